def matmul_kernel(
    a_ptr,
    b_ptr,
    c_ptr,
    M,
    N,
    K,
    stride_am,
    stride_ak,
    stride_bk,
    stride_bn,
    stride_cm,
    stride_cn,
    BLOCK_M: tl.constexpr,
    BLOCK_N: tl.constexpr,
    BLOCK_K: tl.constexpr,
    GROUP_M: tl.constexpr,
):
    pid = tl.program_id(axis=0)
    num_pid_m = tl.cdiv(M, BLOCK_M)
    num_pid_n = tl.cdiv(N, BLOCK_N)
    num_pid_in_group = GROUP_M * num_pid_n
    group_id = pid // num_pid_in_group
    first_pid_m = group_id * GROUP_M
    group_size_m = min(num_pid_m - first_pid_m, GROUP_M)
    pid_m = first_pid_m + ((pid % num_pid_in_group) % group_size_m)
    pid_n = (pid % num_pid_in_group) // group_size_m

    offs_am = (pid_m * BLOCK_M + tl.arange(0, BLOCK_M)) % M
    offs_bn = (pid_n * BLOCK_N + tl.arange(0, BLOCK_N)) % N
    offs_k = tl.arange(0, BLOCK_K)
    a_ptrs = a_ptr + offs_am[:, None] * stride_am + offs_k[None, :] * stride_ak
    b_ptrs = b_ptr + offs_k[:, None] * stride_bk + offs_bn[None, :] * stride_bn

    acc = tl.zeros((BLOCK_M, BLOCK_N), dtype=tl.float32)
    for kk in range(0, tl.cdiv(K, BLOCK_K)):
        a = tl.load(a_ptrs, mask=offs_k[None, :] < K - kk * BLOCK_K, other=0.0)
        b = tl.load(b_ptrs, mask=offs_k[:, None] < K - kk * BLOCK_K, other=0.0)
        acc = tl.dot(a, b, acc)
        a_ptrs += BLOCK_K * stride_ak
        b_ptrs += BLOCK_K * stride_bk

    c = acc.to(c_ptr.dtype.element_ty)
    offs_cm = pid_m * BLOCK_M + tl.arange(0, BLOCK_M)
    offs_cn = pid_n * BLOCK_N + tl.arange(0, BLOCK_N)
    c_ptrs = c_ptr + offs_cm[:, None] * stride_cm + offs_cn[None, :] * stride_cn
    mask = (offs_cm[:, None] < M) & (offs_cn[None, :] < N)
    tl.store(c_ptrs, c, mask=mask)

# config = {"BLOCK_K": 128, "BLOCK_M": 64, "BLOCK_N": 256, "GROUP_M": 8, "arch": "sm_100", "dtype": "fp8e5m2", "num_ctas": 4, "num_stages": 3, "num_warps": 4}
# arch = sm_100


// ===== COMPILED SASS (sm_100a) =====

	.target	sm_100a

	.elftype	@"ET_EXEC"


//--------------------- .note.nv.tkinfo           --------------------------
	.section	.note.nv.tkinfo,"",@"SHT_NOTE"
	.sectionflags	@"SHF_NOTE_NV_TKINFO"
	.tkinfo
        /*0018*/ 	.word	0x00000081
        /*0030*/ 	.string	""
        /*0030*/ 	.string	"ptxas-blackwell"
        /*0030*/ 	.string	"Cuda compilation tools, release 12.9, V12.9.86"
        /*0030*/ 	.string	"Build cuda_12.9.r12.9/compiler.36037853_0"
        /*0030*/ 	.string	"-v  -suppress-debug-info  -lineinfo  -arch sm_100a "



//--------------------- .note.nv.cuver            --------------------------
	.section	.note.nv.cuver,"",@"SHT_NOTE"
	.sectionflags	@"SHF_NOTE_NV_CUVER"
        /*0018*/ 	.short	0x0001
        /*001a*/ 	.short	0x0064
        /*001c*/ 	.short	0x0001
        /*001e*/ 	.short	0x0000
        /*0020*/ 	.short	0x0001
        /*0022*/ 	.short	0x0000


//--------------------- .nv.info                  --------------------------
	.section	.nv.info,"",@"SHT_CUDA_INFO"
	.align	4


	//----- nvinfo : EIATTR_REGCOUNT
	.align		4
        /*0000*/ 	.byte	0x04, 0x2f
        /*0002*/ 	.short	(.L_4 - .L_3)
	.align		4
.L_3:
        /*0004*/ 	.word	index@(matmul_kernel)
        /*0008*/ 	.word	0x000000ff


	//----- nvinfo : EIATTR_FRAME_SIZE
	.align		4
.L_4:
        /*000c*/ 	.byte	0x04, 0x11
        /*000e*/ 	.short	(.L_6 - .L_5)
	.align		4
.L_5:
        /*0010*/ 	.word	index@($__internal_2_$__cuda_sm10x_tcgen05_guardrail_trap_unallocated_columns_being_dealloced)
        /*0014*/ 	.word	0x00000198


	//----- nvinfo : EIATTR_FRAME_SIZE
	.align		4
.L_6:
        /*0018*/ 	.byte	0x04, 0x11
        /*001a*/ 	.short	(.L_8 - .L_7)
	.align		4
.L_7:
        /*001c*/ 	.word	index@($__internal_1_$__cuda_sm10x_tcgen05_guardrail_trap_phase_invalid_during_alloc)
        /*0020*/ 	.word	0x00000198


	//----- nvinfo : EIATTR_FRAME_SIZE
	.align		4
.L_8:
        /*0024*/ 	.byte	0x04, 0x11
        /*0026*/ 	.short	(.L_10 - .L_9)
	.align		4
.L_9:
        /*0028*/ 	.word	index@($__internal_0_$__cuda_sm10x_tcgen05_guardrail_trap_col_being_dealloced_not_returned_by_alloc)
        /*002c*/ 	.word	0x00000198


	//----- nvinfo : EIATTR_FRAME_SIZE
	.align		4
.L_10:
        /*0030*/ 	.byte	0x04, 0x11
        /*0032*/ 	.short	(.L_12 - .L_11)
	.align		4
.L_11:
        /*0034*/ 	.word	index@(matmul_kernel)
        /*0038*/ 	.word	0x00000198


	//----- nvinfo : EIATTR_MIN_STACK_SIZE
	.align		4
.L_12:
        /*003c*/ 	.byte	0x04, 0x12
        /*003e*/ 	.short	(.L_14 - .L_13)
	.align		4
.L_13:
        /*0040*/ 	.word	index@(matmul_kernel)
        /*0044*/ 	.word	0x00000198
.L_14:


//--------------------- .nv.info.matmul_kernel    --------------------------
	.section	.nv.info.matmul_kernel,"",@"SHT_CUDA_INFO"
	.sectionflags	@""
	.align	4


	//----- nvinfo : EIATTR_CUDA_API_VERSION
	.align		4
        /*0000*/ 	.byte	0x04, 0x37
        /*0002*/ 	.short	(.L_16 - .L_15)
.L_15:
        /*0004*/ 	.word	0x00000081


	//----- nvinfo : EIATTR_KPARAM_INFO
	.align		4
.L_16:
        /*0008*/ 	.byte	0x04, 0x17
        /*000a*/ 	.short	(.L_18 - .L_17)
.L_17:
        /*000c*/ 	.word	0x00000000
        /*0010*/ 	.short	0x000d
        /*0012*/ 	.short	0x0048
        /*0014*/ 	.byte	0x00, 0xf4, 0x21, 0x00


	//----- nvinfo : EIATTR_KPARAM_INFO
	.align		4
.L_18:
        /*0018*/ 	.byte	0x04, 0x17
        /*001a*/ 	.short	(.L_20 - .L_19)
.L_19:
        /*001c*/ 	.word	0x00000000
        /*0020*/ 	.short	0x000c
        /*0022*/ 	.short	0x0040
        /*0024*/ 	.byte	0x00, 0xf4, 0x21, 0x00


	//----- nvinfo : EIATTR_KPARAM_INFO
	.align		4
.L_20:
        /*0028*/ 	.byte	0x04, 0x17
        /*002a*/ 	.short	(.L_22 - .L_21)
.L_21:
        /*002c*/ 	.word	0x00000000
        /*0030*/ 	.short	0x000b
        /*0032*/ 	.short	0x0038
        /*0034*/ 	.byte	0x00, 0xf0, 0x11, 0x00


	//----- nvinfo : EIATTR_KPARAM_INFO
	.align		4
.L_22:
        /*0038*/ 	.byte	0x04, 0x17
        /*003a*/ 	.short	(.L_24 - .L_23)
.L_23:
        /*003c*/ 	.word	0x00000000
        /*0040*/ 	.short	0x000a
        /*0042*/ 	.short	0x0034
        /*0044*/ 	.byte	0x00, 0xf0, 0x11, 0x00


	//----- nvinfo : EIATTR_KPARAM_INFO
	.align		4
.L_24:
        /*0048*/ 	.byte	0x04, 0x17
        /*004a*/ 	.short	(.L_26 - .L_25)
.L_25:
        /*004c*/ 	.word	0x00000000
        /*0050*/ 	.short	0x0009
        /*0052*/ 	.short	0x0030
        /*0054*/ 	.byte	0x00, 0xf0, 0x11, 0x00


	//----- nvinfo : EIATTR_KPARAM_INFO
	.align		4
.L_26:
        /*0058*/ 	.byte	0x04, 0x17
        /*005a*/ 	.short	(.L_28 - .L_27)
.L_27:
        /*005c*/ 	.word	0x00000000
        /*0060*/ 	.short	0x0008
        /*0062*/ 	.short	0x002c
        /*0064*/ 	.byte	0x00, 0xf0, 0x11, 0x00


	//----- nvinfo : EIATTR_KPARAM_INFO
	.align		4
.L_28:
        /*0068*/ 	.byte	0x04, 0x17
        /*006a*/ 	.short	(.L_30 - .L_29)
.L_29:
        /*006c*/ 	.word	0x00000000
        /*0070*/ 	.short	0x0007
        /*0072*/ 	.short	0x0028
        /*0074*/ 	.byte	0x00, 0xf0, 0x11, 0x00


	//----- nvinfo : EIATTR_KPARAM_INFO
	.align		4
.L_30:
        /*0078*/ 	.byte	0x04, 0x17
        /*007a*/ 	.short	(.L_32 - .L_31)
.L_31:
        /*007c*/ 	.word	0x00000000
        /*0080*/ 	.short	0x0006
        /*0082*/ 	.short	0x0024
        /*0084*/ 	.byte	0x00, 0xf0, 0x11, 0x00


	//----- nvinfo : EIATTR_KPARAM_INFO
	.align		4
.L_32:
        /*0088*/ 	.byte	0x04, 0x17
        /*008a*/ 	.short	(.L_34 - .L_33)
.L_33:
        /*008c*/ 	.word	0x00000000
        /*0090*/ 	.short	0x0005
        /*0092*/ 	.short	0x0020
        /*0094*/ 	.byte	0x00, 0xf0, 0x11, 0x00


	//----- nvinfo : EIATTR_KPARAM_INFO
	.align		4
.L_34:
        /*0098*/ 	.byte	0x04, 0x17
        /*009a*/ 	.short	(.L_36 - .L_35)
.L_35:
        /*009c*/ 	.word	0x00000000
        /*00a0*/ 	.short	0x0004
        /*00a2*/ 	.short	0x001c
        /*00a4*/ 	.byte	0x00, 0xf0, 0x11, 0x00


	//----- nvinfo : EIATTR_KPARAM_INFO
	.align		4
.L_36:
        /*00a8*/ 	.byte	0x04, 0x17
        /*00aa*/ 	.short	(.L_38 - .L_37)
.L_37:
        /*00ac*/ 	.word	0x00000000
        /*00b0*/ 	.short	0x0003
        /*00b2*/ 	.short	0x0018
        /*00b4*/ 	.byte	0x00, 0xf0, 0x11, 0x00


	//----- nvinfo : EIATTR_KPARAM_INFO
	.align		4
.L_38:
        /*00b8*/ 	.byte	0x04, 0x17
        /*00ba*/ 	.short	(.L_40 - .L_39)
.L_39:
        /*00bc*/ 	.word	0x00000000
        /*00c0*/ 	.short	0x0002
        /*00c2*/ 	.short	0x0010
        /*00c4*/ 	.byte	0x00, 0xf4, 0x21, 0x00


	//----- nvinfo : EIATTR_KPARAM_INFO
	.align		4
.L_40:
        /*00c8*/ 	.byte	0x04, 0x17
        /*00ca*/ 	.short	(.L_42 - .L_41)
.L_41:
        /*00cc*/ 	.word	0x00000000
        /*00d0*/ 	.short	0x0001
        /*00d2*/ 	.short	0x0008
        /*00d4*/ 	.byte	0x00, 0xf4, 0x21, 0x00


	//----- nvinfo : EIATTR_KPARAM_INFO
	.align		4
.L_42:
        /*00d8*/ 	.byte	0x04, 0x17
        /*00da*/ 	.short	(.L_44 - .L_43)
.L_43:
        /*00dc*/ 	.word	0x00000000
        /*00e0*/ 	.short	0x0000
        /*00e2*/ 	.short	0x0000
        /*00e4*/ 	.byte	0x00, 0xf4, 0x21, 0x00


	//----- nvinfo : EIATTR_EXPLICIT_CLUSTER
	.align		4
.L_44:
        /*00e8*/ 	.byte	0x01, 0x3e
	.zero		2


	//----- nvinfo : EIATTR_CTA_PER_CLUSTER
	.align		4
        /*00ec*/ 	.byte	0x04, 0x3d
        /*00ee*/ 	.short	(.L_46 - .L_45)
.L_45:
        /*00f0*/ 	.word	0x00000004
        /*00f4*/ 	.word	0x00000001
        /*00f8*/ 	.word	0x00000001


	//----- nvinfo : EIATTR_AT_ENTRY_FRAGMENTS
	.align		4
.L_46:
        /*00fc*/ 	.byte	0x04, 0x4f
        /*00fe*/ 	.short	(.L_48 - .L_47)


	//   ....[0]....
.L_47:
        /*0100*/ 	.word	0x00000004


	//----- nvinfo : EIATTR_RESERVED_SMEM_USED
	.align		4
.L_48:
        /*0104*/ 	.byte	0x01, 0x41
	.zero		2


	//----- nvinfo : EIATTR_SPARSE_MMA_MASK
	.align		4
        /*0108*/ 	.byte	0x03, 0x50
        /*010a*/ 	.short	0x0000


	//----- nvinfo : EIATTR_TCGEN05_1CTA_USED
	.align		4
        /*010c*/ 	.byte	0x01, 0x51
	.zero		2


	//----- nvinfo : EIATTR_MAXREG_COUNT
	.align		4
        /*0110*/ 	.byte	0x03, 0x1b
        /*0112*/ 	.short	0x00ff


	//----- nvinfo : EIATTR_NUM_BARRIERS
	.align		4
        /*0114*/ 	.byte	0x02, 0x4c
        /*0116*/ 	.byte	0x01
	.zero		1


	//----- nvinfo : EIATTR_ANNOTATIONS
	.align		4
        /*0118*/ 	.byte	0x04, 0x55
        /*011a*/ 	.short	(.L_50 - .L_49)


	//   ....[0]....
.L_49:
        /*011c*/ 	.word	0x00000001
        /*0120*/ 	.byte	0x10, 0x0f, 0x00, 0x00, 0x01, 0x00, 0x00, 0x00, 0xb0, 0x19, 0x00, 0x00, 0x01, 0x00, 0x00, 0x00
        /* <DEDUP_REMOVED lines=181> */
        /*0c80*/ 	.byte	0x80, 0xf0, 0x00, 0x00, 0x01, 0x00, 0x00, 0x00, 0xd0, 0xf8, 0x00, 0x00


	//----- nvinfo : EIATTR_INT_WARP_WIDE_INSTR_OFFSETS
	.align		4
.L_50:
        /*0c8c*/ 	.byte	0x04, 0x31
        /*0c8e*/ 	.short	(.L_52 - .L_51)


	//   ....[0]....
.L_51:
        /*0c90*/ 	.word	0x00001db0


	//   ....[1]....
        /*0c94*/ 	.word	0x00001de0


	//   ....[2]....
        /*0c98*/ 	.word	0x00006480


	//   ....[3]....
        /*0c9c*/ 	.word	0x00011040


	//   ....[4]....
        /*0ca0*/ 	.word	0x00011090


	//----- nvinfo : EIATTR_COOP_GROUP_MASK_REGIDS
	.align		4
.L_52:
        /*0ca4*/ 	.byte	0x04, 0x29
        /*0ca6*/ 	.short	(.L_54 - .L_53)


	//   ....[0]....
.L_53:
        /*0ca8*/ 	.word	0xffffffff


	//   ....[1]....
        /*0cac*/ 	.word	0xffffffff


	//   ....[2]....
        /*0cb0*/ 	.word	0xffffffff


	//   ....[3]....
        /*0cb4*/ 	.word	0xffffffff


	//----- nvinfo : EIATTR_COOP_GROUP_INSTR_OFFSETS
	.align		4
.L_54:
        /*0cb8*/ 	.byte	0x04, 0x28
        /*0cba*/ 	.short	(.L_56 - .L_55)


	//   ....[0]....
.L_55:
        /*0cbc*/ 	.word	0x00000080


	//   ....[1]....
        /*0cc0*/ 	.word	0x00000340


	//   ....[2]....
        /*0cc4*/ 	.word	0x00010ed0


	//   ....[3]....
        /*0cc8*/ 	.word	0x00011140


	//----- nvinfo : EIATTR_VRC_CTA_INIT_COUNT
	.align		4
.L_56:
        /*0ccc*/ 	.byte	0x02, 0x4a
        /*0cce*/ 	.byte	0x80
	.zero		1


	//----- nvinfo : EIATTR_MBARRIER_INSTR_OFFSETS
	.align		4
        /*0cd0*/ 	.byte	0x04, 0x39
        /*0cd2*/ 	.short	(.L_58 - .L_57)


	//   ....[0]....
.L_57:
        /*0cd4*/ 	.word	0x00001f20
        /*0cd8*/ 	.word	0x000000ff
        /*0cdc*/ 	.word	0x00000000
        /*0ce0*/ 	.short	0x0100
        /*0ce2*/ 	.byte	0x06
	.zero		1


	//   ....[1]....
        /*0ce4*/ 	.word	0x000064d0
        /*0ce8*/ 	.word	0x000000ff
        /*0cec*/ 	.word	0x00008008
        /*0cf0*/ 	.short	0x0100
        /*0cf2*/ 	.byte	0x09
	.zero		1


	//   ....[2]....
        /*0cf4*/ 	.word	0x0000b1f0
        /*0cf8*/ 	.word	0x000000ff
        /*0cfc*/ 	.word	0x00000000
        /*0d00*/ 	.short	0x010a
        /*0d02*/ 	.byte	0x06
	.zero		1


	//   ....[3]....
        /*0d04*/ 	.word	0x0000f8b0
        /*0d08*/ 	.word	0x000000ff
        /*0d0c*/ 	.word	0x00000000
        /*0d10*/ 	.short	0x010a
        /*0d12*/ 	.byte	0x06
	.zero		1


	//   ....[4]....
        /*0d14*/ 	.word	0x0000f930
        /*0d18*/ 	.word	0x000000ff
        /*0d1c*/ 	.word	0x00008000
        /*0d20*/ 	.short	0x0108
        /*0d22*/ 	.byte	0x09
	.zero		1


	//   ....[5]....
        /*0d24*/ 	.word	0x0000f9d0
        /*0d28*/ 	.word	0x000000ff
        /*0d2c*/ 	.word	0x00008008
        /*0d30*/ 	.short	0x0108
        /*0d32*/ 	.byte	0x09
	.zero		1


	//   ....[6]....
        /*0d34*/ 	.word	0x00011160
        /*0d38*/ 	.word	0x000000ff
        /*0d3c*/ 	.word	0x00000000
        /*0d40*/ 	.short	0x010a
        /*0d42*/ 	.byte	0x06
	.zero		1


	//   ....[7]....
        /*0d44*/ 	.word	0x00011190
        /*0d48*/ 	.word	0x000000ff
        /*0d4c*/ 	.word	0x00000000
        /*0d50*/ 	.short	0x010a
        /*0d52*/ 	.byte	0x06
	.zero		1


	//----- nvinfo : EIATTR_NUM_MBARRIERS
	.align		4
.L_58:
        /*0d54*/ 	.byte	0x03, 0x38
        /*0d56*/ 	.short	0x0002


	//----- nvinfo : EIATTR_EXIT_INSTR_OFFSETS
	.align		4
        /*0d58*/ 	.byte	0x04, 0x1c
        /*0d5a*/ 	.short	(.L_60 - .L_59)


	//   ....[0]....
.L_59:
        /*0d5c*/ 	.word	0x00011150


	//----- nvinfo : EIATTR_REQNTID
	.align		4
.L_60:
        /*0d60*/ 	.byte	0x04, 0x10
        /*0d62*/ 	.short	(.L_62 - .L_61)
.L_61:
        /*0d64*/ 	.word	0x00000080
        /*0d68*/ 	.word	0x00000001
        /*0d6c*/ 	.word	0x00000001


	//----- nvinfo : EIATTR_CRS_STACK_SIZE
	.align		4
.L_62:
        /*0d70*/ 	.byte	0x04, 0x1e
        /*0d72*/ 	.short	(.L_64 - .L_63)
.L_63:
        /*0d74*/ 	.word	0x00000000


	//----- nvinfo : EIATTR_CBANK_PARAM_SIZE
	.align		4
.L_64:
        /*0d78*/ 	.byte	0x03, 0x19
        /*0d7a*/ 	.short	0x0050


	//----- nvinfo : EIATTR_PARAM_CBANK
	.align		4
        /*0d7c*/ 	.byte	0x04, 0x0a
        /*0d7e*/ 	.short	(.L_66 - .L_65)
	.align		4
.L_65:
        /*0d80*/ 	.word	index@(.nv.constant0.matmul_kernel)
        /*0d84*/ 	.short	0x0380
        /*0d86*/ 	.short	0x0050


	//----- nvinfo : EIATTR_SW_WAR
	.align		4
.L_66:
        /*0d88*/ 	.byte	0x04, 0x36
        /*0d8a*/ 	.short	(.L_68 - .L_67)
.L_67:
        /*0d8c*/ 	.word	0x00000008
.L_68:


//--------------------- .nv.compat                --------------------------
	.section	.nv.compat,"",@"SHT_CUDA_COMPAT_INFO"
	.align	4
        /*0000*/ 	.byte	0x02, 0x02, 0x02, 0x00, 0x02, 0x05, 0x05, 0x00, 0x02, 0x03, 0x00, 0x00, 0x02, 0x06, 0x01, 0x00


//--------------------- .nv.callgraph             --------------------------
	.section	.nv.callgraph,"",@"SHT_CUDA_CALLGRAPH"
	.align	4
	.sectionentsize	8
	.align		4
        /*0000*/ 	.word	0x00000000
	.align		4
        /*0004*/ 	.word	0xffffffff
	.align		4
        /*0008*/ 	.word	0x00000000
	.align		4
        /*000c*/ 	.word	0xfffffffe
	.align		4
        /*0010*/ 	.word	0x00000000
	.align		4
        /*0014*/ 	.word	0xfffffffd
	.align		4
        /*0018*/ 	.word	0x00000000
	.align		4
        /*001c*/ 	.word	0xfffffffc


//--------------------- .text.matmul_kernel       --------------------------
	.section	.text.matmul_kernel,"ax",@progbits
	.align	128
        .global         matmul_kernel
        .type           matmul_kernel,@function
        .size           matmul_kernel,(.L_x_20 - matmul_kernel)
        .other          matmul_kernel,@"STO_CUDA_ENTRY STV_DEFAULT"
matmul_kernel:
.text.matmul_kernel:
[----:B------:R-:W0:Y:S01]  /*0000*/  LDC R1, c[0x0][0x37c] ;  /* 0x0000df00ff017b82 */ /* 0x000e220000000800 */
[----:B------:R-:W1:Y:S01]  /*0010*/  S2R R0, SR_TID.X ;  /* 0x0000000000007919 */ /* 0x000e620000002100 */
[----:B0-----:R-:W-:Y:S01]  /*0020*/  VIADD R1, R1, 0xfffffe68 ;  /* 0xfffffe6801017836 */ /* 0x001fe20000000000 */
[----:B------:R-:W0:Y:S01]  /*0030*/  LDCU.64 UR20, c[0x0][0x358] ;  /* 0x00006b00ff1477ac */ /* 0x000e220008000a00 */
[----:B-1----:R-:W-:-:S13]  /*0040*/  ISETP.GE.U32.AND P0, PT, R0, 0x20, PT ;  /* 0x000000200000780c */ /* 0x002fda0003f06070 */
[----:B------:R-:W-:Y:S02]  /*0050*/  VOTEU.ANY UP0, P0 ;  /* 0x0000000000ff7886 */ /* 0x000fe40000000100 */
[----:B------:R-:W-:Y:S05]  /*0060*/  BRA.U UP0, `(.L_x_0) ;  /* 0x0000000100b87547 */ /* 0x000fea000b800000 */
[----:B------:R-:W1:Y:S01]  /*0070*/  S2UR UR6, SR_CgaCtaId ;  /* 0x00000000000679c3 */ /* 0x000e620000008800 */
[----:B------:R-:W-:Y:S01]  /*0080*/  NOP ;  /* 0x0000000000007918 */ /* 0x000fe20000000000 */
[----:B------:R-:W-:Y:S02]  /*0090*/  UMOV UR4, 0x40 ;  /* 0x0000004000047882 */ /* 0x000fe40000000000 */
[----:B-1----:R-:W-:-:S09]  /*00a0*/  ULEA UR4, UR6, UR4, 0x18 ;  /* 0x0000000406047291 */ /* 0x002fd2000f8ec0ff */
[----:B------:R-:W1:Y:S01]  /*00b0*/  LDS.U8 R0, [UR4] ;  /* 0x00000004ff007984 */ /* 0x000e620008000000 */
[----:B------:R-:W-:Y:S02]  /*00c0*/  UMOV UR4, 0x400 ;  /* 0x0000040000047882 */ /* 0x000fe40000000000 */
[----:B------:R-:W-:Y:S01]  /*00d0*/  ULEA UR4, UR6, UR4, 0x18 ;  /* 0x0000000406047291 */ /* 0x000fe2000f8ec0ff */
[----:B-1----:R-:W-:-:S13]  /*00e0*/  ISETP.NE.AND P0, PT, R0, RZ, PT ;  /* 0x000000ff0000720c */ /* 0x002fda0003f05270 */
[----:B------:R-:W-:Y:S05]  /*00f0*/  @P0 BRA `(.L_x_1) ;  /* 0x00000000007c0947 */ /* 0x000fea0003800000 */
[----:B------:R-:W-:-:S13]  /*0100*/  ELECT P0, URZ, PT ;  /* 0x0000000000ff782f */ /* 0x000fda0003800000 */
[----:B------:R-:W-:Y:S05]  /*0110*/  @!P0 BRA `(.L_x_2) ;  /* 0x0000000000848947 */ /* 0x000fea0003800000 */
[----:B------:R-:W-:Y:S01]  /*0120*/  UMOV UR5, 0x2 ;  /* 0x0000000200057882 */ /* 0x000fe20000000000 */
[----:B------:R-:W-:Y:S02]  /*0130*/  IMAD.MOV.U32 R4, RZ, RZ, 0x1 ;  /* 0x00000001ff047424 */ /* 0x000fe400078e00ff */
[----:B------:R-:W-:Y:S02]  /*0140*/  IMAD.MOV.U32 R5, RZ, RZ, 0x3 ;  /* 0x00000003ff057424 */ /* 0x000fe400078e00ff */
[----:B------:R-:W-:Y:S04]  /*0150*/  DEPBAR.LE SB1, 0x36 ;  /* 0x00009d800000791a */ /* 0x000fe80000000000 */
[----:B------:R-:W1:Y:S02]  /*0160*/  UTCATOMSWS.FIND_AND_SET.ALIGN UP1, UR5, UR5 ;  /* 0x00000005000575e3 */ /* 0x000e640008020800 */
[----:B-1----:R-:W-:-:S04]  /*0170*/  PLOP3.LUT P0, PT, PT, PT, UP1, 0x80, 0x8 ;  /* 0x000000000008781c */ /* 0x002fc80003f0f018 */
[----:B------:R-:W-:-:S04]  /*0180*/  SEL R0, RZ, 0xffffffff, !P0 ;  /* 0xffffffffff007807 */ /* 0x000fc80004000000 */
[----:B------:R-:W-:Y:S01]  /*0190*/  ISETP.NE.AND P0, PT, R0, RZ, PT ;  /* 0x000000ff0000720c */ /* 0x000fe20003f05270 */
[----:B------:R-:W-:-:S12]  /*01a0*/  IMAD.U32 R0, RZ, RZ, UR5 ;  /* 0x00000005ff007e24 */ /* 0x000fd8000f8e00ff */
[----:B------:R-:W-:Y:S05]  /*01b0*/  @P0 BRA `(.L_x_3) ;  /* 0x0000000000240947 */ /* 0x000fea0003800000 */
.L_x_4:
[----:B------:R-:W-:Y:S05]  /*01c0*/  NANOSLEEP 0x64 ;  /* 0x000000640000795d */ /* 0x000fea0003800000 */
[----:B------:R-:W-:-:S05]  /*01d0*/  UMOV UR5, 0x2 ;  /* 0x0000000200057882 */ /* 0x000fca0000000000 */
[----:B------:R-:W-:Y:S04]  /*01e0*/  DEPBAR.LE SB1, 0x36 ;  /* 0x00009d800000791a */ /* 0x000fe80000000000 */
[----:B------:R-:W1:Y:S02]  /*01f0*/  UTCATOMSWS.FIND_AND_SET.ALIGN UP1, UR5, UR5 ;  /* 0x00000005000575e3 */ /* 0x000e640008020800 */
[----:B-1----:R-:W-:-:S04]  /*0200*/  PLOP3.LUT P0, PT, PT, PT, UP1, 0x80, 0x8 ;  /* 0x000000000008781c */ /* 0x002fc80003f0f018 */
[----:B------:R-:W-:-:S04]  /*0210*/  SEL R0, RZ, 0xffffffff, !P0 ;  /* 0xffffffffff007807 */ /* 0x000fc80004000000 */
[----:B------:R-:W-:Y:S01]  /*0220*/  ISETP.NE.AND P0, PT, R0, RZ, PT ;  /* 0x000000ff0000720c */ /* 0x000fe20003f05270 */
[----:B------:R-:W-:-:S12]  /*0230*/  IMAD.U32 R0, RZ, RZ, UR5 ;  /* 0x00000005ff007e24 */ /* 0x000fd8000f8e00ff */
[----:B------:R-:W-:Y:S05]  /*0240*/  @!P0 BRA `(.L_x_4) ;  /* 0xfffffffc00dc8947 */ /* 0x000fea000383ffff */
.L_x_3:
[C---:B------:R-:W-:Y:S01]  /*0250*/  VIADD R3, R0.reuse, 0x10 ;  /* 0x0000001000037836 */ /* 0x040fe20000000000 */
[----:B------:R-:W-:Y:S01]  /*0260*/  UMOV UR5, 0x50 ;  /* 0x0000005000057882 */ /* 0x000fe20000000000 */
[----:B------:R-:W-:Y:S01]  /*0270*/  SHF.L.U32 R2, R5, R0, RZ ;  /* 0x0000000005027219 */ /* 0x000fe200000006ff */
[----:B------:R-:W-:Y:S01]  /*0280*/  ULEA UR5, UR6, UR5, 0x18 ;  /* 0x0000000506057291 */ /* 0x000fe2000f8ec0ff */
[----:B------:R-:W-:Y:S01]  /*0290*/  IMAD.SHL.U32 R0, R0, 0x20, RZ ;  /* 0x0000002000007824 */ /* 0x000fe200078e00ff */
[----:B------:R-:W-:-:S04]  /*02a0*/  SHF.L.U32 R3, R4, R3, RZ ;  /* 0x0000000304037219 */ /* 0x000fc800000006ff */
[----:B------:R-:W-:-:S05]  /*02b0*/  LOP3.LUT R2, R3, R2, RZ, 0xfc, !PT ;  /* 0x0000000203027212 */ /* 0x000fca00078efcff */
[----:B------:R1:W-:Y:S04]  /*02c0*/  ATOMS.OR RZ, [UR5], R2 ;  /* 0x00000002ffff798c */ /* 0x0003e8000b000005 */
[----:B------:R1:W-:Y:S01]  /*02d0*/  STS [UR4], R0 ;  /* 0x00000000ff007988 */ /* 0x0003e20008000804 */
[----:B------:R-:W-:Y:S05]  /*02e0*/  BRA `(.L_x_2) ;  /* 0x0000000000107947 */ /* 0x000fea0003800000 */
.L_x_1:
[----:B------:R-:W-:Y:S01]  /*02f0*/  IMAD.MOV.U32 R0, RZ, RZ, -0x1 ;  /* 0xffffffffff007424 */ /* 0x000fe200078e00ff */
[----:B------:R-:W-:-:S04]  /*0300*/  MOV R2, 0x330 ;  /* 0x0000033000027802 */ /* 0x000fc80000000f00 */
[----:B------:R1:W-:Y:S03]  /*0310*/  STS [UR4], R0 ;  /* 0x00000000ff007988 */ /* 0x0003e60008000804 */
[----:B01----:R-:W-:Y:S05]  /*0320*/  CALL.REL.NOINC `($__internal_1_$__cuda_sm10x_tcgen05_guardrail_trap_phase_invalid_during_alloc) ;  /* 0x0000010c00b07944 */ /* 0x003fea0003c00000 */
.L_x_2:
[----:B------:R-:W-:Y:S05]  /*0330*/  WARPSYNC.ALL ;  /* 0x0000000000007948 */ /* 0x000fea0003800000 */
[----:B------:R-:W-:Y:S01]  /*0340*/  NOP ;  /* 0x0000000000007918 */ /* 0x000fe20000000000 */
.L_x_0:
[----:B------:R-:W2:Y:S08]  /*0350*/  LDC.64 R100, c[0x0][0x398] ;  /* 0x0000e600ff647b82 */ /* 0x000eb00000000a00 */
[----:B------:R-:W3:Y:S02]  /*0360*/  S2UR UR5, SR_CgaSize ;  /* 0x00000000000579c3 */ /* 0x000ee40000008a00 */
[----:B---3--:R-:W-:-:S12]  /*0370*/  UIMAD UR5, UR5, -0xa0, URZ ;  /* 0xffffff60050578a4 */ /* 0x008fd8000f8e02ff */
[----:B------:R-:W3:Y:S01]  /*0380*/  LDCU UR5, c[0x0][UR5+0x2b0] ;  /* 0x00005600050577ac */ /* 0x000ee20008000800 */
[----:B------:R-:W4:Y:S01]  /*0390*/  S2R R14, SR_TID.X ;  /* 0x00000000000e7919 */ /* 0x000f220000002100 */
[----:B------:R-:W-:Y:S01]  /*03a0*/  PRMT R131, RZ, 0x7610, R131 ;  /* 0x00007610ff837816 */ /* 0x000fe20000000083 */
[----:B------:R-:W5:Y:S01]  /*03b0*/  LDCU.64 UR12, c[0x0][0x3a8] ;  /* 0x00007500ff0c77ac */ /* 0x000f620008000a00 */
[----:B------:R-:W1:Y:S01]  /*03c0*/  S2R R116, SR_CgaCtaId ;  /* 0x0000000000747919 */ /* 0x000e620000008800 */
[----:B------:R-:W-:Y:S01]  /*03d0*/  PRMT R133, RZ, 0x7610, R133 ;  /* 0x00007610ff857816 */ /* 0x000fe20000000085 */
[----:B------:R-:W0:Y:S01]  /*03e0*/  S2UR UR4, SR_CTAID.X ;  /* 0x00000000000479c3 */ /* 0x000e220000002500 */
[----:B------:R-:W3:Y:S01]  /*03f0*/  LDCU UR22, c[0x0][0x3a0] ;  /* 0x00007400ff1677ac */ /* 0x000ee20008000800 */
[----:B------:R-:W0:Y:S01]  /*0400*/  LDCU.128 UR16, c[0x0][0x380] ;  /* 0x00007000ff1077ac */ /* 0x000e220008000c00 */
[----:B-----5:R-:W-:Y:S01]  /*0410*/  IMAD.U32 R33, RZ, RZ, UR12 ;  /* 0x0000000cff217e24 */ /* 0x020fe2000f8e00ff */
[----:B--2---:R-:W-:Y:S01]  /*0420*/  IABS R27, R100 ;  /* 0x00000064001b7213 */ /* 0x004fe20000000000 */
[----:B-1----:R-:W-:Y:S01]  /*0430*/  VIADD R0, R101, 0xff ;  /* 0x000000ff65007836 */ /* 0x002fe20000000000 */
[----:B------:R-:W-:Y:S01]  /*0440*/  IABS R105, R101 ;  /* 0x0000006500697213 */ /* 0x000fe20000000000 */
[----:B------:R-:W-:Y:S01]  /*0450*/  IMAD.U32 R58, RZ, RZ, UR12 ;  /* 0x0000000cff3a7e24 */ /* 0x000fe2000f8e00ff */
[----:B---3--:R-:W-:Y:S01]  /*0460*/  UIADD3 UR24, UPT, UPT, UR22, 0x7f, URZ ;  /* 0x0000007f16187890 */ /* 0x008fe2000fffe0ff */
[----:B------:R-:W-:Y:S01]  /*0470*/  IMAD.U32 R10, RZ, RZ, UR12 ;  /* 0x0000000cff0a7e24 */ /* 0x000fe2000f8e00ff */
[----:B------:R-:W-:Y:S01]  /*0480*/  SHF.R.S32.HI R3, RZ, 0x1f, R0 ;  /* 0x0000001fff037819 */ /* 0x000fe20000011400 */
[----:B------:R-:W-:Y:S01]  /*0490*/  IMAD.U32 R60, RZ, RZ, UR12 ;  /* 0x0000000cff3c7e24 */ /* 0x000fe2000f8e00ff */
[----:B0-----:R-:W-:Y:S01]  /*04a0*/  I2FP.F32.U32 R5, UR4 ;  /* 0x0000000400057c45 */ /* 0x001fe20008201000 */
[----:B------:R-:W-:Y:S01]  /*04b0*/  IMAD.U32 R11, RZ, RZ, UR12 ;  /* 0x0000000cff0b7e24 */ /* 0x000fe2000f8e00ff */
[----:B------:R-:W-:Y:S01]  /*04c0*/  LEA.HI R3, R3, R0, RZ, 0x8 ;  /* 0x0000000003037211 */ /* 0x000fe200078f40ff */
[----:B------:R-:W-:Y:S01]  /*04d0*/  IMAD.U32 R62, RZ, RZ, UR12 ;  /* 0x0000000cff3e7e24 */ /* 0x000fe2000f8e00ff */
[----:B----4-:R-:W-:Y:S01]  /*04e0*/  SHF.R.U32.HI R106, RZ, 0x6, R14 ;  /* 0x00000006ff6a7819 */ /* 0x010fe2000001160e */
[----:B------:R-:W-:Y:S01]  /*04f0*/  FMUL R5, R5, UR5 ;  /* 0x0000000505057c20 */ /* 0x000fe20008400000 */
[----:B------:R-:W-:Y:S01]  /*0500*/  SHF.R.S32.HI R3, RZ, 0x8, R3 ;  /* 0x00000008ff037819 */ /* 0x000fe20000011403 */
[----:B------:R-:W-:Y:S01]  /*0510*/  IMAD.U32 R13, RZ, RZ, UR12 ;  /* 0x0000000cff0d7e24 */ /* 0x000fe2000f8e00ff */
[----:B------:R-:W-:Y:S01]  /*0520*/  SGXT.U32 R106, R106, 0x1 ;  /* 0x000000016a6a781a */ /* 0x000fe20000000000 */
[----:B------:R-:W-:Y:S01]  /*0530*/  IMAD.U32 R64, RZ, RZ, UR12 ;  /* 0x0000000cff407e24 */ /* 0x000fe2000f8e00ff */
[----:B------:R-:W0:Y:S01]  /*0540*/  S2UR UR4, SR_CgaCtaId ;  /* 0x00000000000479c3 */ /* 0x000e220000008800 */
[----:B------:R-:W-:Y:S01]  /*0550*/  IMAD.SHL.U32 R4, R3, 0x8, RZ ;  /* 0x0000000803047824 */ /* 0x000fe200078e00ff */
[----:B------:R-:W-:Y:S01]  /*0560*/  F2I.U32.TRUNC.NTZ R5, R5 ;  /* 0x0000000500057305 */ /* 0x000fe2000020f000 */
[----:B------:R-:W-:Y:S01]  /*0570*/  IMAD.U32 R15, RZ, RZ, UR12 ;  /* 0x0000000cff0f7e24 */ /* 0x000fe2000f8e00ff */
[----:B------:R-:W-:Y:S01]  /*0580*/  UISETP.GT.AND UP1, UPT, UR24, 0x7f, UPT ;  /* 0x0000007f1800788c */ /* 0x000fe2000bf24270 */
[----:B------:R-:W-:Y:S01]  /*0590*/  IMAD.U32 R12, RZ, RZ, UR12 ;  /* 0x0000000cff0c7e24 */ /* 0x000fe2000f8e00ff */
[----:B------:R-:W-:Y:S01]  /*05a0*/  IABS R7, R4 ;  /* 0x0000000400077213 */ /* 0x000fe20000000000 */
[----:B------:R-:W-:Y:S01]  /*05b0*/  IMAD.U32 R66, RZ, RZ, UR12 ;  /* 0x0000000cff427e24 */ /* 0x000fe2000f8e00ff */
[C---:B------:R-:W-:Y:S01]  /*05c0*/  LEA.HI R127, R14.reuse, 0xe, RZ, 0x1a ;  /* 0x0000000e0e7f7811 */ /* 0x040fe200078fd0ff */
[----:B------:R-:W-:Y:S01]  /*05d0*/  IMAD.U32 R85, RZ, RZ, UR12 ;  /* 0x0000000cff557e24 */ /* 0x000fe2000f8e00ff */
[----:B------:R-:W1:Y:S01]  /*05e0*/  I2F.RP R0, R7 ;  /* 0x0000000700007306 */ /* 0x000e620000209400 */
[----:B------:R-:W-:Y:S01]  /*05f0*/  IMAD.U32 R68, RZ, RZ, UR12 ;  /* 0x0000000cff447e24 */ /* 0x000fe2000f8e00ff */
[C---:B------:R-:W-:Y:S01]  /*0600*/  LEA.HI R126, R14.reuse, 0x1e, RZ, 0x1a ;  /* 0x0000001e0e7e7811 */ /* 0x040fe200078fd0ff */
        /* <DEDUP_REMOVED lines=11> */
[----:B------:R-:W-:Y:S01]  /*06c0*/  LEA.HI R121, R14, 0x7e, RZ, 0x1a ;  /* 0x0000007e0e797811 */ /* 0x000fe200078fd0ff */
[----:B-1----:R-:W1:Y:S01]  /*06d0*/  MUFU.RCP R0, R0 ;  /* 0x0000000000007308 */ /* 0x002e620000001000 */
[----:B------:R-:W-:Y:S01]  /*06e0*/  IMAD.U32 R88, RZ, RZ, UR12 ;  /* 0x0000000cff587e24 */ /* 0x000fe2000f8e00ff */
[----:B------:R-:W-:Y:S01]  /*06f0*/  UMOV UR5, 0x1 ;  /* 0x0000000100057882 */ /* 0x000fe20000000000 */
[----:B------:R-:W-:-:S02]  /*0700*/  IMAD.SHL.U32 R107, R116, 0x40, RZ ;  /* 0x00000040746b7824 */ /* 0x000fc400078e00ff */
[----:B------:R-:W-:Y:S02]  /*0710*/  IMAD.U32 R49, RZ, RZ, UR12 ;  /* 0x0000000cff317e24 */ /* 0x000fe4000f8e00ff */
[----:B------:R-:W-:Y:S01]  /*0720*/  IMAD.U32 R74, RZ, RZ, UR12 ;  /* 0x0000000cff4a7e24 */ /* 0x000fe2000f8e00ff */
[----:B------:R-:W-:Y:S01]  /*0730*/  LOP3.LUT R107, R107, 0xc0, RZ, 0xc0, !PT ;  /* 0x000000c06b6b7812 */ /* 0x000fe200078ec0ff */
[----:B------:R-:W-:Y:S02]  /*0740*/  IMAD.U32 R25, RZ, RZ, UR12 ;  /* 0x0000000cff197e24 */ /* 0x000fe4000f8e00ff */
[----:B------:R-:W-:Y:S02]  /*0750*/  IMAD.U32 R50, RZ, RZ, UR12 ;  /* 0x0000000cff327e24 */ /* 0x000fe4000f8e00ff */
[----:B------:R-:W-:Y:S02]  /*0760*/  IMAD.U32 R75, RZ, RZ, UR12 ;  /* 0x0000000cff4b7e24 */ /* 0x000fe4000f8e00ff */
[----:B------:R-:W-:-:S02]  /*0770*/  IMAD.U32 R90, RZ, RZ, UR12 ;  /* 0x0000000cff5a7e24 */ /* 0x000fc4000f8e00ff */
[----:B-1----:R-:W-:Y:S01]  /*0780*/  VIADD R2, R0, 0xffffffe ;  /* 0x0ffffffe00027836 */ /* 0x002fe20000000000 */
[----:B------:R-:W-:Y:S01]  /*0790*/  IABS R0, R5 ;  /* 0x0000000500007213 */ /* 0x000fe20000000000 */
[----:B------:R-:W-:Y:S02]  /*07a0*/  IMAD.U32 R51, RZ, RZ, UR12 ;  /* 0x0000000cff337e24 */ /* 0x000fe4000f8e00ff */
[----:B------:R1:W2:Y:S01]  /*07b0*/  F2I.FTZ.U32.TRUNC.NTZ R3, R2 ;  /* 0x0000000200037305 */ /* 0x0002a2000021f000 */
[----:B------:R-:W-:Y:S02]  /*07c0*/  IMAD.U32 R76, RZ, RZ, UR12 ;  /* 0x0000000cff4c7e24 */ /* 0x000fe4000f8e00ff */
[----:B------:R-:W-:Y:S02]  /*07d0*/  IMAD.U32 R53, RZ, RZ, UR12 ;  /* 0x0000000cff357e24 */ /* 0x000fe4000f8e00ff */
[----:B------:R-:W-:Y:S02]  /*07e0*/  IMAD.U32 R176, RZ, RZ, UR12 ;  /* 0x0000000cffb07e24 */ /* 0x000fe4000f8e00ff */
[----:B------:R-:W-:-:S02]  /*07f0*/  IMAD.U32 R183, RZ, RZ, UR12 ;  /* 0x0000000cffb77e24 */ /* 0x000fc4000f8e00ff */
[----:B-1----:R-:W-:Y:S02]  /*0800*/  IMAD.MOV.U32 R2, RZ, RZ, RZ ;  /* 0x000000ffff027224 */ /* 0x002fe400078e00ff */
[----:B------:R-:W-:Y:S02]  /*0810*/  IMAD.U32 R194, RZ, RZ, UR12 ;  /* 0x0000000cffc27e24 */ /* 0x000fe4000f8e00ff */
[----:B------:R-:W-:Y:S02]  /*0820*/  IMAD.U32 R81, RZ, RZ, UR12 ;  /* 0x0000000cff517e24 */ /* 0x000fe4000f8e00ff */
[----:B--2---:R-:W-:Y:S02]  /*0830*/  IMAD.MOV R6, RZ, RZ, -R3 ;  /* 0x000000ffff067224 */ /* 0x004fe400078e0a03 */
[----:B------:R-:W-:Y:S02]  /*0840*/  IMAD R97, R125, UR12, RZ ;  /* 0x0000000c7d617c24 */ /* 0x000fe4000f8e02ff */
[----:B------:R-:W-:Y:S01]  /*0850*/  IMAD R9, R6, R7, RZ ;  /* 0x0000000706097224 */ /* 0x000fe200078e02ff */
[----:B------:R-:W-:Y:S01]  /*0860*/  IABS R6, R4 ;  /* 0x0000000400067213 */ /* 0x000fe20000000000 */
[----:B------:R-:W-:-:S02]  /*0870*/  IMAD R102, R121, UR12, RZ ;  /* 0x0000000c79667c24 */ /* 0x000fc4000f8e02ff */
[----:B------:R-:W-:-:S04]  /*0880*/  IMAD.HI.U32 R3, R3, R9, R2 ;  /* 0x0000000903037227 */ /* 0x000fc800078e0002 */
[----:B------:R-:W-:Y:S02]  /*0890*/  IMAD.MOV R2, RZ, RZ, -R6 ;  /* 0x000000ffff027224 */ /* 0x000fe400078e0a06 */
[----:B------:R-:W-:-:S04]  /*08a0*/  IMAD.HI.U32 R3, R3, R0, RZ ;  /* 0x0000000003037227 */ /* 0x000fc800078e00ff */
[----:B------:R-:W-:Y:S02]  /*08b0*/  IMAD R0, R3, R2, R0 ;  /* 0x0000000203007224 */ /* 0x000fe400078e0200 */
[----:B------:R-:W-:Y:S02]  /*08c0*/  IMAD.U32 R9, RZ, RZ, UR12 ;  /* 0x0000000cff097e24 */ /* 0x000fe4000f8e00ff */
[----:B------:R-:W-:Y:S01]  /*08d0*/  IMAD R94, R127, UR12, RZ ;  /* 0x0000000c7f5e7c24 */ /* 0x000fe2000f8e02ff */
[----:B------:R-:W-:Y:S01]  /*08e0*/  BAR.SYNC.DEFER_BLOCKING 0x0 ;  /* 0x0000000000007b1d */ /* 0x000fe20000010000 */
[----:B------:R-:W-:Y:S01]  /*08f0*/  ISETP.GT.U32.AND P1, PT, R7, R0, PT ;  /* 0x000000000700720c */ /* 0x000fe20003f24070 */
[----:B------:R-:W-:Y:S02]  /*0900*/  IMAD R96, R126, UR12, RZ ;  /* 0x0000000c7e607c24 */ /* 0x000fe4000f8e02ff */
[----:B------:R-:W-:Y:S02]  /*0910*/  IMAD R98, R124, UR12, RZ ;  /* 0x0000000c7c627c24 */ /* 0x000fe4000f8e02ff */
[----:B------:R-:W-:-:S02]  /*0920*/  IMAD R99, R123, UR12, RZ ;  /* 0x0000000c7b637c24 */ /* 0x000fc4000f8e02ff */
[----:B------:R-:W-:-:S06]  /*0930*/  IMAD R180, R115, UR12, RZ ;  /* 0x0000000c73b47c24 */ /* 0x000fcc000f8e02ff */
[----:B------:R-:W-:Y:S02]  /*0940*/  @!P1 IMAD.IADD R0, R0, 0x1, -R7 ;  /* 0x0000000100009824 */ /* 0x000fe400078e0a07 */
[----:B------:R-:W-:Y:S01]  /*0950*/  @!P1 VIADD R3, R3, 0x1 ;  /* 0x0000000103039836 */ /* 0x000fe20000000000 */
[----:B------:R-:W-:Y:S02]  /*0960*/  ISETP.NE.AND P1, PT, R4, RZ, PT ;  /* 0x000000ff0400720c */ /* 0x000fe40003f25270 */
[----:B------:R-:W-:Y:S02]  /*0970*/  ISETP.GE.U32.AND P0, PT, R0, R7, PT ;  /* 0x000000070000720c */ /* 0x000fe40003f06070 */
[----:B------:R-:W-:-:S04]  /*0980*/  LOP3.LUT R0, R5, R4, RZ, 0x3c, !PT ;  /* 0x0000000405007212 */ /* 0x000fc800078e3cff */
[----:B------:R-:W-:Y:S01]  /*0990*/  ISETP.GE.AND P2, PT, R0, RZ, PT ;  /* 0x000000ff0000720c */ /* 0x000fe20003f46270 */
[----:B------:R-:W-:-:S06]  /*09a0*/  VIADD R0, R100, 0x3f ;  /* 0x0000003f64007836 */ /* 0x000fcc0000000000 */
[----:B------:R-:W-:-:S04]  /*09b0*/  @P0 VIADD R3, R3, 0x1 ;  /* 0x0000000103030836 */ /* 0x000fc80000000000 */
[----:B------:R-:W-:Y:S01]  /*09c0*/  IMAD.MOV.U32 R2, RZ, RZ, R3 ;  /* 0x000000ffff027224 */ /* 0x000fe200078e0003 */
[----:B------:R-:W-:-:S03]  /*09d0*/  SHF.R.S32.HI R3, RZ, 0x1f, R0 ;  /* 0x0000001fff037819 */ /* 0x000fc60000011400 */
[----:B------:R-:W-:Y:S01]  /*09e0*/  @!P2 IMAD.MOV R2, RZ, RZ, -R2 ;  /* 0x000000ffff02a224 */ /* 0x000fe200078e0a02 */
[----:B------:R-:W-:Y:S02]  /*09f0*/  @!P1 LOP3.LUT R2, RZ, R4, RZ, 0x33, !PT ;  /* 0x00000004ff029212 */ /* 0x000fe400078e33ff */
[----:B------:R-:W-:-:S03]  /*0a00*/  LEA.HI R3, R3, R0, RZ, 0x6 ;  /* 0x0000000003037211 */ /* 0x000fc600078f30ff */
[----:B------:R-:W-:Y:S02]  /*0a10*/  IMAD.SHL.U32 R6, R2, 0x8, RZ ;  /* 0x0000000802067824 */ /* 0x000fe400078e00ff */
[----:B------:R-:W-:-:S03]  /*0a20*/  IMAD.MOV R2, RZ, RZ, -R2 ;  /* 0x000000ffff027224 */ /* 0x000fc600078e0a02 */
[----:B------:R-:W-:Y:S01]  /*0a30*/  LEA.HI.SX32 R3, R3, -R6, 0x1a ;  /* 0x8000000603037211 */ /* 0x000fe200078fd2ff */
[----:B------:R-:W-:Y:S02]  /*0a40*/  IMAD R4, R4, R2, R5 ;  /* 0x0000000204047224 */ /* 0x000fe400078e0205 */
[----:B------:R-:W-:Y:S01]  /*0a50*/  IMAD.MOV.U32 R2, RZ, RZ, RZ ;  /* 0x000000ffff027224 */ /* 0x000fe200078e00ff */
[----:B------:R-:W-:-:S04]  /*0a60*/  VIMNMX R17, PT, PT, R3, 0x8, PT ;  /* 0x0000000803117848 */ /* 0x000fc80003fe0100 */
[----:B------:R-:W-:-:S04]  /*0a70*/  IABS R7, R17 ;  /* 0x0000001100077213 */ /* 0x000fc80000000000 */
[----:B------:R-:W1:Y:S08]  /*0a80*/  I2F.RP R0, R7 ;  /* 0x0000000700007306 */ /* 0x000e700000209400 */
[----:B-1----:R-:W1:Y:S02]  /*0a90*/  MUFU.RCP R0, R0 ;  /* 0x0000000000007308 */ /* 0x002e640000001000 */
[----:B-1----:R-:W-:Y:S01]  /*0aa0*/  VIADD R3, R0, 0xffffffe ;  /* 0x0ffffffe00037836 */ /* 0x002fe20000000000 */
[----:B------:R-:W-:-:S05]  /*0ab0*/  IABS R0, R17 ;  /* 0x0000001100007213 */ /* 0x000fca0000000000 */
[----:B------:R-:W1:Y:S01]  /*0ac0*/  F2I.FTZ.U32.TRUNC.NTZ R3, R3 ;  /* 0x0000000300037305 */ /* 0x000e62000021f000 */
[----:B------:R-:W-:Y:S02]  /*0ad0*/  IMAD.MOV R0, RZ, RZ, -R0 ;  /* 0x000000ffff007224 */ /* 0x000fe400078e0a00 */
[----:B-1----:R-:W-:-:S04]  /*0ae0*/  IMAD.MOV R8, RZ, RZ, -R3 ;  /* 0x000000ffff087224 */ /* 0x002fc800078e0a03 */
[----:B------:R-:W-:Y:S01]  /*0af0*/  IMAD R5, R8, R7, RZ ;  /* 0x0000000708057224 */ /* 0x000fe200078e02ff */
[----:B------:R-:W-:-:S03]  /*0b00*/  IABS R8, R4 ;  /* 0x0000000400087213 */ /* 0x000fc60000000000 */
[----:B------:R-:W-:-:S04]  /*0b10*/  IMAD.HI.U32 R2, R3, R5, R2 ;  /* 0x0000000503027227 */ /* 0x000fc800078e0002 */
[----:B------:R-:W-:Y:S02]  /*0b20*/  IMAD.MOV.U32 R3, RZ, RZ, R8 ;  /* 0x000000ffff037224 */ /* 0x000fe400078e0008 */
[----:B------:R-:W-:Y:S02]  /*0b30*/  IMAD R8, R106, UR12, RZ ;  /* 0x0000000c6a087c24 */ /* 0x000fe4000f8e02ff */
[----:B------:R-:W-:-:S04]  /*0b40*/  IMAD.HI.U32 R2, R2, R3, RZ ;  /* 0x0000000302027227 */ /* 0x000fc800078e00ff */
[----:B------:R-:W-:Y:S02]  /*0b50*/  IMAD R33, R33, 0x2, R8 ;  /* 0x0000000221217824 */ /* 0x000fe400078e0208 */
[----:B------:R-:W-:Y:S02]  /*0b60*/  IMAD R0, R2, R0, R3 ;  /* 0x0000000002007224 */ /* 0x000fe400078e0203 */
[----:B------:R-:W-:Y:S02]  /*0b70*/  IMAD.U32 R3, RZ, RZ, UR12 ;  /* 0x0000000cff037e24 */ /* 0x000fe4000f8e00ff */
[----:B------:R-:W-:Y:S01]  /*0b80*/  IMAD R58, R58, 0x2, R33 ;  /* 0x000000023a3a7824 */ /* 0x000fe200078e0221 */
[----:B------:R-:W-:Y:S01]  /*0b90*/  ISETP.GT.U32.AND P1, PT, R7, R0, PT ;  /* 0x000000000700720c */ /* 0x000fe20003f24070 */
[----:B------:R-:W-:Y:S02]  /*0ba0*/  IMAD.U32 R5, RZ, RZ, UR12 ;  /* 0x0000000cff057e24 */ /* 0x000fe4000f8e00ff */
[----:B------:R-:W-:-:S02]  /*0bb0*/  IMAD R82, R3, 0x2, R58 ;  /* 0x0000000203527824 */ /* 0x000fc400078e023a */
[----:B------:R-:W1:Y:S02]  /*0bc0*/  I2F.RP R3, R27 ;  /* 0x0000001b00037306 */ /* 0x000e640000209400 */
[----:B------:R-:W-:-:S04]  /*0bd0*/  IMAD R9, R9, 0x2, R82 ;  /* 0x0000000209097824 */ /* 0x000fc800078e0252 */
[----:B------:R-:W-:Y:S02]  /*0be0*/  IMAD R35, R10, 0x2, R9 ;  /* 0x000000020a237824 */ /* 0x000fe400078e0209 */
[----:B------:R-:W-:Y:S02]  /*0bf0*/  @!P1 IMAD.IADD R0, R0, 0x1, -R7 ;  /* 0x0000000100009824 */ /* 0x000fe400078e0a07 */
[----:B------:R-:W-:Y:S02]  /*0c00*/  IMAD R60, R60, 0x2, R35 ;  /* 0x000000023c3c7824 */ /* 0x000fe400078e0223 */
[----:B------:R-:W-:Y:S01]  /*0c10*/  @!P1 VIADD R2, R2, 0x1 ;  /* 0x0000000102029836 */ /* 0x000fe20000000000 */
[----:B------:R-:W-:Y:S01]  /*0c20*/  ISETP.GE.U32.AND P0, PT, R0, R7, PT ;  /* 0x000000070000720c */ /* 0x000fe20003f06070 */
[----:B------:R-:W-:Y:S01]  /*0c30*/  IMAD R11, R11, 0x4, R60 ;  /* 0x000000040b0b7824 */ /* 0x000fe200078e023c */
[----:B------:R-:W-:Y:S01]  /*0c40*/  LOP3.LUT R0, R4, R17, RZ, 0x3c, !PT ;  /* 0x0000001104007212 */ /* 0x000fe200078e3cff */
[----:B-1----:R-:W1:Y:S01]  /*0c50*/  MUFU.RCP R3, R3 ;  /* 0x0000000300037308 */ /* 0x002e620000001000 */
[----:B------:R-:W-:Y:S01]  /*0c60*/  ISETP.NE.AND P1, PT, R17, RZ, PT ;  /* 0x000000ff1100720c */ /* 0x000fe20003f25270 */
[----:B------:R-:W-:Y:S01]  /*0c70*/  IMAD R37, R10, 0x2, R11 ;  /* 0x000000020a257824 */ /* 0x000fe200078e020b */
[----:B------:R-:W-:Y:S01]  /*0c80*/  ISETP.GE.AND P2, PT, R0, RZ, PT ;  /* 0x000000ff0000720c */ /* 0x000fe20003f46270 */
[----:B------:R-:W-:Y:S01]  /*0c90*/  IMAD.U32 R0, RZ, RZ, UR12 ;  /* 0x0000000cff007e24 */ /* 0x000fe2000f8e00ff */
[----:B------:R-:W-:Y:S01]  /*0ca0*/  MOV R7, 0x400 ;  /* 0x0000040000077802 */ /* 0x000fe20000000f00 */
[----:B------:R-:W-:-:S03]  /*0cb0*/  IMAD R62, R62, 0x2, R37 ;  /* 0x000000023e3e7824 */ /* 0x000fc600078e0225 */
[----:B------:R-:W-:Y:S01]  /*0cc0*/  R2UR UR9, R7 ;  /* 0x00000000070972ca */ /* 0x000fe200000e0000 */
[----:B------:R-:W-:Y:S01]  /*0cd0*/  IMAD R84, R5, 0x2, R62 ;  /* 0x0000000205547824 */ /* 0x000fe200078e023e */
[----:B------:R-:W-:Y:S01]  /*0ce0*/  SHF.R.U32.HI R5, RZ, 0x5, R14 ;  /* 0x00000005ff057819 */ /* 0x000fe2000001160e */
[----:B------:R-:W-:Y:S01]  /*0cf0*/  @P0 VIADD R2, R2, 0x1 ;  /* 0x0000000102020836 */ /* 0x000fe20000000000 */
[----:B------:R-:W-:Y:S01]  /*0d00*/  LOP3.LUT R7, R14, 0x3f, RZ, 0xc0, !PT ;  /* 0x0000003f0e077812 */ /* 0x000fe200078ec0ff */
[----:B------:R-:W-:Y:S01]  /*0d10*/  IMAD R13, R13, 0x2, R84 ;  /* 0x000000020d0d7824 */ /* 0x000fe200078e0254 */
[----:B------:R-:W-:Y:S01]  /*0d20*/  R2UR UR7, R5 ;  /* 0x00000000050772ca */ /* 0x000fe200000e0000 */
[----:B------:R-:W-:Y:S02]  /*0d30*/  IMAD.MOV.U32 R10, RZ, RZ, R2 ;  /* 0x000000ffff0a7224 */ /* 0x000fe400078e0002 */
[----:B------:R-:W-:Y:S01]  /*0d40*/  IMAD R39, R0, 0x2, R13 ;  /* 0x0000000200277824 */ /* 0x000fe200078e020d */
[----:B------:R-:W2:Y:S01]  /*0d50*/  I2F.RP R2, R105 ;  /* 0x0000006900027306 */ /* 0x000ea20000209400 */
[----:B------:R-:W-:Y:S01]  /*0d60*/  @!P2 IMAD.MOV R10, RZ, RZ, -R10 ;  /* 0x000000ffff0aa224 */ /* 0x000fe200078e0a0a */
[----:B------:R-:W-:Y:S01]  /*0d70*/  @!P1 LOP3.LUT R10, RZ, R17, RZ, 0x33, !PT ;  /* 0x00000011ff0a9212 */ /* 0x000fe200078e33ff */
[----:B------:R-:W-:Y:S01]  /*0d80*/  IMAD R64, R64, 0x2, R39 ;  /* 0x0000000240407824 */ /* 0x000fe200078e0227 */
[----:B0-----:R-:W-:Y:S01]  /*0d90*/  ULEA UR9, UR4, UR9, 0x18 ;  /* 0x0000000904097291 */ /* 0x001fe2000f8ec0ff */
[----:B-1----:R-:W-:Y:S01]  /*0da0*/  VIADD R3, R3, 0xffffffe ;  /* 0x0ffffffe03037836 */ /* 0x002fe20000000000 */
[----:B------:R-:W-:Y:S01]  /*0db0*/  PLOP3.LUT P1, PT, PT, PT, UP1, 0x80, 0x8 ;  /* 0x000000000008781c */ /* 0x000fe20003f2f018 */
[----:B------:R-:W-:Y:S01]  /*0dc0*/  IMAD R15, R15, 0x4, R64 ;  /* 0x000000040f0f7824 */ /* 0x000fe200078e0240 */
[----:B------:R-:W0:Y:S01]  /*0dd0*/  LDCU UR4, c[0x0][0x3a4] ;  /* 0x00007480ff0477ac */ /* 0x000e220008000800 */
[----:B------:R-:W-:-:S02]  /*0de0*/  IMAD.MOV R0, RZ, RZ, -R10 ;  /* 0x000000ffff007224 */ /* 0x000fc400078e0a0a */
[----:B------:R-:W-:Y:S01]  /*0df0*/  IMAD R41, R12, 0x2, R15 ;  /* 0x000000020c297824 */ /* 0x000fe200078e020f */
[----:B------:R-:W1:Y:S01]  /*0e00*/  F2I.FTZ.U32.TRUNC.NTZ R3, R3 ;  /* 0x0000000300037305 */ /* 0x000e62000021f000 */
[----:B------:R-:W-:Y:S02]  /*0e10*/  IMAD R0, R17, R0, R4 ;  /* 0x0000000011007224 */ /* 0x000fe400078e0204 */
[----:B------:R-:W-:Y:S02]  /*0e20*/  IMAD R66, R66, 0x2, R41 ;  /* 0x0000000242427824 */ /* 0x000fe400078e0229 */
[----:B------:R-:W-:Y:S02]  /*0e30*/  IMAD.U32 R4, RZ, RZ, UR12 ;  /* 0x0000000cff047e24 */ /* 0x000fe4000f8e00ff */
[----:B------:R-:W-:Y:S01]  /*0e40*/  IMAD R85, R85, 0x2, R66 ;  /* 0x0000000255557824 */ /* 0x000fe200078e0242 */
[----:B--2---:R-:W2:Y:S01]  /*0e50*/  MUFU.RCP R2, R2 ;  /* 0x0000000200027308 */ /* 0x004ea20000001000 */
[----:B------:R-:W-:-:S02]  /*0e60*/  IMAD.IADD R0, R6, 0x1, R0 ;  /* 0x0000000106007824 */ /* 0x000fc400078e0200 */
[----:B------:R-:W-:Y:S02]  /*0e70*/  IMAD.U32 R6, RZ, RZ, UR12 ;  /* 0x0000000cff067e24 */ /* 0x000fe4000f8e00ff */
[----:B------:R-:W-:Y:S02]  /*0e80*/  IMAD R17, R4, 0x2, R85 ;  /* 0x0000000204117824 */ /* 0x000fe400078e0255 */
[----:B------:R-:W-:Y:S01]  /*0e90*/  IMAD R16, R0, 0x40, R7 ;  /* 0x0000004000107824 */ /* 0x000fe200078e0207 */
[----:B------:R-:W-:Y:S01]  /*0ea0*/  LOP3.LUT R7, R14, 0x7f, RZ, 0xc0, !PT ;  /* 0x0000007f0e077812 */ /* 0x000fe200078ec0ff */
[----:B------:R-:W-:Y:S02]  /*0eb0*/  IMAD R43, R6, 0x2, R17 ;  /* 0x00000002062b7824 */ /* 0x000fe400078e0211 */
[----:B-1----:R-:W-:Y:S01]  /*0ec0*/  IMAD.MOV R6, RZ, RZ, -R3 ;  /* 0x000000ffff067224 */ /* 0x002fe200078e0a03 */
[----:B------:R-:W-:Y:S01]  /*0ed0*/  IABS R0, R16 ;  /* 0x0000001000007213 */ /* 0x000fe20000000000 */
[----:B------:R-:W-:Y:S01]  /*0ee0*/  IMAD R68, R68, 0x2, R43 ;  /* 0x0000000244447824 */ /* 0x000fe200078e022b */
[----:B------:R-:W-:Y:S01]  /*0ef0*/  ISETP.GE.AND P2, PT, R16, RZ, PT ;  /* 0x000000ff1000720c */ /* 0x000fe20003f46270 */
[----:B------:R-:W-:Y:S01]  /*0f00*/  IMAD R21, R6, R27, RZ ;  /* 0x0000001b06157224 */ /* 0x000fe200078e02ff */
[----:B------:R-:W-:Y:S01]  /*0f10*/  STL [R1+0x138], R16 ;  /* 0x0001381001007387 */ /* 0x000fe20000100800 */
[----:B------:R-:W-:-:S02]  /*0f20*/  IMAD R19, R19, 0x4, R68 ;  /* 0x0000000413137824 */ /* 0x000fc400078e0244 */
[----:B--2---:R-:W-:Y:S02]  /*0f30*/  VIADD R4, R2, 0xffffffe ;  /* 0x0ffffffe02047836 */ /* 0x004fe40000000000 */
[----:B------:R-:W-:Y:S02]  /*0f40*/  IMAD.MOV.U32 R2, RZ, RZ, RZ ;  /* 0x000000ffff027224 */ /* 0x000fe400078e00ff */
[----:B------:R-:W-:Y:S01]  /*0f50*/  IMAD R45, R12, 0x2, R19 ;  /* 0x000000020c2d7824 */ /* 0x000fe200078e0213 */
[----:B------:R-:W1:Y:S01]  /*0f60*/  F2I.FTZ.U32.TRUNC.NTZ R5, R4 ;  /* 0x0000000400057305 */ /* 0x000e62000021f000 */
[----:B------:R-:W-:-:S04]  /*0f70*/  IMAD.HI.U32 R2, R3, R21, R2 ;  /* 0x0000001503027227 */ /* 0x000fc800078e0002 */
[----:B------:R-:W-:Y:S02]  /*0f80*/  IMAD.U32 R3, RZ, RZ, UR12 ;  /* 0x0000000cff037e24 */ /* 0x000fe4000f8e00ff */
[----:B------:R-:W-:Y:S02]  /*0f90*/  IMAD R70, R70, 0x2, R45 ;  /* 0x0000000246467824 */ /* 0x000fe400078e022d */
[----:B------:R-:W-:Y:S02]  /*0fa0*/  IMAD.U32 R21, RZ, RZ, UR12 ;  /* 0x0000000cff157e24 */ /* 0x000fe4000f8e00ff */
[----:B------:R-:W-:Y:S02]  /*0fb0*/  IMAD R86, R3, 0x2, R70 ;  /* 0x0000000203567824 */ /* 0x000fe400078e0246 */
[----:B------:R-:W-:Y:S02]  /*0fc0*/  IMAD.U32 R6, RZ, RZ, UR12 ;  /* 0x0000000cff067e24 */ /* 0x000fe4000f8e00ff */
[----:B------:R-:W-:-:S02]  /*0fd0*/  IMAD R21, R21, 0x2, R86 ;  /* 0x0000000215157824 */ /* 0x000fc400078e0256 */
[----:B-1----:R-:W-:Y:S02]  /*0fe0*/  IMAD.MOV R4, RZ, RZ, -R5 ;  /* 0x000000ffff047224 */ /* 0x002fe400078e0a05 */
[----:B------:R-:W-:Y:S02]  /*0ff0*/  IMAD R47, R6, 0x2, R21 ;  /* 0x00000002062f7824 */ /* 0x000fe400078e0215 */
[----:B------:R-:W-:Y:S01]  /*1000*/  IMAD R3, R4, R105, RZ ;  /* 0x0000006904037224 */ /* 0x000fe200078e02ff */
[----:B------:R-:W1:Y:S01]  /*1010*/  LDS R6, [UR9] ;  /* 0x00000009ff067984 */ /* 0x000e620008000800 */
[----:B------:R-:W-:Y:S02]  /*1020*/  IMAD R72, R72, 0x2, R47 ;  /* 0x0000000248487824 */ /* 0x000fe400078e022f */
[----:B------:R-:W-:Y:S02]  /*1030*/  IMAD.MOV.U32 R4, RZ, RZ, RZ ;  /* 0x000000ffff047224 */ /* 0x000fe400078e00ff */
[----:B------:R-:W-:-:S02]  /*1040*/  IMAD R23, R23, 0x4, R72 ;  /* 0x0000000417177824 */ /* 0x000fc400078e0248 */
[----:B------:R-:W-:-:S04]  /*1050*/  IMAD.HI.U32 R2, R2, R0, RZ ;  /* 0x0000000002027227 */ /* 0x000fc800078e00ff */
[----:B------:R-:W-:Y:S02]  /*1060*/  IMAD R48, R48, 0x2, R23 ;  /* 0x0000000230307824 */ /* 0x000fe400078e0217 */
[----:B------:R-:W-:Y:S01]  /*1070*/  IMAD.HI.U32 R104, R5, R3, R4 ;  /* 0x0000000305687227 */ /* 0x000fe200078e0004 */
[----:B------:R-:W-:-:S03]  /*1080*/  SHF.R.U32.HI R4, RZ, 0x6, R14 ;  /* 0x00000006ff047819 */ /* 0x000fc6000001160e */
[----:B------:R-:W-:Y:S01]  /*1090*/  IMAD R73, R73, 0x2, R48 ;  /* 0x0000000249497824 */ /* 0x000fe200078e0230 */
[----:B------:R-:W-:Y:S01]  /*10a0*/  SGXT.U32 R4, R4, 0x1 ;  /* 0x000000010404781a */ /* 0x000fe20000000000 */
[----:B------:R-:W-:Y:S02]  /*10b0*/  IMAD.MOV R2, RZ, RZ, -R2 ;  /* 0x000000ffff027224 */ /* 0x000fe400078e0a02 */
[----:B------:R-:W-:Y:S01]  /*10c0*/  IMAD.U32 R3, RZ, RZ, UR12 ;  /* 0x0000000cff037e24 */ /* 0x000fe2000f8e00ff */
[----:B------:R-:W-:Y:S01]  /*10d0*/  BAR.SYNC.DEFER_BLOCKING 0x0 ;  /* 0x0000000000007b1d */ /* 0x000fe20000010000 */
[----:B------:R-:W-:Y:S01]  /*10e0*/  IMAD R88, R88, 0x2, R73 ;  /* 0x0000000258587824 */ /* 0x000fe200078e0249 */
[----:B------:R-:W-:Y:S01]  /*10f0*/  ISETP.LT.AND P1, PT, R4, UR22, P1 ;  /* 0x0000001604007c0c */ /* 0x000fe20008f21270 */
[----:B------:R-:W-:Y:S02]  /*1100*/  IMAD R2, R27, R2, R0 ;  /* 0x000000021b027224 */ /* 0x000fe400078e0200 */
[----:B------:R-:W-:-:S02]  /*1110*/  IMAD R24, R3, 0x2, R88 ;  /* 0x0000000203187824 */ /* 0x000fc400078e0258 */
[----:B------:R-:W-:Y:S01]  /*1120*/  IMAD.SHL.U32 R0, R10, 0x100, RZ ;  /* 0x000001000a007824 */ /* 0x000fe200078e00ff */
[----:B------:R-:W-:Y:S01]  /*1130*/  ISETP.GT.U32.AND P0, PT, R27, R2, PT ;  /* 0x000000021b00720c */ /* 0x000fe20003f04070 */
[----:B------:R-:W-:Y:S02]  /*1140*/  IMAD R49, R49, 0x2, R24 ;  /* 0x0000000231317824 */ /* 0x000fe400078e0218 */
[----:B------:R-:W-:Y:S01]  /*1150*/  IMAD.U32 R5, RZ, RZ, UR12 ;  /* 0x0000000cff057e24 */ /* 0x000fe2000f8e00ff */
[----:B------:R-:W-:Y:S01]  /*1160*/  LOP3.LUT R109, R0, R107, RZ, 0xfc, !PT ;  /* 0x0000006b006d7212 */ /* 0x000fe200078efcff */
[----:B------:R-:W-:Y:S01]  /*1170*/  IMAD R74, R74, 0x2, R49 ;  /* 0x000000024a4a7824 */ /* 0x000fe200078e0231 */
[C-C-:B------:R-:W-:Y:S02]  /*1180*/  LOP3.LUT R108, R0.reuse, 0x1, R107.reuse, 0xfe, !PT ;  /* 0x00000001006c7812 */ /* 0x140fe400078efe6b */
[----:B------:R-:W-:Y:S01]  /*1190*/  IABS R110, R109 ;  /* 0x0000006d006e7213 */ /* 0x000fe20000000000 */
[----:B------:R-:W-:Y:S01]  /*11a0*/  IMAD R25, R25, 0x4, R74 ;  /* 0x0000000419197824 */ /* 0x000fe200078e024a */
[----:B------:R-:W-:-:S02]  /*11b0*/  LOP3.LUT R111, R0, 0x2, R107, 0xfe, !PT ;  /* 0x00000002006f7812 */ /* 0x000fc400078efe6b */
[----:B------:R-:W-:Y:S01]  /*11c0*/  IABS R167, R108 ;  /* 0x0000006c00a77213 */ /* 0x000fe20000000000 */
[----:B------:R-:W-:Y:S01]  /*11d0*/  IMAD.HI.U32 R3, R104, R110, RZ ;  /* 0x0000006e68037227 */ /* 0x000fe200078e00ff */
[----:B------:R-:W-:Y:S02]  /*11e0*/  IABS R113, R111 ;  /* 0x0000006f00717213 */ /* 0x000fe40000000000 */
[----:B-1----:R-:W-:Y:S01]  /*11f0*/  R2UR UR8, R6 ;  /* 0x00000000060872ca */ /* 0x002fe200000e0000 */
[----:B------:R-:W-:Y:S02]  /*1200*/  IMAD R50, R50, 0x2, R25 ;  /* 0x0000000232327824 */ /* 0x000fe400078e0219 */
[----:B------:R-:W-:Y:S02]  /*1210*/  IMAD.MOV R3, RZ, RZ, -R3 ;  /* 0x000000ffff037224 */ /* 0x000fe400078e0a03 */
[----:B------:R-:W-:Y:S02]  /*1220*/  IMAD R75, R75, 0x2, R50 ;  /* 0x000000024b4b7824 */ /* 0x000fe400078e0232 */
[----:B------:R-:W-:-:S02]  /*1230*/  @!P0 IMAD.IADD R2, R2, 0x1, -R27 ;  /* 0x0000000102028824 */ /* 0x000fc400078e0a1b */
[----:B------:R-:W-:Y:S02]  /*1240*/  IMAD R110, R105, R3, R110 ;  /* 0x00000003696e7224 */ /* 0x000fe400078e026e */
[----:B------:R-:W-:Y:S01]  /*1250*/  IMAD.U32 R3, RZ, RZ, UR12 ;  /* 0x0000000cff037e24 */ /* 0x000fe2000f8e00ff */
[----:B------:R-:W-:Y:S01]  /*1260*/  ISETP.GT.U32.AND P0, PT, R27, R2, PT ;  /* 0x000000021b00720c */ /* 0x000fe20003f04070 */
[----:B------:R-:W-:Y:S02]  /*1270*/  IMAD R90, R90, 0x2, R75 ;  /* 0x000000025a5a7824 */ /* 0x000fe400078e024b */
[----:B------:R-:W-:-:S04]  /*1280*/  IMAD.HI.U32 R4, R104, R113, RZ ;  /* 0x0000007168047227 */ /* 0x000fc800078e00ff */
[----:B------:R-:W-:Y:S02]  /*1290*/  IMAD R26, R3, 0x2, R90 ;  /* 0x00000002031a7824 */ /* 0x000fe400078e025a */
[----:B------:R-:W-:-:S04]  /*12a0*/  IMAD.HI.U32 R3, R104, R167, RZ ;  /* 0x000000a768037227 */ /* 0x000fc800078e00ff */
[----:B------:R-:W-:Y:S02]  /*12b0*/  IMAD R51, R51, 0x2, R26 ;  /* 0x0000000233337824 */ /* 0x000fe400078e021a */
[----:B------:R-:W-:Y:S02]  /*12c0*/  IMAD.MOV R6, RZ, RZ, -R3 ;  /* 0x000000ffff067224 */ /* 0x000fe400078e0a03 */
[----:B------:R-:W-:Y:S02]  /*12d0*/  IMAD R76, R76, 0x2, R51 ;  /* 0x000000024c4c7824 */ /* 0x000fe400078e0233 */
[----:B------:R-:W-:Y:S01]  /*12e0*/  @!P0 IMAD.IADD R2, R2, 0x1, -R27 ;  /* 0x0000000102028824 */ /* 0x000fe200078e0a1b */
[----:B------:R-:W-:Y:S01]  /*12f0*/  ISETP.NE.AND P0, PT, R100, RZ, PT ;  /* 0x000000ff6400720c */ /* 0x000fe20003f05270 */
[----:B------:R-:W-:Y:S02]  /*1300*/  IMAD R28, R5, 0x4, R76 ;  /* 0x00000004051c7824 */ /* 0x000fe400078e024c */
[----:B------:R-:W-:-:S02]  /*1310*/  IMAD.MOV R4, RZ, RZ, -R4 ;  /* 0x000000ffff047224 */ /* 0x000fc400078e0a04 */
[----:B------:R-:W-:Y:S02]  /*1320*/  IMAD R167, R105, R6, R167 ;  /* 0x0000000669a77224 */ /* 0x000fe400078e02a7 */
[----:B------:R-:W-:Y:S02]  /*1330*/  IMAD.U32 R6, RZ, RZ, UR12 ;  /* 0x0000000cff067e24 */ /* 0x000fe4000f8e00ff */
[----:B------:R-:W-:Y:S02]  /*1340*/  IMAD R53, R53, 0x2, R28 ;  /* 0x0000000235357824 */ /* 0x000fe400078e021c */
[----:B------:R-:W-:Y:S02]  /*1350*/  IMAD R113, R105, R4, R113 ;  /* 0x0000000469717224 */ /* 0x000fe400078e0271 */
[----:B------:R-:W-:Y:S02]  /*1360*/  IMAD.U32 R4, RZ, RZ, UR12 ;  /* 0x0000000cff047e24 */ /* 0x000fe4000f8e00ff */
[----:B------:R-:W-:-:S02]  /*1370*/  IMAD R169, R6, 0x2, R53 ;  /* 0x0000000206a97824 */ /* 0x000fc400078e0235 */
[----:B------:R-:W-:Y:S01]  /*1380*/  @!P2 IMAD.MOV R2, RZ, RZ, -R2 ;  /* 0x000000ffff02a224 */ /* 0x000fe200078e0a02 */
[----:B------:R-:W-:Y:S01]  /*1390*/  @!P0 LOP3.LUT R2, RZ, R100, RZ, 0x33, !PT ;  /* 0x00000064ff028212 */ /* 0x000fe200078e33ff */
[----:B------:R-:W-:Y:S01]  /*13a0*/  IMAD R171, R4, 0x2, R169 ;  /* 0x0000000204ab7824 */ /* 0x000fe200078e02a9 */
[----:B------:R-:W-:Y:S01]  /*13b0*/  ISETP.NE.U32.AND P2, PT, R7, RZ, PT ;  /* 0x000000ff0700720c */ /* 0x000fe20003f45070 */
[----:B------:R-:W-:Y:S02]  /*13c0*/  IMAD.U32 R3, RZ, RZ, UR12 ;  /* 0x0000000cff037e24 */ /* 0x000fe4000f8e00ff */
[----:B------:R-:W-:Y:S02]  /*13d0*/  IMAD R173, R6, 0x2, R171 ;  /* 0x0000000206ad7824 */ /* 0x000fe400078e02ab */
[----:B0-----:R-:W-:Y:S01]  /*13e0*/  IMAD R2, R2, UR4, RZ ;  /* 0x0000000402027c24 */ /* 0x001fe2000f8e02ff */
[----:B------:R-:W-:Y:S01]  /*13f0*/  USHF.L.U32 UR4, UR7, 0x15, URZ ;  /* 0x0000001507047899 */ /* 0x000fe200080006ff */
[----:B------:R-:W-:-:S02]  /*1400*/  IMAD R176, R176, 0x2, R173 ;  /* 0x00000002b0b07824 */ /* 0x000fc400078e02ad */
[----:B------:R-:W-:Y:S01]  /*1410*/  IMAD R100, R122, UR12, RZ ;  /* 0x0000000c7a647c24 */ /* 0x000fe2000f8e02ff */
[C---:B------:R-:W-:Y:S01]  /*1420*/  IADD3 R112, P0, PT, R2.reuse, UR16, RZ ;  /* 0x0000001002707c10 */ /* 0x040fe2000ff1e0ff */
[----:B------:R-:W-:Y:S01]  /*1430*/  IMAD R178, R3, 0x2, R176 ;  /* 0x0000000203b27824 */ /* 0x000fe200078e02b0 */
[----:B------:R-:W-:Y:S02]  /*1440*/  ULOP3.LUT UR4, UR4, 0x600000, URZ, 0xc0, !UPT ;  /* 0x0060000004047892 */ /* 0x000fe4000f8ec0ff */
[----:B------:R-:W-:Y:S01]  /*1450*/  LEA.HI.X.SX32 R114, R2, UR17, 0x1, P0 ;  /* 0x0000001102727c11 */ /* 0x000fe200080f0eff */
[----:B------:R-:W-:Y:S01]  /*1460*/  IMAD R183, R183, 0x4, R178 ;  /* 0x00000004b7b77824 */ /* 0x000fe200078e02b2 */
[CC--:B------:R-:W-:Y:S02]  /*1470*/  IADD3 R5, P3, PT, R13.reuse, R112.reuse, RZ ;  /* 0x000000700d057210 */ /* 0x0c0fe40007f7e0ff */
[----:B------:R-:W-:Y:S01]  /*1480*/  IADD3 R2, P5, PT, R8, R112, RZ ;  /* 0x0000007008027210 */ /* 0x000fe20007fbe0ff */
[----:B------:R-:W-:Y:S01]  /*1490*/  IMAD R185, R4, 0x2, R183 ;  /* 0x0000000204b97824 */ /* 0x000fe200078e02b7 */
[----:B------:R-:W-:-:S02]  /*14a0*/  LEA.HI.X.SX32 R13, R13, R114, 0x1, P3 ;  /* 0x000000720d0d7211 */ /* 0x000fc400018f0eff */
[C---:B------:R-:W-:Y:S01]  /*14b0*/  IADD3 R14, P3, PT, R23.reuse, R112, RZ ;  /* 0x00000070170e7210 */ /* 0x040fe20007f7e0ff */
[----:B------:R-:W-:Y:S01]  /*14c0*/  IMAD R189, R6, 0x2, R185 ;  /* 0x0000000206bd7824 */ /* 0x000fe200078e02b9 */
[-C--:B------:R-:W-:Y:S02]  /*14d0*/  LEA.HI.X.SX32 R7, R8, R114.reuse, 0x1, P5 ;  /* 0x0000007208077211 */ /* 0x080fe400028f0eff */
[----:B------:R-:W-:Y:S01]  /*14e0*/  LEA.HI.X.SX32 R23, R23, R114, 0x1, P3 ;  /* 0x0000007217177211 */ /* 0x000fe200018f0eff */
[----:B------:R-:W-:Y:S01]  /*14f0*/  IMAD R191, R4, 0x2, R189 ;  /* 0x0000000204bf7824 */ /* 0x000fe200078e02bd */
[-C--:B------:R-:W-:Y:S02]  /*1500*/  IADD3 R174, P3, PT, R173, R112.reuse, RZ ;  /* 0x00000070adae7210 */ /* 0x080fe40007f7e0ff */
[----:B------:R-:W-:Y:S01]  /*1510*/  IADD3 R4, P4, PT, R11, R112, RZ ;  /* 0x000000700b047210 */ /* 0x000fe20007f9e0ff */
[----:B------:R-:W-:Y:S01]  /*1520*/  IMAD R194, R194, 0x2, R191 ;  /* 0x00000002c2c27824 */ /* 0x000fe200078e02bf */
[----:B------:R-:W-:-:S02]  /*1530*/  LEA.HI.X.SX32 R173, R173, R114, 0x1, P3 ;  /* 0x00000072adad7211 */ /* 0x000fc400018f0eff */
[----:B------:R-:W-:Y:S01]  /*1540*/  IADD3 R30, P3, PT, R37, R112, RZ ;  /* 0x00000070251e7210 */ /* 0x000fe20007f7e0ff */
[----:B------:R-:W-:Y:S01]  /*1550*/  IMAD R196, R3, 0x2, R194 ;  /* 0x0000000203c47824 */ /* 0x000fe200078e02c2 */
[----:B------:R-:W-:Y:S02]  /*1560*/  LEA.HI.X.SX32 R11, R11, R114, 0x1, P4 ;  /* 0x000000720b0b7211 */ /* 0x000fe400020f0eff */
[----:B------:R-:W-:Y:S01]  /*1570*/  IADD3 R12, P4, PT, R21, R112, RZ ;  /* 0x00000070150c7210 */ /* 0x000fe20007f9e0ff */
[----:B------:R-:W-:Y:S01]  /*1580*/  IMAD R81, R81, 0x2, R196 ;  /* 0x0000000251517824 */ /* 0x000fe200078e02c4 */
[----:B------:R-:W-:Y:S02]  /*1590*/  LEA.HI.X.SX32 R37, R37, R114, 0x1, P3 ;  /* 0x0000007225257211 */ /* 0x000fe400018f0eff */
[----:B------:R-:W-:Y:S02]  /*15a0*/  IADD3 R38, P3, PT, R47, R112, RZ ;  /* 0x000000702f267210 */ /* 0x000fe40007f7e0ff */
[----:B------:R-:W-:-:S02]  /*15b0*/  LEA.HI.X.SX32 R21, R21, R114, 0x1, P4 ;  /* 0x0000007215157211 */ /* 0x000fc400020f0eff */
[C---:B------:R-:W-:Y:S02]  /*15c0*/  IADD3 R22, P4, PT, R28.reuse, R112, RZ ;  /* 0x000000701c167210 */ /* 0x040fe40007f9e0ff */
[----:B------:R-:W-:Y:S02]  /*15d0*/  LEA.HI.X.SX32 R47, R47, R114, 0x1, P3 ;  /* 0x000000722f2f7211 */ /* 0x000fe400018f0eff */
[-C--:B------:R-:W-:Y:S02]  /*15e0*/  IADD3 R3, P0, PT, R9, R112.reuse, RZ ;  /* 0x0000007009037210 */ /* 0x080fe40007f1e0ff */
[----:B------:R-:W-:Y:S02]  /*15f0*/  IADD3 R168, P3, PT, R53, R112, RZ ;  /* 0x0000007035a87210 */ /* 0x000fe40007f7e0ff */
[----:B------:R-:W-:Y:S02]  /*1600*/  LEA.HI.X.SX32 R28, R28, R114, 0x1, P4 ;  /* 0x000000721c1c7211 */ /* 0x000fe400020f0eff */
[----:B------:R-:W-:-:S02]  /*1610*/  IADD3 R29, P4, PT, R35, R112, RZ ;  /* 0x00000070231d7210 */ /* 0x000fc40007f9e0ff */
[-C--:B------:R-:W-:Y:S02]  /*1620*/  LEA.HI.X.SX32 R9, R9, R114.reuse, 0x1, P0 ;  /* 0x0000007209097211 */ /* 0x080fe400000f0eff */
[----:B------:R-:W-:Y:S02]  /*1630*/  LEA.HI.X.SX32 R53, R53, R114, 0x1, P3 ;  /* 0x0000007235357211 */ /* 0x000fe400018f0eff */
[-C--:B------:R-:W-:Y:S02]  /*1640*/  IADD3 R6, P6, PT, R15, R112.reuse, RZ ;  /* 0x000000700f067210 */ /* 0x080fe40007fde0ff */
[-C--:B------:R-:W-:Y:S02]  /*1650*/  IADD3 R8, P5, PT, R17, R112.reuse, RZ ;  /* 0x0000007011087210 */ /* 0x080fe40007fbe0ff */
[-C--:B------:R-:W-:Y:S02]  /*1660*/  IADD3 R10, P0, PT, R19, R112.reuse, RZ ;  /* 0x00000070130a7210 */ /* 0x080fe40007f1e0ff */
[----:B------:R-:W-:-:S02]  /*1670*/  IADD3 R54, P3, PT, R60, R112, RZ ;  /* 0x000000703c367210 */ /* 0x000fc40007f7e0ff */
[----:B------:R-:W-:Y:S02]  /*1680*/  LEA.HI.X.SX32 R35, R35, R114, 0x1, P4 ;  /* 0x0000007223237211 */ /* 0x000fe400020f0eff */
[----:B------:R-:W-:Y:S02]  /*1690*/  IADD3 R36, P4, PT, R45, R112, RZ ;  /* 0x000000702d247210 */ /* 0x000fe40007f9e0ff */
[-C--:B------:R-:W-:Y:S02]  /*16a0*/  LEA.HI.X.SX32 R15, R15, R114.reuse, 0x1, P6 ;  /* 0x000000720f0f7211 */ /* 0x080fe400030f0eff */
[-C--:B------:R-:W-:Y:S02]  /*16b0*/  LEA.HI.X.SX32 R17, R17, R114.reuse, 0x1, P5 ;  /* 0x0000007211117211 */ /* 0x080fe400028f0eff */
[-C--:B------:R-:W-:Y:S02]  /*16c0*/  LEA.HI.X.SX32 R19, R19, R114.reuse, 0x1, P0 ;  /* 0x0000007213137211 */ /* 0x080fe400000f0eff */
[----:B------:R-:W-:-:S02]  /*16d0*/  LEA.HI.X.SX32 R60, R60, R114, 0x1, P3 ;  /* 0x000000723c3c7211 */ /* 0x000fc400018f0eff */
[-C--:B------:R-:W-:Y:S02]  /*16e0*/  IADD3 R16, P6, PT, R24, R112.reuse, RZ ;  /* 0x0000007018107210 */ /* 0x080fe40007fde0ff */
[-C--:B------:R-:W-:Y:S02]  /*16f0*/  IADD3 R18, P5, PT, R25, R112.reuse, RZ ;  /* 0x0000007019127210 */ /* 0x080fe40007fbe0ff */
[-C--:B------:R-:W-:Y:S02]  /*1700*/  IADD3 R20, P0, PT, R26, R112.reuse, RZ ;  /* 0x000000701a147210 */ /* 0x080fe40007f1e0ff */
[----:B------:R-:W-:Y:S02]  /*1710*/  IADD3 R61, P3, PT, R70, R112, RZ ;  /* 0x00000070463d7210 */ /* 0x000fe40007f7e0ff */
[----:B------:R-:W-:Y:S02]  /*1720*/  LEA.HI.X.SX32 R45, R45, R114, 0x1, P4 ;  /* 0x000000722d2d7211 */ /* 0x000fe400020f0eff */
[----:B------:R-:W-:-:S02]  /*1730*/  IADD3 R46, P4, PT, R51, R112, RZ ;  /* 0x00000070332e7210 */ /* 0x000fc40007f9e0ff */
[-C--:B------:R-:W-:Y:S02]  /*1740*/  LEA.HI.X.SX32 R24, R24, R114.reuse, 0x1, P6 ;  /* 0x0000007218187211 */ /* 0x080fe400030f0eff */
[-C--:B------:R-:W-:Y:S02]  /*1750*/  LEA.HI.X.SX32 R25, R25, R114.reuse, 0x1, P5 ;  /* 0x0000007219197211 */ /* 0x080fe400028f0eff */
[-C--:B------:R-:W-:Y:S02]  /*1760*/  LEA.HI.X.SX32 R26, R26, R114.reuse, 0x1, P0 ;  /* 0x000000721a1a7211 */ /* 0x080fe400000f0eff */
[----:B------:R-:W-:Y:S02]  /*1770*/  LEA.HI.X.SX32 R70, R70, R114, 0x1, P3 ;  /* 0x0000007246467211 */ /* 0x000fe400018f0eff */
[-C--:B------:R-:W-:Y:S02]  /*1780*/  IADD3 R184, P6, PT, R183, R112.reuse, RZ ;  /* 0x00000070b7b87210 */ /* 0x080fe40007fde0ff */
[----:B------:R-:W-:-:S02]  /*1790*/  IADD3 R195, P5, PT, R194, R112, RZ ;  /* 0x00000070c2c37210 */ /* 0x000fc40007fbe0ff */
[-C--:B------:R-:W-:Y:S02]  /*17a0*/  IADD3 R27, P0, PT, R33, R112.reuse, RZ ;  /* 0x00000070211b7210 */ /* 0x080fe40007f1e0ff */
[----:B------:R-:W-:Y:S02]  /*17b0*/  IADD3 R71, P3, PT, R76, R112, RZ ;  /* 0x000000704c477210 */ /* 0x000fe40007f7e0ff */
[----:B------:R-:W-:Y:S02]  /*17c0*/  LEA.HI.X.SX32 R51, R51, R114, 0x1, P4 ;  /* 0x0000007233337211 */ /* 0x000fe400020f0eff */
[----:B------:R-:W-:Y:S02]  /*17d0*/  IADD3 R52, P4, PT, R58, R112, RZ ;  /* 0x000000703a347210 */ /* 0x000fe40007f9e0ff */
[-C--:B------:R-:W-:Y:S02]  /*17e0*/  LEA.HI.X.SX32 R183, R183, R114.reuse, 0x1, P6 ;  /* 0x00000072b7b77211 */ /* 0x080fe400030f0eff */
[----:B------:R-:W-:-:S02]  /*17f0*/  LEA.HI.X.SX32 R194, R194, R114, 0x1, P5 ;  /* 0x00000072c2c27211 */ /* 0x000fc400028f0eff */
        /* <DEDUP_REMOVED lines=26> */
[----:B------:R-:W-:Y:S01]  /*19a0*/  LEA.HI.X.SX32 R75, R75, R114, 0x1, P4 ;  /* 0x000000724b4b7211 */ /* 0x000fe200020f0eff */
[----:B------:R0:W-:Y:S01]  /*19b0*/  STL [R1+0x124], R130 ;  /* 0x0001248201007387 */ /* 0x0001e20000100800 */
[----:B------:R-:W-:Y:S02]  /*19c0*/  IADD3 R128, P4, PT, R81, R112, RZ ;  /* 0x0000007051807210 */ /* 0x000fe40007f9e0ff */
[-C--:B------:R-:W-:Y:S02]  /*19d0*/  LEA.HI.X.SX32 R176, R176, R114.reuse, 0x1, P6 ;  /* 0x00000072b0b07211 */ /* 0x080fe400030f0eff */
[-C--:B------:R-:W-:Y:S01]  /*19e0*/  LEA.HI.X.SX32 R185, R185, R114.reuse, 0x1, P5 ;  /* 0x00000072b9b97211 */ /* 0x080fe200028f0eff */
[----:B------:R0:W-:Y:S01]  /*19f0*/  STL [R1+0x12c], R128 ;  /* 0x00012c8001007387 */ /* 0x0001e20000100800 */
[----:B------:R-:W-:-:S02]  /*1a00*/  LEA.HI.X.SX32 R196, R196, R114, 0x1, P0 ;  /* 0x00000072c4c47211 */ /* 0x000fc400000f0eff */
[----:B------:R-:W-:Y:S02]  /*1a10*/  LEA.HI.X.SX32 R97, R97, R114, 0x1, P3 ;  /* 0x0000007261617211 */ /* 0x000fe400018f0eff */
[-C--:B------:R-:W-:Y:S02]  /*1a20*/  IADD3 R55, P6, PT, R62, R112.reuse, RZ ;  /* 0x000000703e377210 */ /* 0x080fe40007fde0ff */
[-C--:B------:R-:W-:Y:S02]  /*1a30*/  IADD3 R56, P5, PT, R64, R112.reuse, RZ ;  /* 0x0000007040387210 */ /* 0x080fe40007fbe0ff */
[-C--:B------:R-:W-:Y:S02]  /*1a40*/  IADD3 R57, P0, PT, R66, R112.reuse, RZ ;  /* 0x0000007042397210 */ /* 0x080fe40007f1e0ff */
[----:B------:R-:W-:Y:S02]  /*1a50*/  IADD3 R119, P3, PT, R102, R112, RZ ;  /* 0x0000007066777210 */ /* 0x000fe40007f7e0ff */
[----:B------:R-:W-:-:S02]  /*1a60*/  LEA.HI.X.SX32 R129, R81, R114, 0x1, P4 ;  /* 0x0000007251817211 */ /* 0x000fc400020f0eff */
[-C--:B------:R-:W-:Y:S02]  /*1a70*/  LEA.HI.X.SX32 R62, R62, R114.reuse, 0x1, P6 ;  /* 0x000000723e3e7211 */ /* 0x080fe400030f0eff */
[-C--:B------:R-:W-:Y:S01]  /*1a80*/  LEA.HI.X.SX32 R64, R64, R114.reuse, 0x1, P5 ;  /* 0x0000007240407211 */ /* 0x080fe200028f0eff */
[----:B------:R0:W-:Y:S01]  /*1a90*/  STL [R1+0x128], R129 ;  /* 0x0001288101007387 */ /* 0x0001e20000100800 */
[-C--:B------:R-:W-:Y:S02]  /*1aa0*/  LEA.HI.X.SX32 R66, R66, R114.reuse, 0x1, P0 ;  /* 0x0000007242427211 */ /* 0x080fe400000f0eff */
[----:B------:R-:W-:Y:S01]  /*1ab0*/  LEA.HI.X.SX32 R120, R102, R114, 0x1, P3 ;  /* 0x0000007266787211 */ /* 0x000fe200018f0eff */
[----:B------:R0:W-:Y:S01]  /*1ac0*/  STL [R1+0x134], R119 ;  /* 0x0001347701007387 */ /* 0x0001e20000100800 */
[-C--:B------:R-:W-:Y:S02]  /*1ad0*/  IADD3 R63, P6, PT, R72, R112.reuse, RZ ;  /* 0x00000070483f7210 */ /* 0x080fe40007fde0ff */
[-C--:B------:R-:W-:Y:S01]  /*1ae0*/  IADD3 R65, P5, PT, R73, R112.reuse, RZ ;  /* 0x0000007049417210 */ /* 0x080fe20007fbe0ff */
[----:B------:R0:W-:Y:S01]  /*1af0*/  STL [R1+0x130], R120 ;  /* 0x0001307801007387 */ /* 0x0001e20000100800 */
[----:B------:R-:W-:-:S02]  /*1b00*/  IADD3 R67, P0, PT, R74, R112, RZ ;  /* 0x000000704a437210 */ /* 0x000fc40007f1e0ff */
[-C--:B------:R-:W-:Y:S02]  /*1b10*/  LEA.HI.X.SX32 R72, R72, R114.reuse, 0x1, P6 ;  /* 0x0000007248487211 */ /* 0x080fe400030f0eff */
[-C--:B------:R-:W-:Y:S02]  /*1b20*/  LEA.HI.X.SX32 R73, R73, R114.reuse, 0x1, P5 ;  /* 0x0000007249497211 */ /* 0x080fe400028f0eff */
[----:B------:R-:W-:Y:S02]  /*1b30*/  LEA.HI.X.SX32 R74, R74, R114, 0x1, P0 ;  /* 0x000000724a4a7211 */ /* 0x000fe400000f0eff */
[-C--:B------:R-:W-:Y:S02]  /*1b40*/  IADD3 R170, P6, PT, R169, R112.reuse, RZ ;  /* 0x00000070a9aa7210 */ /* 0x080fe40007fde0ff */
[-C--:B------:R-:W-:Y:S02]  /*1b50*/  IADD3 R179, P5, PT, R178, R112.reuse, RZ ;  /* 0x00000070b2b37210 */ /* 0x080fe40007fbe0ff */
[----:B------:R-:W-:-:S02]  /*1b60*/  IADD3 R190, P0, PT, R189, R112, RZ ;  /* 0x00000070bdbe7210 */ /* 0x000fc40007f1e0ff */
[-C--:B------:R-:W-:Y:S02]  /*1b70*/  LEA.HI.X.SX32 R169, R169, R114.reuse, 0x1, P6 ;  /* 0x00000072a9a97211 */ /* 0x080fe400030f0eff */
[-C--:B------:R-:W-:Y:S02]  /*1b80*/  LEA.HI.X.SX32 R178, R178, R114.reuse, 0x1, P5 ;  /* 0x00000072b2b27211 */ /* 0x080fe400028f0eff */
[----:B------:R-:W-:Y:S02]  /*1b90*/  LEA.HI.X.SX32 R189, R189, R114, 0x1, P0 ;  /* 0x00000072bdbd7211 */ /* 0x000fe400000f0eff */
[-C--:B------:R-:W-:Y:S02]  /*1ba0*/  IADD3 R78, P6, PT, R84, R112.reuse, RZ ;  /* 0x00000070544e7210 */ /* 0x080fe40007fde0ff */
[-C--:B------:R-:W-:Y:S02]  /*1bb0*/  IADD3 R79, P5, PT, R85, R112.reuse, RZ ;  /* 0x00000070554f7210 */ /* 0x080fe40007fbe0ff */
[----:B------:R-:W-:-:S02]  /*1bc0*/  IADD3 R80, P0, PT, R86, R112, RZ ;  /* 0x0000007056507210 */ /* 0x000fc40007f1e0ff */
[----:B------:R-:W-:Y:S02]  /*1bd0*/  IADD3 R81, P4, PT, R88, R112, RZ ;  /* 0x0000007058517210 */ /* 0x000fe40007f9e0ff */
[-C--:B------:R-:W-:Y:S02]  /*1be0*/  LEA.HI.X.SX32 R84, R84, R114.reuse, 0x1, P6 ;  /* 0x0000007254547211 */ /* 0x080fe400030f0eff */
[-C--:B------:R-:W-:Y:S02]  /*1bf0*/  LEA.HI.X.SX32 R85, R85, R114.reuse, 0x1, P5 ;  /* 0x0000007255557211 */ /* 0x080fe400028f0eff */
[-C--:B------:R-:W-:Y:S02]  /*1c00*/  LEA.HI.X.SX32 R86, R86, R114.reuse, 0x1, P0 ;  /* 0x0000007256567211 */ /* 0x080fe400000f0eff */
[----:B------:R-:W-:Y:S02]  /*1c10*/  LEA.HI.X.SX32 R88, R88, R114, 0x1, P4 ;  /* 0x0000007258587211 */ /* 0x000fe400020f0eff */
[----:B------:R-:W-:-:S02]  /*1c20*/  IADD3 R172, P6, PT, R171, R112, RZ ;  /* 0x00000070abac7210 */ /* 0x000fc40007fde0ff */
[-C--:B------:R-:W-:Y:S02]  /*1c30*/  IADD3 R193, P5, PT, R191, R112.reuse, RZ ;  /* 0x00000070bfc17210 */ /* 0x080fe40007fbe0ff */
[-C--:B------:R-:W-:Y:S02]  /*1c40*/  IADD3 R87, P0, PT, R94, R112.reuse, RZ ;  /* 0x000000705e577210 */ /* 0x080fe40007f1e0ff */
[----:B------:R-:W-:Y:S02]  /*1c50*/  IADD3 R89, P4, PT, R96, R112, RZ ;  /* 0x0000007060597210 */ /* 0x000fe40007f9e0ff */
[-C--:B------:R-:W-:Y:S02]  /*1c60*/  LEA.HI.X.SX32 R171, R171, R114.reuse, 0x1, P6 ;  /* 0x00000072abab7211 */ /* 0x080fe400030f0eff */
[-C--:B------:R-:W-:Y:S02]  /*1c70*/  LEA.HI.X.SX32 R191, R191, R114.reuse, 0x1, P5 ;  /* 0x00000072bfbf7211 */ /* 0x080fe400028f0eff */
        /* <DEDUP_REMOVED lines=8> */
[-C--:B------:R-:W-:Y:S02]  /*1d00*/  LEA.HI.X.SX32 R100, R100, R114.reuse, 0x1, P0 ;  /* 0x0000007264647211 */ /* 0x080fe400000f0eff */
[----:B------:R-:W-:Y:S01]  /*1d10*/  LEA.HI.X.SX32 R180, R180, R114, 0x1, P4 ;  /* 0x00000072b4b47211 */ /* 0x000fe200020f0eff */
[----:B0-----:R-:W-:Y:S06]  /*1d20*/  BRA.U UP0, `(.L_x_5) ;  /* 0x0000000100187547 */ /* 0x001fec000b800000 */
[----:B------:R-:W-:Y:S01]  /*1d30*/  ELECT P0, URZ, PT ;  /* 0x0000000000ff782f */ /* 0x000fe20003800000 */
[----:B------:R-:W-:Y:S01]  /*1d40*/  IMAD.MOV.U32 R102, RZ, RZ, 0x1 ;  /* 0x00000001ff667424 */ /* 0x000fe200078e00ff */
[----:B------:R-:W-:Y:S11]  /*1d50*/  UVIRTCOUNT.DEALLOC.SMPOOL 0x80 ;  /* 0x000000800000784c */ /* 0x000ff60000000000 */
[----:B------:R-:W-:-:S04]  /*1d60*/  @P0 MOV R103, 0x40 ;  /* 0x0000004000670802 */ /* 0x000fc80000000f00 */
[----:B------:R-:W-:-:S05]  /*1d70*/  @P0 LEA R103, R116, R103, 0x18 ;  /* 0x0000006774670211 */ /* 0x000fca00078ec0ff */
[----:B------:R0:W-:Y:S02]  /*1d80*/  @P0 STS.U8 [R103], R102 ;  /* 0x0000006667000388 */ /* 0x0001e40000000000 */
.L_x_5:
[----:B------:R-:W-:Y:S01]  /*1d90*/  UIADD3 UR10, UPT, UPT, UR8, UR4, URZ ;  /* 0x00000004080a7290 */ /* 0x000fe2000fffe0ff */
[C---:B0-----:R-:W-:Y:S01]  /*1da0*/  LOP3.LUT R103, R106.reuse, 0x8, RZ, 0xfc, !PT ;  /* 0x000000086a677812 */ /* 0x041fe200078efcff */
[----:B------:R-:W-:Y:S01]  /*1db0*/  VOTEU.ALL UP2, P2 ;  /* 0x0000000000ff7886 */ /* 0x000fe20001040000 */
[----:B------:R-:W-:Y:S01]  /*1dc0*/  UIADD3 UR6, UPT, UPT, UR9, 0x8000, URZ ;  /* 0x0000800009067890 */ /* 0x000fe2000fffe0ff */
[----:B------:R-:W-:Y:S01]  /*1dd0*/  PLOP3.LUT P3, PT, PT, PT, UP1, 0x80, 0x8 ;  /* 0x000000000008781c */ /* 0x000fe20003f6f018 */
[----:B------:R-:W-:Y:S01]  /*1de0*/  VOTEU.ALL UP3, P2 ;  /* 0x0000000000ff7886 */ /* 0x000fe20001060000 */
[----:B------:R-:W-:Y:S01]  /*1df0*/  LOP3.LUT R102, R106, 0x10, RZ, 0xfc, !PT ;  /* 0x000000106a667812 */ /* 0x000fe200078efcff */
[----:B------:R-:W-:Y:S01]  /*1e00*/  IMAD.MOV.U32 R112, RZ, RZ, R131 ;  /* 0x000000ffff707224 */ /* 0x000fe200078e0083 */
[----:B------:R-:W-:-:S04]  /*1e10*/  @!UP2 UIADD3 UR14, UPT, UPT, -UR5, 0x100000, URZ ;  /* 0x00100000050ea890 */ /* 0x000fc8000fffe1ff */
[----:B------:R-:W-:Y:S02]  /*1e20*/  @!UP2 USHF.L.U32 UR15, UR14, 0xb, URZ ;  /* 0x0000000b0e0fa899 */ /* 0x000fe400080006ff */
[----:B------:R-:W-:Y:S01]  /*1e30*/  @!UP2 USHF.L.U32 UR14, UR14, 0x1, URZ ;  /* 0x000000010e0ea899 */ /* 0x000fe200080006ff */
[----:B------:R-:W-:Y:S01]  /*1e40*/  STTM.16dp32bit_t0_t15.x32 tmem[UR10], RZ ;  /* 0x000000ff000079ed */ /* 0x000fe20008a8000a */
[----:B------:R-:W-:Y:S01]  /*1e50*/  STTM.16dp32bit_t16_t31.x32 tmem[UR10+0x20], RZ ;  /* 0x000020ff000079ed */ /* 0x000fe20008aa000a */
[----:B------:R-:W0:Y:S02]  /*1e60*/  FENCE.VIEW.ASYNC.T ;  /* 0x00000000000073c6 */ /* 0x000e240000000200 */
[----:B0-----:R-:W-:Y:S01]  /*1e70*/  BAR.SYNC.DEFER_BLOCKING 0x0 ;  /* 0x0000000000007b1d */ /* 0x001fe20000010000 */
[----:B------:R-:W-:Y:S01]  /*1e80*/  ISETP.LT.AND P3, PT, R103, UR22, P3 ;  /* 0x0000001667007c0c */ /* 0x000fe20009f61270 */
[----:B------:R-:W-:Y:S01]  /*1e90*/  @P1 IMAD.MOV.U32 R103, RZ, RZ, R7 ;  /* 0x000000ffff671224 */ /* 0x000fe200078e0007 */
[----:B------:R-:W-:Y:S01]  /*1ea0*/  PLOP3.LUT P0, PT, PT, PT, UP1, 0x80, 0x8 ;  /* 0x000000000008781c */ /* 0x000fe20003f0f018 */
[----:B------:R-:W-:Y:S01]  /*1eb0*/  IMAD.MOV.U32 R114, RZ, RZ, R133 ;  /* 0x000000ffff727224 */ /* 0x000fe200078e0085 */
[----:B------:R-:W-:-:S02]  /*1ec0*/  LOP3.LUT R131, R106, 0x18, RZ, 0xfc, !PT ;  /* 0x000000186a837812 */ /* 0x000fc400078efcff */
[----:B------:R-:W-:Y:S01]  /*1ed0*/  ISETP.LT.AND P0, PT, R102, UR22, P0 ;  /* 0x0000001666007c0c */ /* 0x000fe20008701270 */
[----:B------:R-:W-:Y:S01]  /*1ee0*/  @P1 IMAD.MOV.U32 R102, RZ, RZ, R2 ;  /* 0x000000ffff661224 */ /* 0x000fe200078e0002 */
[----:B------:R-:W-:Y:S01]  /*1ef0*/  PLOP3.LUT P4, PT, PT, PT, UP1, 0x80, 0x8 ;  /* 0x000000000008781c */ /* 0x000fe20003f8f018 */
[----:B------:R-:W-:Y:S04]  /*1f00*/  STL [R1+0x140], R2 ;  /* 0x0001400201007387 */ /* 0x000fe80000100800 */
[----:B------:R-:W0:Y:S02]  /*1f10*/  FENCE.VIEW.ASYNC.S ;  /* 0x00000000000073c6 */ /* 0x000e240000000000 */
[----:B0-----:R-:W0:Y:S02]  /*1f20*/  @!UP3 SYNCS.EXCH.64 URZ, [UR6], UR14 ;  /* 0x0000000e06ffb5b2 */ /* 0x001e240008000100 */
[----:B0-----:R-:W-:Y:S01]  /*1f30*/  BAR.SYNC.DEFER_BLOCKING 0x0 ;  /* 0x0000000000007b1d */ /* 0x001fe20000010000 */
[----:B------:R-:W-:-:S02]  /*1f40*/  LOP3.LUT R133, R106, 0x20, RZ, 0xfc, !PT ;  /* 0x000000206a857812 */ /* 0x000fc400078efcff */
[----:B------:R-:W-:Y:S02]  /*1f50*/  PRMT R116, RZ, 0x7610, R116 ;  /* 0x00007610ff747816 */ /* 0x000fe40000000074 */
[----:B------:R-:W-:Y:S01]  /*1f60*/  PRMT R117, RZ, 0x7610, R117 ;  /* 0x00007610ff757816 */ /* 0x000fe20000000075 */
[----:B------:R-:W-:Y:S04]  /*1f70*/  STL [R1+0x13c], R7 ;  /* 0x00013c0701007387 */ /* 0x000fe80000100800 */
[----:B------:R0:W2:Y:S01]  /*1f80*/  @P1 LDG.E.U8 R112, desc[UR20][R102.64] ;  /* 0x0000001466701981 */ /* 0x0000a2000c1e1100 */
[----:B------:R-:W-:-:S03]  /*1f90*/  ISETP.LT.AND P1, PT, R131, UR22, P4 ;  /* 0x0000001683007c0c */ /* 0x000fc6000a721270 */
[----:B------:R-:W-:Y:S01]  /*1fa0*/  STL [R1+0x148], R3 ;  /* 0x0001480301007387 */ /* 0x000fe20000100800 */
[----:B0-----:R-:W-:Y:S02]  /*1fb0*/  @P3 IMAD.MOV.U32 R102, RZ, RZ, R3 ;  /* 0x000000ffff663224 */ /* 0x001fe400078e0003 */
[----:B------:R-:W-:Y:S01]  /*1fc0*/  @P3 IMAD.MOV.U32 R103, RZ, RZ, R9 ;  /* 0x000000ffff673224 */ /* 0x000fe200078e0009 */
[----:B------:R-:W-:Y:S01]  /*1fd0*/  LOP3.LUT R131, R106, 0x28, RZ, 0xfc, !PT ;  /* 0x000000286a837812 */ /* 0x000fe200078efcff */
[----:B------:R-:W-:Y:S04]  /*1fe0*/  STL [R1+0x144], R9 ;  /* 0x0001440901007387 */ /* 0x000fe80000100800 */
[----:B------:R0:W3:Y:S01]  /*1ff0*/  @P3 LDG.E.U8 R114, desc[UR20][R102.64] ;  /* 0x0000001466723981 */ /* 0x0000e2000c1e1100 */
[----:B------:R-:W-:-:S02]  /*2000*/  PLOP3.LUT P3, PT, PT, PT, UP1, 0x80, 0x8 ;  /* 0x000000000008781c */ /* 0x000fc40003f6f018 */
[----:B------:R-:W-:Y:S01]  /*2010*/  PLOP3.LUT P4, PT, PT, PT, UP1, 0x80, 0x8 ;  /* 0x000000000008781c */ /* 0x000fe20003f8f018 */
[----:B------:R-:W-:Y:S01]  /*2020*/  STL [R1+0x150], R4 ;  /* 0x0001500401007387 */ /* 0x000fe20000100800 */
[----:B------:R-:W-:Y:S01]  /*2030*/  ISETP.LT.AND P3, PT, R133, UR22, P3 ;  /* 0x0000001685007c0c */ /* 0x000fe20009f61270 */
[----:B0-----:R-:W-:Y:S02]  /*2040*/  @P0 IMAD.MOV.U32 R102, RZ, RZ, R4 ;  /* 0x000000ffff660224 */ /* 0x001fe400078e0004 */
[----:B------:R-:W-:Y:S01]  /*2050*/  @P0 IMAD.MOV.U32 R103, RZ, RZ, R11 ;  /* 0x000000ffff670224 */ /* 0x000fe200078e000b */
[----:B------:R-:W-:Y:S01]  /*2060*/  PRMT R118, RZ, 0x7610, R118 ;  /* 0x00007610ff767816 */ /* 0x000fe20000000076 */
[----:B------:R-:W-:Y:S04]  /*2070*/  STL [R1+0x14c], R11 ;  /* 0x00014c0b01007387 */ /* 0x000fe80000100800 */
[----:B------:R0:W4:Y:S01]  /*2080*/  @P0 LDG.E.U8 R116, desc[UR20][R102.64] ;  /* 0x0000001466740981 */ /* 0x000122000c1e1100 */
[----:B------:R-:W-:-:S02]  /*2090*/  ISETP.LT.AND P0, PT, R131, UR22, P4 ;  /* 0x0000001683007c0c */ /* 0x000fc4000a701270 */
[----:B------:R-:W-:Y:S01]  /*20a0*/  LOP3.LUT R133, R106, 0x30, RZ, 0xfc, !PT ;  /* 0x000000306a857812 */ /* 0x000fe200078efcff */
[----:B------:R-:W-:Y:S01]  /*20b0*/  STL [R1+0x158], R5 ;  /* 0x0001580501007387 */ /* 0x000fe20000100800 */
[----:B0-----:R-:W-:Y:S01]  /*20c0*/  @P1 IMAD.MOV.U32 R102, RZ, RZ, R5 ;  /* 0x000000ffff661224 */ /* 0x001fe200078e0005 */
[----:B------:R-:W-:Y:S01]  /*20d0*/  PRMT R132, RZ, 0x7610, R132 ;  /* 0x00007610ff847816 */ /* 0x000fe20000000084 */
[----:B------:R-:W-:Y:S01]  /*20e0*/  @P1 IMAD.MOV.U32 R103, RZ, RZ, R13 ;  /* 0x000000ffff671224 */ /* 0x000fe200078e000d */
[----:B------:R-:W-:Y:S04]  /*20f0*/  STL [R1+0x154], R13 ;  /* 0x0001540d01007387 */ /* 0x000fe80000100800 */
[----:B------:R0:W2:Y:S01]  /*2100*/  @P1 LDG.E.U8 R117, desc[UR20][R102.64] ;  /* 0x0000001466751981 */ /* 0x0000a2000c1e1100 */
[----:B------:R-:W-:-:S02]  /*2110*/  PLOP3.LUT P1, PT, PT, PT, UP1, 0x80, 0x8 ;  /* 0x000000000008781c */ /* 0x000fc40003f2f018 */
[----:B------:R-:W-:Y:S01]  /*2120*/  LOP3.LUT R131, R106, 0x38, RZ, 0xfc, !PT ;  /* 0x000000386a837812 */ /* 0x000fe200078efcff */
[----:B------:R-:W-:Y:S01]  /*2130*/  STL [R1+0x160], R6 ;  /* 0x0001600601007387 */ /* 0x000fe20000100800 */
[----:B------:R-:W-:Y:S02]  /*2140*/  ISETP.LT.AND P1, PT, R133, UR22, P1 ;  /* 0x0000001685007c0c */ /* 0x000fe40008f21270 */
[----:B------:R-:W-:Y:S01]  /*2150*/  PLOP3.LUT P4, PT, PT, PT, UP1, 0x80, 0x8 ;  /* 0x000000000008781c */ /* 0x000fe20003f8f018 */
[----:B------:R1:W-:Y:S01]  /*2160*/  STL [R1+0x15c], R15 ;  /* 0x00015c0f01007387 */ /* 0x0003e20000100800 */
[----:B0-----:R-:W-:Y:S02]  /*2170*/  @P3 IMAD.MOV.U32 R102, RZ, RZ, R6 ;  /* 0x000000ffff663224 */ /* 0x001fe400078e0006 */
[----:B------:R-:W-:-:S05]  /*2180*/  @P3 IMAD.MOV.U32 R103, RZ, RZ, R15 ;  /* 0x000000ffff673224 */ /* 0x000fca00078e000f */
[----:B------:R0:W2:Y:S01]  /*2190*/  @P3 LDG.E.U8 R118, desc[UR20][R102.64] ;  /* 0x0000001466763981 */ /* 0x0000a2000c1e1100 */
[----:B-1----:R-:W-:Y:S01]  /*21a0*/  IMAD.MOV.U32 R15, RZ, RZ, R132 ;  /* 0x000000ffff0f7224 */ /* 0x002fe200078e0084 */
[----:B------:R-:W-:Y:S02]  /*21b0*/  ISETP.LT.AND P3, PT, R131, UR22, P4 ;  /* 0x0000001683007c0c */ /* 0x000fe4000a761270 */
[----:B------:R-:W-:Y:S01]  /*21c0*/  LOP3.LUT R132, R106, 0x40, RZ, 0xfc, !PT ;  /* 0x000000406a847812 */ /* 0x000fe200078efcff */
[----:B0-----:R-:W-:Y:S02]  /*21d0*/  @P0 IMAD.MOV.U32 R102, RZ, RZ, R8 ;  /* 0x000000ffff660224 */ /* 0x001fe400078e0008 */
[----:B------:R-:W-:Y:S01]  /*21e0*/  @P0 IMAD.MOV.U32 R103, RZ, RZ, R17 ;  /* 0x000000ffff670224 */ /* 0x000fe200078e0011 */
[----:B------:R-:W-:-:S04]  /*21f0*/  PRMT R13, RZ, 0x7610, R13 ;  /* 0x00007610ff0d7816 */ /* 0x000fc8000000000d */
[----:B------:R0:W2:Y:S01]  /*2200*/  @P0 LDG.E.U8 R15, desc[UR20][R102.64] ;  /* 0x00000014660f0981 */ /* 0x0000a2000c1e1100 */
[----:B------:R-:W-:Y:S02]  /*2210*/  PLOP3.LUT P0, PT, PT, PT, UP1, 0x80, 0x8 ;  /* 0x000000000008781c */ /* 0x000fe40003f0f018 */
[----:B------:R-:W-:Y:S02]  /*2220*/  LOP3.LUT R131, R106, 0x48, RZ, 0xfc, !PT ;  /* 0x000000486a837812 */ /* 0x000fe400078efcff */
[----:B------:R-:W-:Y:S02]  /*2230*/  ISETP.LT.AND P0, PT, R132, UR22, P0 ;  /* 0x0000001684007c0c */ /* 0x000fe40008701270 */
[----:B------:R-:W-:Y:S01]  /*2240*/  PLOP3.LUT P4, PT, PT, PT, UP1, 0x80, 0x8 ;  /* 0x000000000008781c */ /* 0x000fe20003f8f018 */
[----:B0-----:R-:W-:Y:S02]  /*2250*/  @P1 IMAD.MOV.U32 R102, RZ, RZ, R10 ;  /* 0x000000ffff661224 */ /* 0x001fe400078e000a */
[----:B------:R-:W-:Y:S01]  /*2260*/  @P1 IMAD.MOV.U32 R103, RZ, RZ, R19 ;  /* 0x000000ffff671224 */ /* 0x000fe200078e0013 */
[----:B------:R-:W-:Y:S01]  /*2270*/  PRMT R11, RZ, 0x7610, R11 ;  /* 0x00007610ff0b7816 */ /* 0x000fe2000000000b */
[----:B------:R-:W-:Y:S04]  /*2280*/  STL [R1+0x168], R8 ;  /* 0x0001680801007387 */ /* 0x000fe80000100800 */
[----:B------:R0:W2:Y:S01]  /*2290*/  @P1 LDG.E.U8 R13, desc[UR20][R102.64] ;  /* 0x00000014660d1981 */ /* 0x0000a2000c1e1100 */
[----:B------:R-:W-:-:S03]  /*22a0*/  ISETP.LT.AND P1, PT, R131, UR22, P4 ;  /* 0x0000001683007c0c */ /* 0x000fc6000a721270 */
[----:B------:R-:W-:Y:S01]  /*22b0*/  STL [R1+0x164], R17 ;  /* 0x0001641101007387 */ /* 0x000fe20000100800 */
[----:B0-----:R-:W-:Y:S02]  /*22c0*/  @P3 IMAD.MOV.U32 R102, RZ, RZ, R12 ;  /* 0x000000ffff663224 */ /* 0x001fe400078e000c */
[----:B------:R-:W-:Y:S01]  /*22d0*/  @P3 IMAD.MOV.U32 R103, RZ, RZ, R21 ;  /* 0x000000ffff673224 */ /* 0x000fe200078e0015 */
[----:B------:R0:W-:Y:S04]  /*22e0*/  STL [R1+0x170], R10 ;  /* 0x0001700a01007387 */ /* 0x0001e80000100800 */
[----:B------:R1:W-:Y:S04]  /*22f0*/  STL [R1+0x16c], R19 ;  /* 0x00016c1301007387 */ /* 0x0003e80000100800 */
[----:B------:R1:W2:Y:S01]  /*2300*/  @P3 LDG.E.U8 R11, desc[UR20][R102.64] ;  /* 0x00000014660b3981 */ /* 0x0002a2000c1e1100 */
[----:B------:R-:W-:-:S02]  /*2310*/  PLOP3.LUT P3, PT, PT, PT, UP1, 0x80, 0x8 ;  /* 0x000000000008781c */ /* 0x000fc40003f6f018 */
[----:B0-----:R-:W-:Y:S02]  /*2320*/  PRMT R10, RZ, 0x7610, R10 ;  /* 0x00007610ff0a7816 */ /* 0x001fe4000000000a */
[C---:B-1----:R-:W-:Y:S01]  /*2330*/  LOP3.LUT R19, R106.reuse, 0x50, RZ, 0xfc, !PT ;  /* 0x000000506a137812 */ /* 0x042fe200078efcff */
[----:B------:R-:W-:Y:S02]  /*2340*/  @P0 IMAD.MOV.U32 R102, RZ, RZ, R14 ;  /* 0x000000ffff660224 */ /* 0x000fe400078e000e */
[----:B------:R-:W-:Y:S01]  /*2350*/  @P0 IMAD.MOV.U32 R103, RZ, RZ, R23 ;  /* 0x000000ffff670224 */ /* 0x000fe200078e0017 */
[----:B------:R-:W-:Y:S02]  /*2360*/  ISETP.LT.AND P3, PT, R19, UR22, P3 ;  /* 0x0000001613007c0c */ /* 0x000fe40009f61270 */
[----:B------:R-:W-:Y:S02]  /*2370*/  PRMT R9, RZ, 0x7610, R9 ;  /* 0x00007610ff097816 */ /* 0x000fe40000000009 */
[----:B------:R-:W-:Y:S01]  /*2380*/  LOP3.LUT R17, R106, 0x58, RZ, 0xfc, !PT ;  /* 0x000000586a117812 */ /* 0x000fe200078efcff */
[----:B------:R0:W2:Y:S01]  /*2390*/  @P0 LDG.E.U8 R10, desc[UR20][R102.64] ;  /* 0x00000014660a0981 */ /* 0x0000a2000c1e1100 */
[----:B------:R-:W-:-:S03]  /*23a0*/  PLOP3.LUT P4, PT, PT, PT, UP1, 0x80, 0x8 ;  /* 0x000000000008781c */ /* 0x000fc60003f8f018 */
[----:B------:R-:W-:Y:S01]  /*23b0*/  STL [R1+0x178], R12 ;  /* 0x0001780c01007387 */ /* 0x000fe20000100800 */
[----:B------:R-:W-:Y:S01]  /*23c0*/  ISETP.LT.AND P0, PT, R17, UR22, P4 ;  /* 0x0000001611007c0c */ /* 0x000fe2000a701270 */
[----:B0-----:R-:W-:Y:S02]  /*23d0*/  @P1 IMAD.MOV.U32 R102, RZ, RZ, R16 ;  /* 0x000000ffff661224 */ /* 0x001fe400078e0010 */
[----:B------:R-:W-:Y:S01]  /*23e0*/  @P1 IMAD.MOV.U32 R103, RZ, RZ, R24 ;  /* 0x000000ffff671224 */ /* 0x000fe200078e0018 */
[----:B------:R-:W-:Y:S04]  /*23f0*/  STL [R1+0x174], R21 ;  /* 0x0001741501007387 */ /* 0x000fe80000100800 */
[----:B------:R0:W-:Y:S04]  /*2400*/  STL [R1+0x180], R14 ;  /* 0x0001800e01007387 */ /* 0x0001e80000100800 */
[----:B------:R1:W2:Y:S01]  /*2410*/  @P1 LDG.E.U8 R9, desc[UR20][R102.64] ;  /* 0x0000001466091981 */ /* 0x0002a2000c1e1100 */
[----:B------:R-:W-:-:S02]  /*2420*/  PLOP3.LUT P1, PT, PT, PT, UP1, 0x80, 0x8 ;  /* 0x000000000008781c */ /* 0x000fc40003f2f018 */
[----:B------:R-:W-:Y:S02]  /*2430*/  PRMT R8, RZ, 0x7610, R8 ;  /* 0x00007610ff087816 */ /* 0x000fe40000000008 */
[C---:B0-----:R-:W-:Y:S02]  /*2440*/  LOP3.LUT R14, R106.reuse, 0x60, RZ, 0xfc, !PT ;  /* 0x000000606a0e7812 */ /* 0x041fe400078efcff */
[----:B------:R-:W-:Y:S02]  /*2450*/  LOP3.LUT R12, R106, 0x68, RZ, 0xfc, !PT ;  /* 0x000000686a0c7812 */ /* 0x000fe400078efcff */
[----:B------:R-:W-:Y:S01]  /*2460*/  ISETP.LT.AND P1, PT, R14, UR22, P1 ;  /* 0x000000160e007c0c */ /* 0x000fe20008f21270 */
[----:B-1----:R-:W-:Y:S02]  /*2470*/  @P3 IMAD.MOV.U32 R102, RZ, RZ, R18 ;  /* 0x000000ffff663224 */ /* 0x002fe400078e0012 */
[----:B------:R-:W-:Y:S01]  /*2480*/  @P3 IMAD.MOV.U32 R103, RZ, RZ, R25 ;  /* 0x000000ffff673224 */ /* 0x000fe200078e0019 */
[----:B------:R-:W-:-:S02]  /*2490*/  PLOP3.LUT P4, PT, PT, PT, UP1, 0x80, 0x8 ;  /* 0x000000000008781c */ /* 0x000fc40003f8f018 */
[----:B------:R-:W-:Y:S02]  /*24a0*/  PRMT R7, RZ, 0x7610, R7 ;  /* 0x00007610ff077816 */ /* 0x000fe40000000007 */
[----:B------:R0:W2:Y:S01]  /*24b0*/  @P3 LDG.E.U8 R8, desc[UR20][R102.64] ;  /* 0x0000001466083981 */ /* 0x0000a2000c1e1100 */
[----:B------:R-:W-:Y:S02]  /*24c0*/  ISETP.LT.AND P3, PT, R12, UR22, P4 ;  /* 0x000000160c007c0c */ /* 0x000fe4000a761270 */
[----:B------:R-:W-:Y:S01]  /*24d0*/  PRMT R6, RZ, 0x7610, R6 ;  /* 0x00007610ff067816 */ /* 0x000fe20000000006 */
[----:B0-----:R-:W-:Y:S02]  /*24e0*/  @P0 IMAD.MOV.U32 R102, RZ, RZ, R20 ;  /* 0x000000ffff660224 */ /* 0x001fe400078e0014 */
[----:B------:R-:W-:Y:S01]  /*24f0*/  @P0 IMAD.MOV.U32 R103, RZ, RZ, R26 ;  /* 0x000000ffff670224 */ /* 0x000fe200078e001a */
[----:B------:R-:W-:-:S04]  /*2500*/  LOP3.LUT R14, R106, 0x70, RZ, 0xfc, !PT ;  /* 0x000000706a0e7812 */ /* 0x000fc800078efcff */
[----:B------:R0:W2:Y:S01]  /*2510*/  @P0 LDG.E.U8 R7, desc[UR20][R102.64] ;  /* 0x0000001466070981 */ /* 0x0000a2000c1e1100 */
[----:B------:R-:W-:Y:S02]  /*2520*/  PLOP3.LUT P0, PT, PT, PT, UP1, 0x80, 0x8 ;  /* 0x000000000008781c */ /* 0x000fe40003f0f018 */
[----:B------:R-:W-:Y:S02]  /*2530*/  PRMT R5, RZ, 0x7610, R5 ;  /* 0x00007610ff057816 */ /* 0x000fe40000000005 */
[----:B------:R-:W-:Y:S01]  /*2540*/  ISETP.LT.AND P0, PT, R14, UR22, P0 ;  /* 0x000000160e007c0c */ /* 0x000fe20008701270 */
[----:B0-----:R-:W-:Y:S02]  /*2550*/  @P1 IMAD.MOV.U32 R102, RZ, RZ, R22 ;  /* 0x000000ffff661224 */ /* 0x001fe400078e0016 */
[----:B------:R-:W-:Y:S01]  /*2560*/  @P1 IMAD.MOV.U32 R103, RZ, RZ, R28 ;  /* 0x000000ffff671224 */ /* 0x000fe200078e001c */
[----:B------:R-:W-:Y:S02]  /*2570*/  LOP3.LUT R12, R106, 0x78, RZ, 0xfc, !PT ;  /* 0x000000786a0c7812 */ /* 0x000fe400078efcff */
[----:B------:R-:W-:-:S02]  /*2580*/  PLOP3.LUT P4, PT, PT, PT, UP1, 0x80, 0x8 ;  /* 0x000000000008781c */ /* 0x000fc40003f8f018 */
[----:B------:R0:W2:Y:S02]  /*2590*/  @P1 LDG.E.U8 R6, desc[UR20][R102.64] ;  /* 0x0000001466061981 */ /* 0x0000a4000c1e1100 */
        /* <DEDUP_REMOVED lines=12> */
[----:B------:R-:W-:-:S04]  /*2660*/  PRMT R4, RZ, 0x7610, R4 ;  /* 0x00007610ff047816 */ /* 0x000fc80000000004 */
        /* <DEDUP_REMOVED lines=74> */
[----:B------:R-:W-:-:S05]  /*2b10*/  @P3 IMAD.MOV.U32 R103, RZ, RZ, R49 ;  /* 0x000000ffff673224 */ /* 0x000fca00078e0031 */
[----:B------:R0:W2:Y:S01]  /*2b20*/  @P3 LDG.E.U8 R244, desc[UR20][R102.64] ;  /* 0x0000001466f43981 */ /* 0x0000a2000c1e1100 */
[----:B------:R-:W-:Y:S02]  /*2b30*/  PLOP3.LUT P3, PT, PT, PT, UP1, 0x80, 0x8 ;  /* 0x000000000008781c */ /* 0x000fe40003f6f018 */
[----:B------:R-:W-:Y:S02]  /*2b40*/  PRMT R243, RZ, 0x7610, R243 ;  /* 0x00007610fff37816 */ /* 0x000fe400000000f3 */
[----:B------:R-:W-:Y:S02]  /*2b50*/  ISETP.LT.AND P3, PT, R14, UR22, P3 ;  /* 0x000000160e007c0c */ /* 0x000fe40009f61270 */
[----:B------:R-:W-:Y:S02]  /*2b60*/  LOP3.LUT R12, R106, 0x6a, RZ, 0xfc, !PT ;  /* 0x0000006a6a0c7812 */ /* 0x000fe400078efcff */
[----:B------:R-:W-:Y:S01]  /*2b70*/  PLOP3.LUT P4, PT, PT, PT, UP1, 0x80, 0x8 ;  /* 0x000000000008781c */ /* 0x000fe20003f8f018 */
[----:B0-----:R-:W-:-:S02]  /*2b80*/  @P0 IMAD.MOV.U32 R102, RZ, RZ, R44 ;  /* 0x000000ffff660224 */ /* 0x001fc400078e002c */
[----:B------:R-:W-:Y:S01]  /*2b90*/  @P0 IMAD.MOV.U32 R103, RZ, RZ, R50 ;  /* 0x000000ffff670224 */ /* 0x000fe200078e0032 */
[----:B------:R-:W-:Y:S02]  /*2ba0*/  PRMT R242, RZ, 0x7610, R242 ;  /* 0x00007610fff27816 */ /* 0x000fe400000000f2 */
[----:B------:R-:W-:Y:S02]  /*2bb0*/  ISETP.LT.AND P4, PT, R12, UR22, P4 ;  /* 0x000000160c007c0c */ /* 0x000fe4000a781270 */
[----:B------:R0:W2:Y:S01]  /*2bc0*/  @P0 LDG.E.U8 R243, desc[UR20][R102.64] ;  /* 0x0000001466f30981 */ /* 0x0000a2000c1e1100 */
[----:B------:R-:W-:Y:S02]  /*2bd0*/  LOP3.LUT R14, R106, 0x72, RZ, 0xfc, !PT ;  /* 0x000000726a0e7812 */ /* 0x000fe400078efcff */
[----:B------:R-:W-:Y:S02]  /*2be0*/  PLOP3.LUT P0, PT, PT, PT, UP1, 0x80, 0x8 ;  /* 0x000000000008781c */ /* 0x000fe40003f0f018 */
[----:B------:R-:W-:Y:S01]  /*2bf0*/  PRMT R241, RZ, 0x7610, R241 ;  /* 0x00007610fff17816 */ /* 0x000fe200000000f1 */
[----:B0-----:R-:W-:-:S02]  /*2c00*/  @P1 IMAD.MOV.U32 R102, RZ, RZ, R46 ;  /* 0x000000ffff661224 */ /* 0x001fc400078e002e */
[----:B------:R-:W-:Y:S01]  /*2c10*/  @P1 IMAD.MOV.U32 R103, RZ, RZ, R51 ;  /* 0x000000ffff671224 */ /* 0x000fe200078e0033 */
[----:B------:R-:W-:Y:S02]  /*2c20*/  ISETP.LT.AND P0, PT, R14, UR22, P0 ;  /* 0x000000160e007c0c */ /* 0x000fe40008701270 */
[----:B------:R-:W-:Y:S02]  /*2c30*/  LOP3.LUT R12, R106, 0x7a, RZ, 0xfc, !PT ;  /* 0x0000007a6a0c7812 */ /* 0x000fe400078efcff */
[----:B------:R0:W2:Y:S01]  /*2c40*/  @P1 LDG.E.U8 R242, desc[UR20][R102.64] ;  /* 0x0000001466f21981 */ /* 0x0000a2000c1e1100 */
[----:B------:R-:W-:Y:S02]  /*2c50*/  PLOP3.LUT P1, PT, PT, PT, UP1, 0x80, 0x8 ;  /* 0x000000000008781c */ /* 0x000fe40003f2f018 */
[----:B------:R-:W-:Y:S02]  /*2c60*/  PRMT R240, RZ, 0x7610, R240 ;  /* 0x00007610fff07816 */ /* 0x000fe400000000f0 */
[----:B------:R-:W-:Y:S01]  /*2c70*/  ISETP.LT.AND P1, PT, R12, UR22, P1 ;  /* 0x000000160c007c0c */ /* 0x000fe20008f21270 */
[----:B0-----:R-:W-:-:S02]  /*2c80*/  @P3 IMAD.MOV.U32 R102, RZ, RZ, R168 ;  /* 0x000000ffff663224 */ /* 0x001fc400078e00a8 */
[----:B------:R-:W-:Y:S01]  /*2c90*/  @P3 IMAD.MOV.U32 R103, RZ, RZ, R53 ;  /* 0x000000ffff673224 */ /* 0x000fe200078e0035 */
[----:B------:R-:W-:-:S04]  /*2ca0*/  LOP3.LUT R14, R106, 0x4, RZ, 0xfc, !PT ;  /* 0x000000046a0e7812 */ /* 0x000fc800078efcff */
[----:B------:R0:W2:Y:S01]  /*2cb0*/  @P3 LDG.E.U8 R241, desc[UR20][R102.64] ;  /* 0x0000001466f13981 */ /* 0x0000a2000c1e1100 */
[----:B------:R-:W-:Y:S02]  /*2cc0*/  PLOP3.LUT P3, PT, PT, PT, UP1, 0x80, 0x8 ;  /* 0x000000000008781c */ /* 0x000fe40003f6f018 */
[----:B------:R-:W-:Y:S01]  /*2cd0*/  PRMT R239, RZ, 0x7610, R239 ;  /* 0x00007610ffef7816 */ /* 0x000fe200000000ef */
[----:B0-----:R-:W-:Y:S02]  /*2ce0*/  @P4 IMAD.MOV.U32 R102, RZ, RZ, R177 ;  /* 0x000000ffff664224 */ /* 0x001fe400078e00b1 */
[----:B------:R-:W-:Y:S01]  /*2cf0*/  @P4 IMAD.MOV.U32 R103, RZ, RZ, R176 ;  /* 0x000000ffff674224 */ /* 0x000fe200078e00b0 */
[----:B------:R-:W-:-:S04]  /*2d00*/  ISETP.LT.AND P3, PT, R14, UR22, P3 ;  /* 0x000000160e007c0c */ /* 0x000fc80009f61270 */
[----:B------:R0:W2:Y:S01]  /*2d10*/  @P4 LDG.E.U8 R240, desc[UR20][R102.64] ;  /* 0x0000001466f04981 */ /* 0x0000a2000c1e1100 */
[----:B------:R-:W-:Y:S02]  /*2d20*/  LOP3.LUT R12, R106, 0xc, RZ, 0xfc, !PT ;  /* 0x0000000c6a0c7812 */ /* 0x000fe400078efcff */
[----:B------:R-:W-:Y:S02]  /*2d30*/  PLOP3.LUT P4, PT, PT, PT, UP1, 0x80, 0x8 ;  /* 0x000000000008781c */ /* 0x000fe40003f8f018 */
[----:B------:R-:W-:Y:S01]  /*2d40*/  PRMT R238, RZ, 0x7610, R238 ;  /* 0x00007610ffee7816 */ /* 0x000fe200000000ee */
[----:B0-----:R-:W-:Y:S02]  /*2d50*/  @P0 IMAD.MOV.U32 R102, RZ, RZ, R188 ;  /* 0x000000ffff660224 */ /* 0x001fe400078e00bc */
[----:B------:R-:W-:-:S05]  /*2d60*/  @P0 IMAD.MOV.U32 R103, RZ, RZ, R185 ;  /* 0x000000ffff670224 */ /* 0x000fca00078e00b9 */
        /* <DEDUP_REMOVED lines=98> */
[----:B------:R-:W-:-:S05]  /*3390*/  @P3 IMAD.MOV.U32 R103, RZ, RZ, R169 ;  /* 0x000000ffff673224 */ /* 0x000fca00078e00a9 */
[----:B------:R0:W2:Y:S01]  /*33a0*/  @P3 LDG.E.U8 R211, desc[UR20][R102.64] ;  /* 0x0000001466d33981 */ /* 0x0000a2000c1e1100 */
[----:B------:R-:W-:Y:S02]  /*33b0*/  PRMT R210, RZ, 0x7610, R210 ;  /* 0x00007610ffd27816 */ /* 0x000fe400000000d2 */
[----:B------:R-:W-:Y:S02]  /*33c0*/  LOP3.LUT R14, R106, 0x6, RZ, 0xfc, !PT ;  /* 0x000000066a0e7812 */ /* 0x000fe400078efcff */
[----:B------:R-:W-:Y:S01]  /*33d0*/  PLOP3.LUT P3, PT, PT, PT, UP1, 0x80, 0x8 ;  /* 0x000000000008781c */ /* 0x000fe20003f6f018 */
[----:B0-----:R-:W-:Y:S02]  /*33e0*/  @P4 IMAD.MOV.U32 R102, RZ, RZ, R179 ;  /* 0x000000ffff664224 */ /* 0x001fe400078e00b3 */
[----:B------:R-:W-:Y:S01]  /*33f0*/  @P4 IMAD.MOV.U32 R103, RZ, RZ, R178 ;  /* 0x000000ffff674224 */ /* 0x000fe200078e00b2 */
[----:B------:R-:W-:-:S04]  /*3400*/  ISETP.LT.AND P3, PT, R14, UR22, P3 ;  /* 0x000000160e007c0c */ /* 0x000fc80009f61270 */
[----:B------:R0:W3:Y:S01]  /*3410*/  @P4 LDG.E.U8 R212, desc[UR20][R102.64] ;  /* 0x0000001466d44981 */ /* 0x0000e2000c1e1100 */
[----:B------:R-:W-:Y:S02]  /*3420*/  PRMT R209, RZ, 0x7610, R209 ;  /* 0x00007610ffd17816 */ /* 0x000fe400000000d1 */
[----:B------:R-:W-:Y:S01]  /*3430*/  LOP3.LUT R12, R106, 0x16, RZ, 0xfc, !PT ;  /* 0x000000166a0c7812 */ /* 0x000fe200078efcff */
[----:B0-----:R-:W-:Y:S02]  /*3440*/  @P0 IMAD.MOV.U32 R102, RZ, RZ, R190 ;  /* 0x000000ffff660224 */ /* 0x001fe400078e00be */
[----:B------:R-:W-:Y:S01]  /*3450*/  @P0 IMAD.MOV.U32 R103, RZ, RZ, R189 ;  /* 0x000000ffff670224 */ /* 0x000fe200078e00bd */
[----:B------:R-:W-:-:S04]  /*3460*/  PLOP3.LUT P4, PT, PT, PT, UP1, 0x80, 0x8 ;  /* 0x000000000008781c */ /* 0x000fc80003f8f018 */
[----:B------:R0:W3:Y:S01]  /*3470*/  @P0 LDG.E.U8 R210, desc[UR20][R102.64] ;  /* 0x0000001466d20981 */ /* 0x0000e2000c1e1100 */
[----:B------:R-:W-:Y:S02]  /*3480*/  ISETP.LT.AND P0, PT, R12, UR22, P4 ;  /* 0x000000160c007c0c */ /* 0x000fe4000a701270 */
[----:B------:R-:W-:Y:S01]  /*3490*/  LOP3.LUT R14, R106, 0x26, RZ, 0xfc, !PT ;  /* 0x000000266a0e7812 */ /* 0x000fe200078efcff */
[----:B0-----:R-:W-:Y:S02]  /*34a0*/  @P1 IMAD.MOV.U32 R102, RZ, RZ, R128 ;  /* 0x000000ffff661224 */ /* 0x001fe400078e0080 */
[----:B------:R-:W-:Y:S01]  /*34b0*/  @P1 IMAD.MOV.U32 R103, RZ, RZ, R129 ;  /* 0x000000ffff671224 */ /* 0x000fe200078e0081 */
[----:B------:R-:W-:-:S04]  /*34c0*/  PRMT R208, RZ, 0x7610, R208 ;  /* 0x00007610ffd07816 */ /* 0x000fc800000000d0 */
[----:B------:R0:W3:Y:S01]  /*34d0*/  @P1 LDG.E.U8 R209, desc[UR20][R102.64] ;  /* 0x0000001466d11981 */ /* 0x0000e2000c1e1100 */
[----:B------:R-:W-:Y:S02]  /*34e0*/  PLOP3.LUT P1, PT, PT, PT, UP1, 0x80, 0x8 ;  /* 0x000000000008781c */ /* 0x000fe40003f2f018 */
[----:B------:R-:W-:Y:S02]  /*34f0*/  LOP3.LUT R12, R106, 0x36, RZ, 0xfc, !PT ;  /* 0x000000366a0c7812 */ /* 0x000fe400078efcff */
[----:B------:R-:W-:Y:S02]  /*3500*/  ISETP.LT.AND P1, PT, R14, UR22, P1 ;  /* 0x000000160e007c0c */ /* 0x000fe40008f21270 */
[----:B------:R-:W-:Y:S01]  /*3510*/  PLOP3.LUT P4, PT, PT, PT, UP1, 0x80, 0x8 ;  /* 0x000000000008781c */ /* 0x000fe20003f8f018 */
[----:B0-----:R-:W-:Y:S02]  /*3520*/  @P3 IMAD.MOV.U32 R102, RZ, RZ, R77 ;  /* 0x000000ffff663224 */ /* 0x001fe400078e004d */
[----:B------:R-:W-:Y:S01]  /*3530*/  @P3 IMAD.MOV.U32 R103, RZ, RZ, R82 ;  /* 0x000000ffff673224 */ /* 0x000fe200078e0052 */
[----:B------:R-:W-:-:S04]  /*3540*/  PRMT R207, RZ, 0x7610, R207 ;  /* 0x00007610ffcf7816 */ /* 0x000fc800000000cf */
[----:B------:R0:W3:Y:S01]  /*3550*/  @P3 LDG.E.U8 R208, desc[UR20][R102.64] ;  /* 0x0000001466d03981 */ /* 0x0000e2000c1e1100 */
[----:B------:R-:W-:Y:S02]  /*3560*/  ISETP.LT.AND P3, PT, R12, UR22, P4 ;  /* 0x000000160c007c0c */ /* 0x000fe4000a761270 */
[----:B------:R-:W-:Y:S02]  /*3570*/  LOP3.LUT R14, R106, 0x46, RZ, 0xfc, !PT ;  /* 0x000000466a0e7812 */ /* 0x000fe400078efcff */
[----:B------:R-:W-:Y:S01]  /*3580*/  PLOP3.LUT P4, PT, PT, PT, UP1, 0x80, 0x8 ;  /* 0x000000000008781c */ /* 0x000fe20003f8f018 */
[----:B0-----:R-:W-:Y:S02]  /*3590*/  @P0 IMAD.MOV.U32 R102, RZ, RZ, R78 ;  /* 0x000000ffff660224 */ /* 0x001fe400078e004e */
[----:B------:R-:W-:Y:S01]  /*35a0*/  @P0 IMAD.MOV.U32 R103, RZ, RZ, R84 ;  /* 0x000000ffff670224 */ /* 0x000fe200078e0054 */
[----:B------:R-:W-:Y:S02]  /*35b0*/  PRMT R206, RZ, 0x7610, R206 ;  /* 0x00007610ffce7816 */ /* 0x000fe400000000ce */
[----:B------:R-:W-:-:S02]  /*35c0*/  ISETP.LT.AND P4, PT, R14, UR22, P4 ;  /* 0x000000160e007c0c */ /* 0x000fc4000a781270 */
[----:B------:R0:W3:Y:S01]  /*35d0*/  @P0 LDG.E.U8 R207, desc[UR20][R102.64] ;  /* 0x0000001466cf0981 */ /* 0x0000e2000c1e1100 */
[----:B------:R-:W-:Y:S02]  /*35e0*/  LOP3.LUT R12, R106, 0x56, RZ, 0xfc, !PT ;  /* 0x000000566a0c7812 */ /* 0x000fe400078efcff */
[----:B------:R-:W-:Y:S02]  /*35f0*/  PLOP3.LUT P5, PT, PT, PT, UP1, 0x80, 0x8 ;  /* 0x000000000008781c */ /* 0x000fe40003faf018 */
[----:B------:R-:W-:Y:S01]  /*3600*/  PRMT R205, RZ, 0x7610, R205 ;  /* 0x00007610ffcd7816 */ /* 0x000fe200000000cd */
[----:B0-----:R-:W-:Y:S02]  /*3610*/  @P1 IMAD.MOV.U32 R102, RZ, RZ, R79 ;  /* 0x000000ffff661224 */ /* 0x001fe400078e004f */
[----:B------:R-:W-:Y:S01]  /*3620*/  @P1 IMAD.MOV.U32 R103, RZ, RZ, R85 ;  /* 0x000000ffff671224 */ /* 0x000fe200078e0055 */
[----:B------:R-:W-:Y:S02]  /*3630*/  ISETP.LT.AND P5, PT, R12, UR22, P5 ;  /* 0x000000160c007c0c */ /* 0x000fe4000afa1270 */
[----:B------:R-:W-:-:S02]  /*3640*/  LOP3.LUT R14, R106, 0x66, RZ, 0xfc, !PT ;  /* 0x000000666a0e7812 */ /* 0x000fc400078efcff */
[----:B------:R0:W3:Y:S01]  /*3650*/  @P1 LDG.E.U8 R206, desc[UR20][R102.64] ;  /* 0x0000001466ce1981 */ /* 0x0000e2000c1e1100 */
[----:B------:R-:W-:Y:S02]  /*3660*/  PLOP3.LUT P1, PT, PT, PT, UP1, 0x80, 0x8 ;  /* 0x000000000008781c */ /* 0x000fe40003f2f018 */
[----:B------:R-:W-:Y:S02]  /*3670*/  PRMT R204, RZ, 0x7610, R204 ;  /* 0x00007610ffcc7816 */ /* 0x000fe400000000cc */
[----:B------:R-:W-:Y:S01]  /*3680*/  ISETP.LT.AND P1, PT, R14, UR22, P1 ;  /* 0x000000160e007c0c */ /* 0x000fe20008f21270 */
[----:B0-----:R-:W-:Y:S02]  /*3690*/  @P3 IMAD.MOV.U32 R102, RZ, RZ, R80 ;  /* 0x000000ffff663224 */ /* 0x001fe400078e0050 */
[----:B------:R-:W-:Y:S01]  /*36a0*/  @P3 IMAD.MOV.U32 R103, RZ, RZ, R86 ;  /* 0x000000ffff673224 */ /* 0x000fe200078e0056 */
[----:B------:R-:W-:Y:S02]  /*36b0*/  LOP3.LUT R12, R106, 0x76, RZ, 0xfc, !PT ;  /* 0x000000766a0c7812 */ /* 0x000fe400078efcff */
[----:B------:R-:W-:-:S02]  /*36c0*/  PLOP3.LUT P0, PT, PT, PT, UP1, 0x80, 0x8 ;  /* 0x000000000008781c */ /* 0x000fc40003f0f018 */
[----:B------:R0:W3:Y:S01]  /*36d0*/  @P3 LDG.E.U8 R205, desc[UR20][R102.64] ;  /* 0x0000001466cd3981 */ /* 0x0000e2000c1e1100 */
[----:B------:R-:W-:Y:S02]  /*36e0*/  PRMT R203, RZ, 0x7610, R203 ;  /* 0x00007610ffcb7816 */ /* 0x000fe400000000cb */
[----:B------:R-:W-:Y:S01]  /*36f0*/  ISETP.LT.AND P0, PT, R12, UR22, P0 ;  /* 0x000000160c007c0c */ /* 0x000fe20008701270 */
[----:B0-----:R-:W-:Y:S02]  /*3700*/  @P4 IMAD.MOV.U32 R102, RZ, RZ, R81 ;  /* 0x000000ffff664224 */ /* 0x001fe400078e0051 */
[----:B------:R-:W-:Y:S01]  /*3710*/  @P4 IMAD.MOV.U32 R103, RZ, RZ, R88 ;  /* 0x000000ffff674224 */ /* 0x000fe200078e0058 */
[----:B------:R-:W-:-:S04]  /*3720*/  PLOP3.LUT P3, PT, PT, PT, UP1, 0x80, 0x8 ;  /* 0x000000000008781c */ /* 0x000fc80003f6f018 */
[----:B------:R0:W4:Y:S01]  /*3730*/  @P4 LDG.E.U8 R204, desc[UR20][R102.64] ;  /* 0x0000001466cc4981 */ /* 0x000122000c1e1100 */
        /* <DEDUP_REMOVED lines=9> */
[----:B------:R-:W-:-:S05]  /*37d0*/  @P1 IMAD.MOV.U32 R103, RZ, RZ, R171 ;  /* 0x000000ffff671224 */ /* 0x000fca00078e00ab */
[----:B------:R0:W4:Y:S01]  /*37e0*/  @P1 LDG.E.U8 R202, desc[UR20][R102.64] ;  /* 0x0000001466ca1981 */ /* 0x000122000c1e1100 */
[----:B------:R-:W-:Y:S02]  /*37f0*/  PLOP3.LUT P1, PT, PT, PT, UP1, 0x80, 0x8 ;  /* 0x000000000008781c */ /* 0x000fe40003f2f018 */
[----:B------:R-:W-:Y:S01]  /*3800*/  PRMT R200, RZ, 0x7610, R200 ;  /* 0x00007610ffc87816 */ /* 0x000fe200000000c8 */
[----:B0-----:R-:W-:Y:S02]  /*3810*/  @P0 IMAD.MOV.U32 R102, RZ, RZ, R193 ;  /* 0x000000ffff660224 */ /* 0x001fe400078e00c1 */
[----:B------:R-:W-:Y:S01]  /*3820*/  @P0 IMAD.MOV.U32 R103, RZ, RZ, R191 ;  /* 0x000000ffff670224 */ /* 0x000fe200078e00bf */
[----:B------:R-:W-:-:S04]  /*3830*/  PLOP3.LUT P5, PT, PT, PT, UP1, 0x80, 0x8 ;  /* 0x000000000008781c */ /* 0x000fc80003faf018 */
[----:B------:R0:W4:Y:S01]  /*3840*/  @P0 LDG.E.U8 R201, desc[UR20][R102.64] ;  /* 0x0000001466c90981 */ /* 0x000122000c1e1100 */
[----:B------:R-:W-:Y:S02]  /*3850*/  ISETP.LT.AND P0, PT, R125, UR22, P1 ;  /* 0x000000167d007c0c */ /* 0x000fe40008f01270 */
[----:B------:R-:W-:Y:S02]  /*3860*/  PRMT R199, RZ, 0x7610, R199 ;  /* 0x00007610ffc77816 */ /* 0x000fe400000000c7 */
[----:B------:R-:W-:Y:S01]  /*3870*/  ISETP.LT.AND P1, PT, R124, UR22, P5 ;  /* 0x000000167c007c0c */ /* 0x000fe2000af21270 */
[----:B0-----:R-:W-:Y:S02]  /*3880*/  @P3 IMAD.MOV.U32 R102, RZ, RZ, R87 ;  /* 0x000000ffff663224 */ /* 0x001fe400078e0057 */
[----:B------:R-:W-:-:S05]  /*3890*/  @P3 IMAD.MOV.U32 R103, RZ, RZ, R94 ;  /* 0x000000ffff673224 */ /* 0x000fca00078e005e */
[----:B------:R0:W4:Y:S01]  /*38a0*/  @P3 LDG.E.U8 R200, desc[UR20][R102.64] ;  /* 0x0000001466c83981 */ /* 0x000122000c1e1100 */
[----:B------:R-:W-:Y:S01]  /*38b0*/  PRMT R198, RZ, 0x7610, R198 ;  /* 0x00007610ffc67816 */ /* 0x000fe200000000c6 */
        /* <DEDUP_REMOVED lines=9> */
[----:B------:R-:W-:Y:S01]  /*3950*/  PLOP3.LUT P4, PT, PT, PT, UP1, 0x80, 0x8 ;  /* 0x000000000008781c */ /* 0x000fe20003f8f018 */
[----:B0-----:R-:W-:Y:S02]  /*3960*/  @P1 IMAD.MOV.U32 R102, RZ, RZ, R92 ;  /* 0x000000ffff661224 */ /* 0x001fe400078e005c */
[----:B------:R-:W-:Y:S01]  /*3970*/  @P1 IMAD.MOV.U32 R103, RZ, RZ, R98 ;  /* 0x000000ffff671224 */ /* 0x000fe200078e0062 */
[----:B------:R-:W-:Y:S01]  /*3980*/  STL [R1+0x17c], R23 ;  /* 0x00017c1701007387 */ /* 0x000fe20000100800 */
[----:B------:R-:W-:-:S03]  /*3990*/  ISETP.LT.AND P4, PT, R122, UR22, P4 ;  /* 0x000000167a007c0c */ /* 0x000fc6000a781270 */
[----:B------:R0:W4:Y:S01]  /*39a0*/  @P1 LDG.E.U8 R197, desc[UR20][R102.64] ;  /* 0x0000001466c51981 */ /* 0x000122000c1e1100 */
[C---:B------:R-:W-:Y:S02]  /*39b0*/  ISETP.GT.U32.AND P1, PT, R105.reuse, R110, PT ;  /* 0x0000006e6900720c */ /* 0x040fe40003f24070 */
[----:B------:R-:W-:Y:S01]  /*39c0*/  ISETP.GT.U32.AND P5, PT, R105, R167, PT ;  /* 0x000000a76900720c */ /* 0x000fe20003fa4070 */
[----:B------:R-:W-:Y:S01]  /*39d0*/  STL [R1+0x188], R16 ;  /* 0x0001881001007387 */ /* 0x000fe20000100800 */
[----:B------:R-:W-:-:S03]  /*39e0*/  PLOP3.LUT P0, PT, PT, PT, UP1, 0x80, 0x8 ;  /* 0x000000000008781c */ /* 0x000fc60003f0f018 */
[----:B------:R-:W-:Y:S01]  /*39f0*/  STL [R1+0x184], R24 ;  /* 0x0001841801007387 */ /* 0x000fe20000100800 */
[----:B------:R-:W-:Y:S01]  /*3a00*/  ISETP.LT.AND P0, PT, R115, UR22, P0 ;  /* 0x0000001673007c0c */ /* 0x000fe20008701270 */
[----:B0-----:R-:W-:Y:S02]  /*3a10*/  @P3 IMAD.MOV.U32 R102, RZ, RZ, R93 ;  /* 0x000000ffff663224 */ /* 0x001fe400078e005d */
[----:B------:R0:W-:Y:S01]  /*3a20*/  STL [R1+0x190], R18 ;  /* 0x0001901201007387 */ /* 0x0001e20000100800 */
[----:B------:R-:W-:Y:S02]  /*3a30*/  @P3 IMAD.MOV.U32 R103, RZ, RZ, R99 ;  /* 0x000000ffff673224 */ /* 0x000fe400078e0063 */
[--C-:B------:R-:W-:Y:S01]  /*3a40*/  @!P1 IMAD.IADD R110, R110, 0x1, -R105.reuse ;  /* 0x000000016e6e9824 */ /* 0x100fe200078e0a69 */
[----:B0-----:R-:W-:Y:S01]  /*3a50*/  PRMT R18, RZ, 0x7610, R18 ;  /* 0x00007610ff127816 */ /* 0x001fe20000000012 */
[----:B------:R0:W-:Y:S01]  /*3a60*/  STL [R1+0x18c], R25 ;  /* 0x00018c1901007387 */ /* 0x0001e20000100800 */
[----:B------:R-:W-:-:S04]  /*3a70*/  @!P5 IMAD.IADD R167, R167, 0x1, -R105 ;  /* 0x00000001a7a7d824 */ /* 0x000fc800078e0a69 */
[----:B------:R1:W4:Y:S01]  /*3a80*/  @P3 LDG.E.U8 R18, desc[UR20][R102.64] ;  /* 0x0000001466123981 */ /* 0x000322000c1e1100 */
[----:B------:R-:W-:Y:S02]  /*3a90*/  PLOP3.LUT P3, PT, PT, PT, UP1, 0x80, 0x8 ;  /* 0x000000000008781c */ /* 0x000fe40003f6f018 */
[----:B0-----:R-:W-:Y:S02]  /*3aa0*/  PRMT R25, RZ, 0x7610, R25 ;  /* 0x00007610ff197816 */ /* 0x001fe40000000019 */
[----:B------:R-:W-:Y:S01]  /*3ab0*/  ISETP.LT.AND P1, PT, R121, UR22, P3 ;  /* 0x0000001679007c0c */ /* 0x000fe20009f21270 */
[----:B-1----:R-:W-:Y:S02]  /*3ac0*/  @P4 IMAD.MOV.U32 R102, RZ, RZ, R95 ;  /* 0x000000ffff664224 */ /* 0x002fe400078e005f */
[----:B------:R-:W-:Y:S01]  /*3ad0*/  @P4 IMAD.MOV.U32 R103, RZ, RZ, R100 ;  /* 0x000000ffff674224 */ /* 0x000fe200078e0064 */
[----:B------:R-:W-:Y:S02]  /*3ae0*/  ISETP.GT.U32.AND P5, PT, R105, R113, PT ;  /* 0x000000716900720c */ /* 0x000fe40003fa4070 */
[----:B------:R-:W-:-:S02]  /*3af0*/  LOP3.LUT R106, R0, 0x3, R107, 0xfe, !PT ;  /* 0x00000003006a7812 */ /* 0x000fc400078efe6b */
[----:B------:R-:W-:Y:S01]  /*3b00*/  ISETP.GT.U32.AND P3, PT, R105, R110, PT ;  /* 0x0000006e6900720c */ /* 0x000fe20003f64070 */
[----:B------:R0:W4:Y:S01]  /*3b10*/  @P4 LDG.E.U8 R25, desc[UR20][R102.64] ;  /* 0x0000001466194981 */ /* 0x000122000c1e1100 */
[----:B------:R-:W-:Y:S02]  /*3b20*/  PRMT R16, RZ, 0x7610, R16 ;  /* 0x00007610ff107816 */ /* 0x000fe40000000010 */
[----:B------:R-:W-:Y:S02]  /*3b30*/  IABS R115, R106 ;  /* 0x0000006a00737213 */ /* 0x000fe40000000000 */
[----:B------:R-:W-:Y:S01]  /*3b40*/  ISETP.GE.AND P6, PT, R109, RZ, PT ;  /* 0x000000ff6d00720c */ /* 0x000fe20003fc6270 */
[----:B0-----:R-:W-:Y:S02]  /*3b50*/  @P0 IMAD.MOV.U32 R102, RZ, RZ, R182 ;  /* 0x000000ffff660224 */ /* 0x001fe400078e00b6 */
[----:B------:R-:W-:Y:S01]  /*3b60*/  @P0 IMAD.MOV.U32 R103, RZ, RZ, R180 ;  /* 0x000000ffff670224 */ /* 0x000fe200078e00b4 */
[----:B------:R-:W-:Y:S01]  /*3b70*/  ISETP.GT.U32.AND P4, PT, R105, R167, PT ;  /* 0x000000a76900720c */ /* 0x000fe20003f84070 */
[----:B--2---:R-:W-:Y:S01]  /*3b80*/  IMAD.MOV.U32 R19, RZ, RZ, R117 ;  /* 0x000000ffff137224 */ /* 0x004fe200078e0075 */
[----:B------:R-:W-:-:S02]  /*3b90*/  LOP3.LUT R117, R0, 0x4, R107, 0xfe, !PT ;  /* 0x0000000400757812 */ /* 0x000fc400078efe6b */
[----:B------:R0:W2:Y:S01]  /*3ba0*/  @P0 LDG.E.U8 R16, desc[UR20][R102.64] ;  /* 0x0000001466100981 */ /* 0x0000a2000c1e1100 */
[--C-:B------:R-:W-:Y:S01]  /*3bb0*/  @!P5 IMAD.IADD R113, R113, 0x1, -R105.reuse ;  /* 0x000000017171d824 */ /* 0x100fe200078e0a69 */
[----:B------:R-:W-:Y:S01]  /*3bc0*/  ISETP.GE.AND P5, PT, R117, RZ, PT ;  /* 0x000000ff7500720c */ /* 0x000fe20003fa6270 */
[----:B------:R-:W-:Y:S01]  /*3bd0*/  @!P3 IMAD.IADD R110, R110, 0x1, -R105 ;  /* 0x000000016e6eb824 */ /* 0x000fe200078e0a69 */
[----:B------:R-:W-:Y:S01]  /*3be0*/  IABS R117, R117 ;  /* 0x0000007500757213 */ /* 0x000fe20000000000 */
[----:B0-----:R-:W-:-:S04]  /*3bf0*/  IMAD.HI.U32 R102, R104, R115, RZ ;  /* 0x0000007368667227 */ /* 0x001fc800078e00ff */
[----:B------:R-:W-:Y:S02]  /*3c00*/  IMAD.MOV R109, RZ, RZ, -R102 ;  /* 0x000000ffff6d7224 */ /* 0x000fe400078e0a66 */
[----:B------:R-:W-:Y:S01]  /*3c10*/  @!P6 IMAD.MOV R110, RZ, RZ, -R110 ;  /* 0x000000ffff6ee224 */ /* 0x000fe200078e0a6e */
[C---:B------:R-:W-:Y:S01]  /*3c20*/  ISETP.GT.U32.AND P6, PT, R105.reuse, R113, PT ;  /* 0x000000716900720c */ /* 0x040fe20003fc4070 */
[----:B------:R-:W-:Y:S02]  /*3c30*/  IMAD R115, R105, R109, R115 ;  /* 0x0000006d69737224 */ /* 0x000fe400078e0273 */
[----:B------:R-:W-:-:S04]  /*3c40*/  IMAD.HI.U32 R109, R104, R117, RZ ;  /* 0x00000075686d7227 */ /* 0x000fc800078e00ff */
[----:B------:R-:W-:Y:S01]  /*3c50*/  @!P4 IMAD.IADD R167, R167, 0x1, -R105 ;  /* 0x00000001a7a7c824 */ /* 0x000fe200078e0a69 */
[----:B------:R-:W-:Y:S01]  /*3c60*/  ISETP.GT.U32.AND P4, PT, R105, R115, PT ;  /* 0x000000736900720c */ /* 0x000fe20003f84070 */
[----:B------:R-:W-:-:S04]  /*3c70*/  IMAD.MOV R109, RZ, RZ, -R109 ;  /* 0x000000ffff6d7224 */ /* 0x000fc800078e0a6d */
[----:B------:R-:W-:Y:S01]  /*3c80*/  IMAD R117, R105, R109, R117 ;  /* 0x0000006d69757224 */ /* 0x000fe200078e0275 */
[----:B------:R-:W-:Y:S01]  /*3c90*/  ISETP.GE.AND P0, PT, R108, RZ, PT ;  /* 0x000000ff6c00720c */ /* 0x000fe20003f06270 */
[----:B------:R-:W-:Y:S01]  /*3ca0*/  @!P6 IMAD.IADD R113, R113, 0x1, -R105 ;  /* 0x000000017171e824 */ /* 0x000fe200078e0a69 */
[----:B------:R-:W-:Y:S02]  /*3cb0*/  LOP3.LUT R108, R0, 0x5, R107, 0xfe, !PT ;  /* 0x00000005006c7812 */ /* 0x000fe400078efe6b */
[----:B------:R-:W-:Y:S01]  /*3cc0*/  ISETP.GT.U32.AND P6, PT, R105, R117, PT ;  /* 0x000000756900720c */ /* 0x000fe20003fc4070 */
[----:B------:R-:W-:Y:S01]  /*3cd0*/  @P1 IMAD.MOV.U32 R102, RZ, RZ, R119 ;  /* 0x000000ffff661224 */ /* 0x000fe200078e0077 */
[----:B------:R-:W-:Y:S01]  /*3ce0*/  PRMT R24, RZ, 0x7610, R24 ;  /* 0x00007610ff187816 */ /* 0x000fe20000000018 */
[----:B------:R-:W-:Y:S01]  /*3cf0*/  @P1 IMAD.MOV.U32 R103, RZ, RZ, R120 ;  /* 0x000000ffff671224 */ /* 0x000fe200078e0078 */
[----:B------:R-:W-:Y:S01]  /*3d00*/  IABS R119, R108 ;  /* 0x0000006c00777213 */ /* 0x000fe20000000000 */
[----:B------:R-:W-:Y:S01]  /*3d10*/  @!P4 IMAD.IADD R115, R115, 0x1, -R105 ;  /* 0x000000017373c824 */ /* 0x000fe200078e0a69 */
[----:B------:R-:W-:-:S02]  /*3d20*/  ISETP.GE.AND P3, PT, R106, RZ, PT ;  /* 0x000000ff6a00720c */ /* 0x000fc40003f66270 */
[----:B------:R0:W2:Y:S01]  /*3d30*/  @P1 LDG.E.U8 R24, desc[UR20][R102.64] ;  /* 0x0000001466181981 */ /* 0x0000a2000c1e1100 */
[----:B------:R-:W-:Y:S01]  /*3d40*/  ISETP.GE.AND P1, PT, R111, RZ, PT ;  /* 0x000000ff6f00720c */ /* 0x000fe20003f26270 */
[----:B------:R-:W-:Y:S01]  /*3d50*/  IMAD.HI.U32 R106, R104, R119, RZ ;  /* 0x00000077686a7227 */ /* 0x000fe200078e00ff */
[----:B------:R-:W-:-:S03]  /*3d60*/  ISETP.GT.U32.AND P4, PT, R105, R115, PT ;  /* 0x000000736900720c */ /* 0x000fc60003f84070 */
[----:B------:R-:W-:Y:S02]  /*3d70*/  IMAD.MOV R106, RZ, RZ, -R106 ;  /* 0x000000ffff6a7224 */ /* 0x000fe400078e0a6a */
[----:B------:R-:W-:Y:S01]  /*3d80*/  @!P6 IMAD.IADD R117, R117, 0x1, -R105 ;  /* 0x000000017575e824 */ /* 0x000fe200078e0a69 */
[C---:B0-----:R-:W-:Y:S01]  /*3d90*/  LOP3.LUT R102, R0.reuse, 0x7, R107, 0xfe, !PT ;  /* 0x0000000700667812 */ /* 0x041fe200078efe6b */
[C---:B------:R-:W-:Y:S01]  /*3da0*/  IMAD R119, R105.reuse, R106, R119 ;  /* 0x0000006a69777224 */ /* 0x040fe200078e0277 */
[----:B------:R-:W-:Y:S02]  /*3db0*/  LOP3.LUT R103, R0, 0x6, R107, 0xfe, !PT ;  /* 0x0000000600677812 */ /* 0x000fe400078efe6b */
[----:B------:R-:W-:Y:S02]  /*3dc0*/  IABS R123, R102 ;  /* 0x00000066007b7213 */ /* 0x000fe40000000000 */
[----:B------:R-:W-:Y:S01]  /*3dd0*/  ISETP.GT.U32.AND P6, PT, R105, R117, PT ;  /* 0x000000756900720c */ /* 0x000fe20003fc4070 */
[----:B------:R-:W-:Y:S01]  /*3de0*/  @!P4 IMAD.IADD R115, R115, 0x1, -R105 ;  /* 0x000000017373c824 */ /* 0x000fe200078e0a69 */
[----:B------:R-:W-:Y:S01]  /*3df0*/  IABS R121, R103 ;  /* 0x0000006700797213 */ /* 0x000fe20000000000 */
[----:B------:R-:W-:Y:S01]  /*3e00*/  @!P1 IMAD.MOV R113, RZ, RZ, -R113 ;  /* 0x000000ffff719224 */ /* 0x000fe200078e0a71 */
[----:B------:R-:W-:Y:S01]  /*3e10*/  ISETP.GE.AND P4, PT, R103, RZ, PT ;  /* 0x000000ff6700720c */ /* 0x000fe20003f86270 */
[----:B------:R-:W-:Y:S01]  /*3e20*/  IMAD.HI.U32 R103, R104, R123, RZ ;  /* 0x0000007b68677227 */ /* 0x000fe200078e00ff */
[----:B------:R-:W-:-:S03]  /*3e30*/  ISETP.GT.U32.AND P1, PT, R105, R119, PT ;  /* 0x000000776900720c */ /* 0x000fc60003f24070 */
[----:B------:R-:W-:Y:S01]  /*3e40*/  @!P0 IMAD.MOV R167, RZ, RZ, -R167 ;  /* 0x000000ffffa78224 */ /* 0x000fe200078e0aa7 */
[----:B------:R-:W-:Y:S01]  /*3e50*/  ISETP.GE.AND P0, PT, R108, RZ, PT ;  /* 0x000000ff6c00720c */ /* 0x000fe20003f06270 */
[----:B------:R-:W-:Y:S02]  /*3e60*/  IMAD.MOV R103, RZ, RZ, -R103 ;  /* 0x000000ffff677224 */ /* 0x000fe400078e0a67 */
[----:B------:R-:W-:-:S04]  /*3e70*/  IMAD.HI.U32 R108, R104, R121, RZ ;  /* 0x00000079686c7227 */ /* 0x000fc800078e00ff */
[----:B------:R-:W-:Y:S02]  /*3e80*/  IMAD R123, R105, R103, R123 ;  /* 0x00000067697b7224 */ /* 0x000fe400078e027b */
[--C-:B------:R-:W-:Y:S02]  /*3e90*/  @!P6 IMAD.IADD R117, R117, 0x1, -R105.reuse ;  /* 0x000000017575e824 */ /* 0x100fe400078e0a69 */
[----:B------:R-:W-:Y:S02]  /*3ea0*/  IMAD.MOV R108, RZ, RZ, -R108 ;  /* 0x000000ffff6c7224 */ /* 0x000fe400078e0a6c */
[----:B------:R-:W-:Y:S02]  /*3eb0*/  @!P1 IMAD.IADD R119, R119, 0x1, -R105 ;  /* 0x0000000177779824 */ /* 0x000fe400078e0a69 */
[----:B------:R-:W-:Y:S01]  /*3ec0*/  @!P5 IMAD.MOV R117, RZ, RZ, -R117 ;  /* 0x000000ffff75d224 */ /* 0x000fe200078e0a75 */
[C---:B------:R-:W-:Y:S01]  /*3ed0*/  ISETP.GT.U32.AND P5, PT, R105.reuse, R123, PT ;  /* 0x0000007b6900720c */ /* 0x040fe20003fa4070 */
[C---:B------:R-:W-:Y:S01]  /*3ee0*/  IMAD R121, R105.reuse, R108, R121 ;  /* 0x0000006c69797224 */ /* 0x040fe200078e0279 */
[----:B------:R-:W-:-:S02]  /*3ef0*/  ISETP.GT.U32.AND P1, PT, R105, R119, PT ;  /* 0x000000776900720c */ /* 0x000fc40003f24070 */
[C-C-:B------:R-:W-:Y:S02]  /*3f00*/  LOP3.LUT R111, R0.reuse, 0x8, R107.reuse, 0xfe, !PT ;  /* 0x00000008006f7812 */ /* 0x140fe400078efe6b */
[----:B------:R-:W-:Y:S02]  /*3f10*/  ISETP.GT.U32.AND P6, PT, R105, R121, PT ;  /* 0x000000796900720c */ /* 0x000fe40003fc4070 */
[C---:B------:R-:W-:Y:S02]  /*3f20*/  LOP3.LUT R103, R0.reuse, 0xa, R107, 0xfe, !PT ;  /* 0x0000000a00677812 */ /* 0x040fe400078efe6b */
[----:B------:R-:W-:Y:S01]  /*3f30*/  IABS R125, R111 ;  /* 0x0000006f007d7213 */ /* 0x000fe20000000000 */
[----:B------:R-:W-:Y:S01]  /*3f40*/  IMAD.MOV.U32 R14, RZ, RZ, R112 ;  /* 0x000000ffff0e7224 */ /* 0x000fe200078e0070 */
[----:B------:R-:W-:Y:S01]  /*3f50*/  IABS R129, R103 ;  /* 0x0000006700817213 */ /* 0x000fe20000000000 */
[----:B------:R-:W-:Y:S01]  /*3f60*/  @!P5 IMAD.IADD R123, R123, 0x1, -R105 ;  /* 0x000000017b7bd824 */ /* 0x000fe200078e0a69 */
[----:B------:R-:W-:Y:S01]  /*3f70*/  LOP3.LUT R108, R0, 0x9, R107, 0xfe, !PT ;  /* 0x00000009006c7812 */ /* 0x000fe200078efe6b */
[----:B------:R-:W-:-:S03]  /*3f80*/  IMAD.HI.U32 R112, R104, R125, RZ ;  /* 0x0000007d68707227 */ /* 0x000fc600078e00ff */
[----:B------:R-:W-:Y:S01]  /*3f90*/  ISETP.GT.U32.AND P5, PT, R105, R123, PT ;  /* 0x0000007b6900720c */ /* 0x000fe20003fa4070 */
[----:B------:R-:W-:Y:S01]  /*3fa0*/  @!P1 IMAD.IADD R119, R119, 0x1, -R105 ;  /* 0x0000000177779824 */ /* 0x000fe200078e0a69 */
[----:B------:R-:W-:Y:S01]  /*3fb0*/  ISETP.GE.AND P1, PT, R111, RZ, PT ;  /* 0x000000ff6f00720c */ /* 0x000fe20003f26270 */
[----:B---3--:R-:W-:Y:S01]  /*3fc0*/  IMAD.MOV.U32 R21, RZ, RZ, R114 ;  /* 0x000000ffff157224 */ /* 0x008fe200078e0072 */
[----:B------:R-:W-:Y:S01]  /*3fd0*/  LOP3.LUT R114, R0, 0xb, R107, 0xfe, !PT ;  /* 0x0000000b00727812 */ /* 0x000fe200078efe6b */
[----:B------:R-:W-:Y:S01]  /*3fe0*/  IMAD.HI.U32 R106, R104, R129, RZ ;  /* 0x00000081686a7227 */ /* 0x000fe200078e00ff */
[----:B------:R-:W-:-:S03]  /*3ff0*/  IABS R127, R108 ;  /* 0x0000006c007f7213 */ /* 0x000fc60000000000 */
[----:B------:R-:W-:Y:S02]  /*4000*/  IMAD.MOV R111, RZ, RZ, -R112 ;  /* 0x000000ffff6f7224 */ /* 0x000fe400078e0a70 */
[----:B------:R-:W-:Y:S01]  /*4010*/  @!P6 IMAD.IADD R121, R121, 0x1, -R105 ;  /* 0x000000017979e824 */ /* 0x000fe200078e0a69 */
[----:B------:R-:W-:Y:S01]  /*4020*/  IABS R130, R114 ;  /* 0x0000007200827213 */ /* 0x000fe20000000000 */
[----:B------:R-:W-:Y:S02]  /*4030*/  IMAD.MOV R106, RZ, RZ, -R106 ;  /* 0x000000ffff6a7224 */ /* 0x000fe400078e0a6a */
[C---:B------:R-:W-:Y:S01]  /*4040*/  IMAD R125, R105.reuse, R111, R125 ;  /* 0x0000006f697d7224 */ /* 0x040fe200078e027d */
[----:B------:R-:W-:Y:S01]  /*4050*/  ISETP.GT.U32.AND P6, PT, R105, R121, PT ;  /* 0x000000796900720c */ /* 0x000fe20003fc4070 */
[----:B------:R-:W-:-:S04]  /*4060*/  IMAD.HI.U32 R109, R104, R127, RZ ;  /* 0x0000007f686d7227 */ /* 0x000fc800078e00ff */
[----:B------:R-:W-:Y:S01]  /*4070*/  @!P3 IMAD.MOV R115, RZ, RZ, -R115 ;  /* 0x000000ffff73b224 */ /* 0x000fe200078e0a73 */
[----:B------:R-:W-:Y:S01]  /*4080*/  ISETP.GE.AND P3, PT, R102, RZ, PT ;  /* 0x000000ff6600720c */ /* 0x000fe20003f66270 */
[C---:B------:R-:W-:Y:S02]  /*4090*/  IMAD R129, R105.reuse, R106, R129 ;  /* 0x0000006a69817224 */ /* 0x040fe400078e0281 */
[----:B------:R-:W-:Y:S01]  /*40a0*/  @!P0 IMAD.MOV R119, RZ, RZ, -R119 ;  /* 0x000000ffff778224 */ /* 0x000fe200078e0a77 */
[----:B------:R-:W-:Y:S01]  /*40b0*/  ISETP.GT.U32.AND P0, PT, R105, R125, PT ;  /* 0x0000007d6900720c */ /* 0x000fe20003f04070 */
[----:B------:R-:W-:-:S04]  /*40c0*/  IMAD.HI.U32 R102, R104, R130, RZ ;  /* 0x0000008268667227 */ /* 0x000fc800078e00ff */
[----:B------:R-:W-:Y:S02]  /*40d0*/  IMAD.MOV R109, RZ, RZ, -R109 ;  /* 0x000000ffff6d7224 */ /* 0x000fe400078e0a6d */
[----:B------:R-:W-:Y:S01]  /*40e0*/  @!P5 IMAD.IADD R123, R123, 0x1, -R105 ;  /* 0x000000017b7bd824 */ /* 0x000fe200078e0a69 */
[C---:B------:R-:W-:Y:S01]  /*40f0*/  ISETP.GT.U32.AND P5, PT, R105.reuse, R129, PT ;  /* 0x000000816900720c */ /* 0x040fe20003fa4070 */
[----:B------:R-:W-:Y:S02]  /*4100*/  IMAD.MOV R102, RZ, RZ, -R102 ;  /* 0x000000ffff667224 */ /* 0x000fe400078e0a66 */
[C---:B------:R-:W-:Y:S01]  /*4110*/  IMAD R127, R105.reuse, R109, R127 ;  /* 0x0000006d697f7224 */ /* 0x040fe200078e027f */
[----:B------:R-:W-:Y:S01]  /*4120*/  LOP3.LUT R112, R0, 0xc, R107, 0xfe, !PT ;  /* 0x0000000c00707812 */ /* 0x000fe200078efe6b */
[----:B------:R-:W-:Y:S02]  /*4130*/  IMAD R130, R105, R102, R130 ;  /* 0x0000006669827224 */ /* 0x000fe400078e0282 */
[--C-:B------:R-:W-:Y:S01]  /*4140*/  @!P6 IMAD.IADD R121, R121, 0x1, -R105.reuse ;  /* 0x000000017979e824 */ /* 0x100fe200078e0a69 */
[----:B------:R-:W-:Y:S01]  /*4150*/  ISETP.GT.U32.AND P6, PT, R105, R127, PT ;  /* 0x0000007f6900720c */ /* 0x000fe20003fc4070 */
[----:B------:R-:W-:Y:S01]  /*4160*/  @!P0 IMAD.IADD R125, R125, 0x1, -R105 ;  /* 0x000000017d7d8824 */ /* 0x000fe200078e0a69 */
[----:B------:R-:W-:-:S02]  /*4170*/  IABS R131, R112 ;  /* 0x0000007000837213 */ /* 0x000fc40000000000 */
[----:B------:R-:W-:Y:S02]  /*4180*/  ISETP.GT.U32.AND P0, PT, R105, R130, PT ;  /* 0x000000826900720c */ /* 0x000fe40003f04070 */
[----:B------:R-:W-:Y:S01]  /*4190*/  LOP3.LUT R106, R0, 0xd, R107, 0xfe, !PT ;  /* 0x0000000d006a7812 */ /* 0x000fe200078efe6b */
[----:B------:R-:W-:Y:S01]  /*41a0*/  @!P5 IMAD.IADD R129, R129, 0x1, -R105 ;  /* 0x000000018181d824 */ /* 0x000fe200078e0a69 */
[----:B------:R-:W-:Y:S01]  /*41b0*/  ISETP.GT.U32.AND P5, PT, R105, R125, PT ;  /* 0x0000007d6900720c */ /* 0x000fe20003fa4070 */
[----:B----4-:R-:W-:Y:S01]  /*41c0*/  IMAD.MOV.U32 R12, RZ, RZ, R116 ;  /* 0x000000ffff0c7224 */ /* 0x010fe200078e0074 */
[----:B------:R-:W-:Y:S01]  /*41d0*/  IABS R133, R106 ;  /* 0x0000006a00857213 */ /* 0x000fe20000000000 */
[----:B------:R-:W-:Y:S01]  /*41e0*/  IMAD.HI.U32 R116, R104, R131, RZ ;  /* 0x0000008368747227 */ /* 0x000fe200078e00ff */
[C-C-:B------:R-:W-:Y:S02]  /*41f0*/  LOP3.LUT R111, R0.reuse, 0xe, R107.reuse, 0xfe, !PT ;  /* 0x0000000e006f7812 */ /* 0x140fe400078efe6b */
[----:B------:R-:W-:Y:S01]  /*4200*/  LOP3.LUT R109, R0, 0xf, R107, 0xfe, !PT ;  /* 0x0000000f006d7812 */ /* 0x000fe200078efe6b */
[----:B------:R-:W-:-:S02]  /*4210*/  IMAD.MOV R116, RZ, RZ, -R116 ;  /* 0x000000ffff747224 */ /* 0x000fc400078e0a74 */
[----:B------:R-:W-:Y:S02]  /*4220*/  @!P6 IMAD.IADD R127, R127, 0x1, -R105 ;  /* 0x000000017f7fe824 */ /* 0x000fe400078e0a69 */
[----:B------:R-:W-:Y:S01]  /*4230*/  IMAD.HI.U32 R102, R104, R133, RZ ;  /* 0x0000008568667227 */ /* 0x000fe200078e00ff */
[----:B------:R-:W-:Y:S02]  /*4240*/  IABS R135, R111 ;  /* 0x0000006f00877213 */ /* 0x000fe40000000000 */
[----:B------:R-:W-:Y:S01]  /*4250*/  IABS R137, R109 ;  /* 0x0000006d00897213 */ /* 0x000fe20000000000 */
[C---:B------:R-:W-:Y:S02]  /*4260*/  IMAD R131, R105.reuse, R116, R131 ;  /* 0x0000007469837224 */ /* 0x040fe400078e0283 */
[----:B------:R-:W-:Y:S01]  /*4270*/  @!P0 IMAD.IADD R130, R130, 0x1, -R105 ;  /* 0x0000000182828824 */ /* 0x000fe200078e0a69 */
[----:B------:R-:W-:Y:S01]  /*4280*/  ISETP.GT.U32.AND P0, PT, R105, R127, PT ;  /* 0x0000007f6900720c */ /* 0x000fe20003f04070 */
[----:B------:R-:W-:-:S02]  /*4290*/  IMAD.MOV R102, RZ, RZ, -R102 ;  /* 0x000000ffff667224 */ /* 0x000fc400078e0a66 */
[----:B------:R-:W-:Y:S01]  /*42a0*/  @!P4 IMAD.MOV R121, RZ, RZ, -R121 ;  /* 0x000000ffff79c224 */ /* 0x000fe200078e0a79 */
[----:B------:R-:W-:Y:S01]  /*42b0*/  ISETP.GT.U32.AND P4, PT, R105, R130, PT ;  /* 0x000000826900720c */ /* 0x000fe20003f84070 */
[----:B------:R-:W-:Y:S01]  /*42c0*/  @!P5 IMAD.IADD R125, R125, 0x1, -R105 ;  /* 0x000000017d7dd824 */ /* 0x000fe200078e0a69 */
[C---:B------:R-:W-:Y:S01]  /*42d0*/  ISETP.GT.U32.AND P5, PT, R105.reuse, R131, PT ;  /* 0x000000836900720c */ /* 0x040fe20003fa4070 */
[----:B------:R-:W-:Y:S02]  /*42e0*/  IMAD R133, R105, R102, R133 ;  /* 0x0000006669857224 */ /* 0x000fe400078e0285 */
[----:B------:R-:W-:-:S04]  /*42f0*/  IMAD.HI.U32 R116, R104, R135, RZ ;  /* 0x0000008768747227 */ /* 0x000fc800078e00ff */
[----:B------:R-:W-:-:S04]  /*4300*/  IMAD.HI.U32 R102, R104, R137, RZ ;  /* 0x0000008968667227 */ /* 0x000fc800078e00ff */
[----:B------:R-:W-:Y:S02]  /*4310*/  IMAD.MOV R116, RZ, RZ, -R116 ;  /* 0x000000ffff747224 */ /* 0x000fe400078e0a74 */
[----:B------:R-:W-:Y:S02]  /*4320*/  IMAD.MOV R102, RZ, RZ, -R102 ;  /* 0x000000ffff667224 */ /* 0x000fe400078e0a66 */
[----:B------:R-:W-:Y:S02]  /*4330*/  IMAD R135, R105, R116, R135 ;  /* 0x0000007469877224 */ /* 0x000fe400078e0287 */
[----:B------:R-:W-:Y:S01]  /*4340*/  @!P0 IMAD.IADD R127, R127, 0x1, -R105 ;  /* 0x000000017f7f8824 */ /* 0x000fe200078e0a69 */
[C---:B------:R-:W-:Y:S01]  /*4350*/  ISETP.GT.U32.AND P0, PT, R105.reuse, R133, PT ;  /* 0x000000856900720c */ /* 0x040fe20003f04070 */
[C---:B------:R-:W-:Y:S01]  /*4360*/  IMAD R137, R105.reuse, R102, R137 ;  /* 0x0000006669897224 */ /* 0x040fe200078e0289 */
[----:B------:R-:W-:Y:S01]  /*4370*/  ISETP.GE.AND P6, PT, R108, RZ, PT ;  /* 0x000000ff6c00720c */ /* 0x000fe20003fc6270 */
[--C-:B------:R-:W-:Y:S01]  /*4380*/  @!P4 IMAD.IADD R130, R130, 0x1, -R105.reuse ;  /* 0x000000018282c824 */ /* 0x100fe200078e0a69 */
[----:B------:R-:W-:Y:S01]  /*4390*/  ISETP.GT.U32.AND P4, PT, R105, R135, PT ;  /* 0x000000876900720c */ /* 0x000fe20003f84070 */
[----:B------:R-:W-:Y:S01]  /*43a0*/  @!P5 IMAD.IADD R131, R131, 0x1, -R105 ;  /* 0x000000018383d824 */ /* 0x000fe200078e0a69 */
[----:B------:R-:W-:-:S02]  /*43b0*/  ISETP.GT.U32.AND P5, PT, R105, R137, PT ;  /* 0x000000896900720c */ /* 0x000fc40003fa4070 */
[C-C-:B------:R-:W-:Y:S02]  /*43c0*/  LOP3.LUT R108, R0.reuse, 0x10, R107.reuse, 0xfe, !PT ;  /* 0x00000010006c7812 */ /* 0x140fe400078efe6b */
[----:B------:R-:W-:Y:S02]  /*43d0*/  LOP3.LUT R102, R0, 0x11, R107, 0xfe, !PT ;  /* 0x0000001100667812 */ /* 0x000fe400078efe6b */
[----:B------:R-:W-:Y:S01]  /*43e0*/  IABS R138, R108 ;  /* 0x0000006c008a7213 */ /* 0x000fe20000000000 */
[----:B------:R-:W-:Y:S01]  /*43f0*/  @!P3 IMAD.MOV R123, RZ, RZ, -R123 ;  /* 0x000000ffff7bb224 */ /* 0x000fe200078e0a7b */
[----:B------:R-:W-:Y:S01]  /*4400*/  ISETP.GT.U32.AND P3, PT, R105, R129, PT ;  /* 0x000000816900720c */ /* 0x000fe20003f64070 */
[----:B------:R-:W-:Y:S01]  /*4410*/  @!P0 IMAD.IADD R133, R133, 0x1, -R105 ;  /* 0x0000000185858824 */ /* 0x000fe200078e0a69 */
[----:B------:R-:W-:Y:S01]  /*4420*/  IABS R139, R102 ;  /* 0x00000066008b7213 */ /* 0x000fe20000000000 */
[----:B------:R-:W-:Y:S01]  /*4430*/  IMAD.HI.U32 R116, R104, R138, RZ ;  /* 0x0000008a68747227 */ /* 0x000fe200078e00ff */
[----:B------:R-:W-:-:S03]  /*4440*/  ISETP.GE.AND P0, PT, R114, RZ, PT ;  /* 0x000000ff7200720c */ /* 0x000fc60003f06270 */
[----:B------:R-:W-:Y:S01]  /*4450*/  @!P1 IMAD.MOV R125, RZ, RZ, -R125 ;  /* 0x000000ffff7d9224 */ /* 0x000fe200078e0a7d */
[----:B------:R-:W-:Y:S01]  /*4460*/  ISETP.GT.U32.AND P1, PT, R105, R131, PT ;  /* 0x000000836900720c */ /* 0x000fe20003f24070 */
[--C-:B------:R-:W-:Y:S01]  /*4470*/  @!P4 IMAD.IADD R135, R135, 0x1, -R105.reuse ;  /* 0x000000018787c824 */ /* 0x100fe200078e0a69 */
[----:B------:R-:W-:Y:S01]  /*4480*/  ISETP.GE.AND P4, PT, R112, RZ, PT ;  /* 0x000000ff7000720c */ /* 0x000fe20003f86270 */
[----:B------:R-:W-:Y:S01]  /*4490*/  @!P5 IMAD.IADD R137, R137, 0x1, -R105 ;  /* 0x000000018989d824 */ /* 0x000fe200078e0a69 */
[----:B------:R-:W-:Y:S01]  /*44a0*/  ISETP.GT.U32.AND P5, PT, R105, R133, PT ;  /* 0x000000856900720c */ /* 0x000fe20003fa4070 */
[----:B------:R-:W-:Y:S02]  /*44b0*/  IMAD.MOV R114, RZ, RZ, -R116 ;  /* 0x000000ffff727224 */ /* 0x000fe400078e0a74 */
[----:B------:R-:W-:-:S04]  /*44c0*/  IMAD.HI.U32 R112, R104, R139, RZ ;  /* 0x0000008b68707227 */ /* 0x000fc800078e00ff */
[----:B------:R-:W-:Y:S02]  /*44d0*/  IMAD R138, R105, R114, R138 ;  /* 0x00000072698a7224 */ /* 0x000fe400078e028a */
[----:B------:R-:W-:Y:S02]  /*44e0*/  IMAD.MOV R114, RZ, RZ, -R112 ;  /* 0x000000ffff727224 */ /* 0x000fe400078e0a70 */
[----:B------:R-:W-:Y:S01]  /*44f0*/  @!P3 IMAD.IADD R129, R129, 0x1, -R105 ;  /* 0x000000018181b824 */ /* 0x000fe200078e0a69 */
[----:B------:R-:W-:Y:S01]  /*4500*/  ISETP.GE.AND P3, PT, R103, RZ, PT ;  /* 0x000000ff6700720c */ /* 0x000fe20003f66270 */
[C---:B------:R-:W-:Y:S01]  /*4510*/  IMAD R139, R105.reuse, R114, R139 ;  /* 0x00000072698b7224 */ /* 0x040fe200078e028b */
[----:B------:R-:W-:Y:S01]  /*4520*/  LOP3.LUT R103, R0, 0x12, R107, 0xfe, !PT ;  /* 0x0000001200677812 */ /* 0x000fe200078efe6b */
[----:B------:R-:W-:Y:S01]  /*4530*/  @!P6 IMAD.MOV R127, RZ, RZ, -R127 ;  /* 0x000000ffff7fe224 */ /* 0x000fe200078e0a7f */
[----:B------:R-:W-:Y:S01]  /*4540*/  ISETP.GT.U32.AND P6, PT, R105, R135, PT ;  /* 0x000000876900720c */ /* 0x000fe20003fc4070 */
[--C-:B------:R-:W-:Y:S01]  /*4550*/  @!P1 IMAD.IADD R131, R131, 0x1, -R105.reuse ;  /* 0x0000000183839824 */ /* 0x100fe200078e0a69 */
[----:B------:R-:W-:Y:S01]  /*4560*/  ISETP.GT.U32.AND P1, PT, R105, R138, PT ;  /* 0x0000008a6900720c */ /* 0x000fe20003f24070 */
[----:B------:R-:W-:Y:S01]  /*4570*/  @!P5 IMAD.IADD R133, R133, 0x1, -R105 ;  /* 0x000000018585d824 */ /* 0x000fe200078e0a69 */
[----:B------:R-:W-:-:S02]  /*4580*/  IABS R140, R103 ;  /* 0x00000067008c7213 */ /* 0x000fc40000000000 */
[----:B------:R-:W-:Y:S01]  /*4590*/  ISETP.GT.U32.AND P5, PT, R105, R139, PT ;  /* 0x0000008b6900720c */ /* 0x000fe20003fa4070 */
[----:B------:R-:W-:Y:S01]  /*45a0*/  @!P0 IMAD.MOV R130, RZ, RZ, -R130 ;  /* 0x000000ffff828224 */ /* 0x000fe200078e0a82 */
[----:B------:R-:W-:Y:S01]  /*45b0*/  ISETP.GE.AND P0, PT, R106, RZ, PT ;  /* 0x000000ff6a00720c */ /* 0x000fe20003f06270 */
[----:B------:R-:W-:Y:S01]  /*45c0*/  IMAD.HI.U32 R112, R104, R140, RZ ;  /* 0x0000008c68707227 */ /* 0x000fe200078e00ff */
[----:B------:R-:W-:-:S03]  /*45d0*/  LOP3.LUT R106, R0, 0x13, R107, 0xfe, !PT ;  /* 0x00000013006a7812 */ /* 0x000fc600078efe6b */
[----:B------:R-:W-:Y:S02]  /*45e0*/  IMAD.MOV R112, RZ, RZ, -R112 ;  /* 0x000000ffff707224 */ /* 0x000fe400078e0a70 */
[----:B------:R-:W-:Y:S01]  /*45f0*/  @!P3 IMAD.MOV R129, RZ, RZ, -R129 ;  /* 0x000000ffff81b224 */ /* 0x000fe200078e0a81 */
[----:B------:R-:W-:Y:S01]  /*4600*/  ISETP.GT.U32.AND P3, PT, R105, R137, PT ;  /* 0x000000896900720c */ /* 0x000fe20003f64070 */
[--C-:B------:R-:W-:Y:S01]  /*4610*/  @!P6 IMAD.IADD R135, R135, 0x1, -R105.reuse ;  /* 0x000000018787e824 */ /* 0x100fe200078e0a69 */
[----:B------:R-:W-:Y:S01]  /*4620*/  ISETP.GE.AND P6, PT, R111, RZ, PT ;  /* 0x000000ff6f00720c */ /* 0x000fe20003fc6270 */
[--C-:B------:R-:W-:Y:S01]  /*4630*/  @!P1 IMAD.IADD R138, R138, 0x1, -R105.reuse ;  /* 0x000000018a8a9824 */ /* 0x100fe200078e0a69 */
[----:B------:R-:W-:Y:S01]  /*4640*/  IABS R111, R106 ;  /* 0x0000006a006f7213 */ /* 0x000fe20000000000 */
[----:B------:R-:W-:Y:S02]  /*4650*/  IMAD R140, R105, R112, R140 ;  /* 0x00000070698c7224 */ /* 0x000fe400078e028c */
[----:B------:R-:W-:-:S02]  /*4660*/  @!P5 IMAD.IADD R139, R139, 0x1, -R105 ;  /* 0x000000018b8bd824 */ /* 0x000fc400078e0a69 */
[----:B------:R-:W-:Y:S01]  /*4670*/  @!P4 IMAD.MOV R131, RZ, RZ, -R131 ;  /* 0x000000ffff83c224 */ /* 0x000fe200078e0a83 */
[C---:B------:R-:W-:Y:S01]  /*4680*/  ISETP.GT.U32.AND P4, PT, R105.reuse, R138, PT ;  /* 0x0000008a6900720c */ /* 0x040fe20003f84070 */
[----:B------:R-:W-:Y:S01]  /*4690*/  @!P0 IMAD.MOV R133, RZ, RZ, -R133 ;  /* 0x000000ffff858224 */ /* 0x000fe200078e0a85 */
[C---:B------:R-:W-:Y:S02]  /*46a0*/  ISETP.GT.U32.AND P1, PT, R105.reuse, R140, PT ;  /* 0x0000008c6900720c */ /* 0x040fe40003f24070 */
[----:B------:R-:W-:Y:S01]  /*46b0*/  ISETP.GE.AND P5, PT, R108, RZ, PT ;  /* 0x000000ff6c00720c */ /* 0x000fe20003fa6270 */
[----:B------:R-:W-:Y:S01]  /*46c0*/  IMAD.HI.U32 R108, R104, R111, RZ ;  /* 0x0000006f686c7227 */ /* 0x000fe200078e00ff */
[----:B------:R-:W-:-:S03]  /*46d0*/  ISETP.GT.U32.AND P0, PT, R105, R139, PT ;  /* 0x0000008b6900720c */ /* 0x000fc60003f04070 */
[----:B------:R-:W-:Y:S02]  /*46e0*/  IMAD.MOV R108, RZ, RZ, -R108 ;  /* 0x000000ffff6c7224 */ /* 0x000fe400078e0a6c */
[----:B------:R-:W-:Y:S01]  /*46f0*/  @!P3 IMAD.IADD R137, R137, 0x1, -R105 ;  /* 0x000000018989b824 */ /* 0x000fe200078e0a69 */
[----:B------:R-:W-:Y:S01]  /*4700*/  ISETP.GE.AND P3, PT, R109, RZ, PT ;  /* 0x000000ff6d00720c */ /* 0x000fe20003f66270 */
[----:B------:R-:W-:Y:S01]  /*4710*/  IMAD R142, R105, R108, R111 ;  /* 0x0000006c698e7224 */ /* 0x000fe200078e026f */
[----:B------:R-:W-:Y:S01]  /*4720*/  LOP3.LUT R144, R0, 0x14, R107, 0xfe, !PT ;  /* 0x0000001400907812 */ /* 0x000fe200078efe6b */
[--C-:B------:R-:W-:Y:S02]  /*4730*/  @!P4 IMAD.IADD R138, R138, 0x1, -R105.reuse ;  /* 0x000000018a8ac824 */ /* 0x100fe400078e0a69 */
[--C-:B------:R-:W-:Y:S02]  /*4740*/  @!P1 IMAD.IADD R140, R140, 0x1, -R105.reuse ;  /* 0x000000018c8c9824 */ /* 0x100fe400078e0a69 */
[----:B------:R-:W-:Y:S01]  /*4750*/  @!P0 IMAD.IADD R139, R139, 0x1, -R105 ;  /* 0x000000018b8b8824 */ /* 0x000fe200078e0a69 */
[----:B------:R-:W-:Y:S01]  /*4760*/  ISETP.GT.U32.AND P0, PT, R105, R142, PT ;  /* 0x0000008e6900720c */ /* 0x000fe20003f04070 */
[----:B------:R-:W-:Y:S01]  /*4770*/  @!P6 IMAD.MOV R135, RZ, RZ, -R135 ;  /* 0x000000ffff87e224 */ /* 0x000fe200078e0a87 */
[----:B------:R-:W-:Y:S01]  /*4780*/  ISETP.GE.AND P6, PT, R102, RZ, PT ;  /* 0x000000ff6600720c */ /* 0x000fe20003fc6270 */
[----:B------:R-:W-:Y:S01]  /*4790*/  @!P5 IMAD.MOV R138, RZ, RZ, -R138 ;  /* 0x000000ffff8ad224 */ /* 0x000fe200078e0a8a */
[----:B------:R-:W-:-:S02]  /*47a0*/  ISETP.GE.AND P5, PT, R144, RZ, PT ;  /* 0x000000ff9000720c */ /* 0x000fc40003fa6270 */
[----:B------:R-:W-:Y:S02]  /*47b0*/  ISETP.GT.U32.AND P1, PT, R105, R140, PT ;  /* 0x0000008c6900720c */ /* 0x000fe40003f24070 */
[----:B------:R-:W-:Y:S01]  /*47c0*/  IABS R144, R144 ;  /* 0x0000009000907213 */ /* 0x000fe20000000000 */
[----:B------:R-:W-:Y:S01]  /*47d0*/  @!P3 IMAD.MOV R137, RZ, RZ, -R137 ;  /* 0x000000ffff89b224 */ /* 0x000fe200078e0a89 */
[----:B------:R-:W-:Y:S02]  /*47e0*/  ISETP.GE.AND P3, PT, R103, RZ, PT ;  /* 0x000000ff6700720c */ /* 0x000fe40003f66270 */
[----:B------:R-:W-:Y:S01]  /*47f0*/  ISETP.GE.AND P4, PT, R106, RZ, PT ;  /* 0x000000ff6a00720c */ /* 0x000fe20003f86270 */
[----:B------:R-:W-:Y:S01]  /*4800*/  IMAD.HI.U32 R106, R104, R144, RZ ;  /* 0x00000090686a7227 */ /* 0x000fe200078e00ff */
[C-C-:B------:R-:W-:Y:S02]  /*4810*/  LOP3.LUT R146, R0.reuse, 0x15, R107.reuse, 0xfe, !PT ;  /* 0x0000001500927812 */ /* 0x140fe400078efe6b */
[----:B------:R-:W-:Y:S01]  /*4820*/  LOP3.LUT R102, R0, 0x16, R107, 0xfe, !PT ;  /* 0x0000001600667812 */ /* 0x000fe200078efe6b */
[----:B------:R-:W-:-:S02]  /*4830*/  @!P0 IMAD.IADD R142, R142, 0x1, -R105 ;  /* 0x000000018e8e8824 */ /* 0x000fc400078e0a69 */
[----:B------:R-:W-:Y:S02]  /*4840*/  IMAD.MOV R106, RZ, RZ, -R106 ;  /* 0x000000ffff6a7224 */ /* 0x000fe400078e0a6a */
[----:B------:R-:W-:Y:S01]  /*4850*/  @!P6 IMAD.MOV R139, RZ, RZ, -R139 ;  /* 0x000000ffff8be224 */ /* 0x000fe200078e0a8b */
[----:B------:R-:W-:Y:S01]  /*4860*/  ISETP.GE.AND P6, PT, R146, RZ, PT ;  /* 0x000000ff9200720c */ /* 0x000fe20003fc6270 */
[----:B------:R-:W-:Y:S01]  /*4870*/  @!P1 IMAD.IADD R140, R140, 0x1, -R105 ;  /* 0x000000018c8c9824 */ /* 0x000fe200078e0a69 */
[----:B------:R-:W-:Y:S01]  /*4880*/  IABS R146, R146 ;  /* 0x0000009200927213 */ /* 0x000fe20000000000 */
[C---:B------:R-:W-:Y:S01]  /*4890*/  IMAD R144, R105.reuse, R106, R144 ;  /* 0x0000006a69907224 */ /* 0x040fe200078e0290 */
[----:B------:R-:W-:Y:S02]  /*48a0*/  IABS R147, R102 ;  /* 0x0000006600937213 */ /* 0x000fe40000000000 */
[C---:B------:R-:W-:Y:S01]  /*48b0*/  ISETP.GT.U32.AND P0, PT, R105.reuse, R142, PT ;  /* 0x0000008e6900720c */ /* 0x040fe20003f04070 */
[----:B------:R-:W-:Y:S01]  /*48c0*/  @!P3 IMAD.MOV R140, RZ, RZ, -R140 ;  /* 0x000000ffff8cb224 */ /* 0x000fe200078e0a8c */
[----:B------:R-:W-:Y:S01]  /*48d0*/  ISETP.GE.AND P1, PT, R102, RZ, PT ;  /* 0x000000ff6600720c */ /* 0x000fe20003f26270 */
[----:B------:R-:W-:Y:S01]  /*48e0*/  IMAD.HI.U32 R103, R104, R146, RZ ;  /* 0x0000009268677227 */ /* 0x000fe200078e00ff */
[----:B------:R-:W-:-:S03]  /*48f0*/  ISETP.GT.U32.AND P3, PT, R105, R144, PT ;  /* 0x000000906900720c */ /* 0x000fc60003f64070 */
[----:B------:R-:W-:-:S04]  /*4900*/  IMAD.HI.U32 R102, R104, R147, RZ ;  /* 0x0000009368667227 */ /* 0x000fc800078e00ff */
[----:B------:R-:W-:Y:S02]  /*4910*/  IMAD.MOV R103, RZ, RZ, -R103 ;  /* 0x000000ffff677224 */ /* 0x000fe400078e0a67 */
[----:B------:R-:W-:Y:S02]  /*4920*/  IMAD.MOV R102, RZ, RZ, -R102 ;  /* 0x000000ffff667224 */ /* 0x000fe400078e0a66 */
[C---:B------:R-:W-:Y:S01]  /*4930*/  IMAD R146, R105.reuse, R103, R146 ;  /* 0x0000006769927224 */ /* 0x040fe200078e0292 */
[----:B------:R-:W-:Y:S01]  /*4940*/  LOP3.LUT R109, R0, 0x17, R107, 0xfe, !PT ;  /* 0x00000017006d7812 */ /* 0x000fe200078efe6b */
[C---:B------:R-:W-:Y:S02]  /*4950*/  IMAD R147, R105.reuse, R102, R147 ;  /* 0x0000006669937224 */ /* 0x040fe400078e0293 */
[--C-:B------:R-:W-:Y:S01]  /*4960*/  @!P0 IMAD.IADD R142, R142, 0x1, -R105.reuse ;  /* 0x000000018e8e8824 */ /* 0x100fe200078e0a69 */
[C---:B------:R-:W-:Y:S01]  /*4970*/  ISETP.GT.U32.AND P0, PT, R105.reuse, R146, PT ;  /* 0x000000926900720c */ /* 0x040fe20003f04070 */
[----:B------:R-:W-:Y:S01]  /*4980*/  @!P3 IMAD.IADD R144, R144, 0x1, -R105 ;  /* 0x000000019090b824 */ /* 0x000fe200078e0a69 */
[----:B------:R-:W-:Y:S01]  /*4990*/  IABS R148, R109 ;  /* 0x0000006d00947213 */ /* 0x000fe20000000000 */
[----:B------:R-:W-:Y:S01]  /*49a0*/  @!P4 IMAD.MOV R142, RZ, RZ, -R142 ;  /* 0x000000ffff8ec224 */ /* 0x000fe200078e0a8e */
[----:B------:R-:W-:-:S02]  /*49b0*/  ISETP.GT.U32.AND P4, PT, R105, R147, PT ;  /* 0x000000936900720c */ /* 0x000fc40003f84070 */
[C---:B------:R-:W-:Y:S01]  /*49c0*/  ISETP.GT.U32.AND P3, PT, R105.reuse, R144, PT ;  /* 0x000000906900720c */ /* 0x040fe20003f64070 */
[----:B------:R-:W-:Y:S01]  /*49d0*/  IMAD.HI.U32 R103, R104, R148, RZ ;  /* 0x0000009468677227 */ /* 0x000fe200078e00ff */
[C-C-:B------:R-:W-:Y:S02]  /*49e0*/  LOP3.LUT R102, R0.reuse, 0x18, R107.reuse, 0xfe, !PT ;  /* 0x0000001800667812 */ /* 0x140fe400078efe6b */
[----:B------:R-:W-:Y:S01]  /*49f0*/  LOP3.LUT R108, R0, 0x19, R107, 0xfe, !PT ;  /* 0x00000019006c7812 */ /* 0x000fe200078efe6b */
[----:B------:R-:W-:Y:S01]  /*4a00*/  IMAD.MOV R103, RZ, RZ, -R103 ;  /* 0x000000ffff677224 */ /* 0x000fe200078e0a67 */
[----:B------:R-:W-:Y:S01]  /*4a10*/  IABS R149, R102 ;  /* 0x0000006600957213 */ /* 0x000fe20000000000 */
[--C-:B------:R-:W-:Y:S01]  /*4a20*/  @!P0 IMAD.IADD R146, R146, 0x1, -R105.reuse ;  /* 0x0000000192928824 */ /* 0x100fe200078e0a69 */
[----:B------:R-:W-:Y:S01]  /*4a30*/  IABS R151, R108 ;  /* 0x0000006c00977213 */ /* 0x000fe20000000000 */
[----:B------:R-:W-:Y:S02]  /*4a40*/  IMAD R148, R105, R103, R148 ;  /* 0x0000006769947224 */ /* 0x000fe400078e0294 */
[--C-:B------:R-:W-:Y:S01]  /*4a50*/  @!P4 IMAD.IADD R147, R147, 0x1, -R105.reuse ;  /* 0x000000019393c824 */ /* 0x100fe200078e0a69 */
[C---:B------:R-:W-:Y:S01]  /*4a60*/  ISETP.GT.U32.AND P0, PT, R105.reuse, R146, PT ;  /* 0x000000926900720c */ /* 0x040fe20003f04070 */
[----:B------:R-:W-:Y:S01]  /*4a70*/  @!P3 IMAD.IADD R144, R144, 0x1, -R105 ;  /* 0x000000019090b824 */ /* 0x000fe200078e0a69 */
[C---:B------:R-:W-:Y:S01]  /*4a80*/  ISETP.GT.U32.AND P3, PT, R105.reuse, R148, PT ;  /* 0x000000946900720c */ /* 0x040fe20003f64070 */
        /* <DEDUP_REMOVED lines=9> */
[----:B------:R-:W-:Y:S01]  /*4b20*/  ISETP.GT.U32.AND P0, PT, R105, R149, PT ;  /* 0x000000956900720c */ /* 0x000fe20003f04070 */
[----:B------:R-:W-:Y:S01]  /*4b30*/  @!P4 IMAD.IADD R147, R147, 0x1, -R105 ;  /* 0x000000019393c824 */ /* 0x000fe200078e0a69 */
[----:B------:R-:W-:Y:S01]  /*4b40*/  LOP3.LUT R106, R0, 0x1b, R107, 0xfe, !PT ;  /* 0x0000001b006a7812 */ /* 0x000fe200078efe6b */
[----:B------:R-:W-:Y:S01]  /*4b50*/  @!P3 IMAD.IADD R148, R148, 0x1, -R105 ;  /* 0x000000019494b824 */ /* 0x000fe200078e0a69 */
[----:B------:R-:W-:-:S02]  /*4b60*/  IABS R153, R103 ;  /* 0x0000006700997213 */ /* 0x000fc40000000000 */
[C---:B------:R-:W-:Y:S01]  /*4b70*/  ISETP.GT.U32.AND P4, PT, R105.reuse, R151, PT ;  /* 0x000000976900720c */ /* 0x040fe20003f84070 */
[----:B------:R-:W-:Y:S01]  /*4b80*/  @!P5 IMAD.MOV R144, RZ, RZ, -R144 ;  /* 0x000000ffff90d224 */ /* 0x000fe200078e0a90 */
[----:B------:R-:W-:Y:S01]  /*4b90*/  IABS R155, R106 ;  /* 0x0000006a009b7213 */ /* 0x000fe20000000000 */
[C---:B------:R-:W-:Y:S01]  /*4ba0*/  IMAD.HI.U32 R111, R104.reuse, R153, RZ ;  /* 0x00000099686f7227 */ /* 0x040fe200078e00ff */
[----:B------:R-:W-:Y:S02]  /*4bb0*/  ISETP.GT.U32.AND P5, PT, R105, R148, PT ;  /* 0x000000946900720c */ /* 0x000fe40003fa4070 */
[----:B------:R-:W-:Y:S01]  /*4bc0*/  ISETP.GE.AND P3, PT, R109, RZ, PT ;  /* 0x000000ff6d00720c */ /* 0x000fe20003f66270 */
[----:B------:R-:W-:-:S04]  /*4bd0*/  IMAD.HI.U32 R112, R104, R155, RZ ;  /* 0x0000009b68707227 */ /* 0x000fc800078e00ff */
[----:B------:R-:W-:Y:S02]  /*4be0*/  IMAD.MOV R111, RZ, RZ, -R111 ;  /* 0x000000ffff6f7224 */ /* 0x000fe400078e0a6f */
[----:B------:R-:W-:Y:S01]  /*4bf0*/  @!P0 IMAD.IADD R149, R149, 0x1, -R105 ;  /* 0x0000000195958824 */ /* 0x000fe200078e0a69 */
[----:B------:R-:W-:Y:S01]  /*4c00*/  ISETP.GE.AND P0, PT, R102, RZ, PT ;  /* 0x000000ff6600720c */ /* 0x000fe20003f06270 */
[----:B------:R-:W-:Y:S01]  /*4c10*/  IMAD.MOV R109, RZ, RZ, -R112 ;  /* 0x000000ffff6d7224 */ /* 0x000fe200078e0a70 */
[----:B------:R-:W-:Y:S01]  /*4c20*/  LOP3.LUT R102, R0, 0x1c, R107, 0xfe, !PT ;  /* 0x0000001c00667812 */ /* 0x000fe200078efe6b */
[----:B------:R-:W-:Y:S02]  /*4c30*/  IMAD R153, R105, R111, R153 ;  /* 0x0000006f69997224 */ /* 0x000fe400078e0299 */
[----:B------:R-:W-:Y:S01]  /*4c40*/  @!P4 IMAD.IADD R151, R151, 0x1, -R105 ;  /* 0x000000019797c824 */ /* 0x000fe200078e0a69 */
[----:B------:R-:W-:Y:S01]  /*4c50*/  IABS R156, R102 ;  /* 0x00000066009c7213 */ /* 0x000fe20000000000 */
[----:B------:R-:W-:-:S02]  /*4c60*/  IMAD R155, R105, R109, R155 ;  /* 0x0000006d699b7224 */ /* 0x000fc400078e029b */
[----:B------:R-:W-:Y:S01]  /*4c70*/  @!P5 IMAD.IADD R148, R148, 0x1, -R105 ;  /* 0x000000019494d824 */ /* 0x000fe200078e0a69 */
[C---:B------:R-:W-:Y:S02]  /*4c80*/  ISETP.GT.U32.AND P4, PT, R105.reuse, R151, PT ;  /* 0x000000976900720c */ /* 0x040fe40003f84070 */
[C---:B------:R-:W-:Y:S01]  /*4c90*/  ISETP.GT.U32.AND P5, PT, R105.reuse, R153, PT ;  /* 0x000000996900720c */ /* 0x040fe20003fa4070 */
[----:B------:R-:W-:Y:S01]  /*4ca0*/  @!P6 IMAD.MOV R146, RZ, RZ, -R146 ;  /* 0x000000ffff92e224 */ /* 0x000fe200078e0a92 */
[C---:B------:R-:W-:Y:S01]  /*4cb0*/  ISETP.GT.U32.AND P6, PT, R105.reuse, R149, PT ;  /* 0x000000956900720c */ /* 0x040fe20003fc4070 */
[----:B------:R-:W-:Y:S01]  /*4cc0*/  @!P1 IMAD.MOV R147, RZ, RZ, -R147 ;  /* 0x000000ffff939224 */ /* 0x000fe200078e0a93 */
[----:B------:R-:W-:Y:S01]  /*4cd0*/  ISETP.GE.AND P1, PT, R108, RZ, PT ;  /* 0x000000ff6c00720c */ /* 0x000fe20003f26270 */
[----:B------:R-:W-:Y:S01]  /*4ce0*/  @!P3 IMAD.MOV R148, RZ, RZ, -R148 ;  /* 0x000000ffff94b224 */ /* 0x000fe200078e0a94 */
[----:B------:R-:W-:Y:S01]  /*4cf0*/  ISETP.GT.U32.AND P3, PT, R105, R155, PT ;  /* 0x0000009b6900720c */ /* 0x000fe20003f64070 */
[----:B------:R-:W-:Y:S01]  /*4d00*/  IMAD.HI.U32 R109, R104, R156, RZ ;  /* 0x0000009c686d7227 */ /* 0x000fe200078e00ff */
[----:B------:R-:W-:-:S03]  /*4d10*/  LOP3.LUT R108, R0, 0x1d, R107, 0xfe, !PT ;  /* 0x0000001d006c7812 */ /* 0x000fc600078efe6b */
[----:B------:R-:W-:Y:S01]  /*4d20*/  IMAD.MOV R109, RZ, RZ, -R109 ;  /* 0x000000ffff6d7224 */ /* 0x000fe200078e0a6d */
[----:B------:R-:W-:Y:S01]  /*4d30*/  IABS R158, R108 ;  /* 0x0000006c009e7213 */ /* 0x000fe20000000000 */
[--C-:B------:R-:W-:Y:S02]  /*4d40*/  @!P4 IMAD.IADD R151, R151, 0x1, -R105.reuse ;  /* 0x000000019797c824 */ /* 0x100fe400078e0a69 */
[--C-:B------:R-:W-:Y:S02]  /*4d50*/  @!P5 IMAD.IADD R153, R153, 0x1, -R105.reuse ;  /* 0x000000019999d824 */ /* 0x100fe400078e0a69 */
[----:B------:R-:W-:Y:S02]  /*4d60*/  IMAD R156, R105, R109, R156 ;  /* 0x0000006d699c7224 */ /* 0x000fe400078e029c */
[--C-:B------:R-:W-:Y:S02]  /*4d70*/  @!P6 IMAD.IADD R149, R149, 0x1, -R105.reuse ;  /* 0x000000019595e824 */ /* 0x100fe400078e0a69 */
[----:B------:R-:W-:Y:S01]  /*4d80*/  @!P3 IMAD.IADD R155, R155, 0x1, -R105 ;  /* 0x000000019b9bb824 */ /* 0x000fe200078e0a69 */
[C---:B------:R-:W-:Y:S01]  /*4d90*/  ISETP.GT.U32.AND P3, PT, R105.reuse, R153, PT ;  /* 0x000000996900720c */ /* 0x040fe20003f64070 */
[----:B------:R-:W-:Y:S01]  /*4da0*/  @!P1 IMAD.MOV R151, RZ, RZ, -R151 ;  /* 0x000000ffff979224 */ /* 0x000fe200078e0a97 */
[----:B------:R-:W-:Y:S01]  /*4db0*/  ISETP.GT.U32.AND P1, PT, R105, R156, PT ;  /* 0x0000009c6900720c */ /* 0x000fe20003f24070 */
[----:B------:R-:W-:Y:S01]  /*4dc0*/  IMAD.HI.U32 R109, R104, R158, RZ ;  /* 0x0000009e686d7227 */ /* 0x000fe200078e00ff */
[----:B------:R-:W-:-:S03]  /*4dd0*/  ISETP.GE.AND P6, PT, R103, RZ, PT ;  /* 0x000000ff6700720c */ /* 0x000fc60003fc6270 */
[----:B------:R-:W-:Y:S01]  /*4de0*/  @!P0 IMAD.MOV R149, RZ, RZ, -R149 ;  /* 0x000000ffff958224 */ /* 0x000fe200078e0a95 */
[C---:B------:R-:W-:Y:S01]  /*4df0*/  ISETP.GT.U32.AND P0, PT, R105.reuse, R155, PT ;  /* 0x0000009b6900720c */ /* 0x040fe20003f04070 */
[----:B------:R-:W-:Y:S01]  /*4e00*/  IMAD.MOV R109, RZ, RZ, -R109 ;  /* 0x000000ffff6d7224 */ /* 0x000fe200078e0a6d */
[----:B------:R-:W-:Y:S02]  /*4e10*/  ISETP.GE.AND P5, PT, R102, RZ, PT ;  /* 0x000000ff6600720c */ /* 0x000fe40003fa6270 */
[C-C-:B------:R-:W-:Y:S01]  /*4e20*/  LOP3.LUT R102, R0.reuse, 0x1e, R107.reuse, 0xfe, !PT ;  /* 0x0000001e00667812 */ /* 0x140fe200078efe6b */
[----:B------:R-:W-:Y:S01]  /*4e30*/  IMAD R158, R105, R109, R158 ;  /* 0x0000006d699e7224 */ /* 0x000fe200078e029e */
[----:B------:R-:W-:Y:S02]  /*4e40*/  LOP3.LUT R103, R0, 0x1f, R107, 0xfe, !PT ;  /* 0x0000001f00677812 */ /* 0x000fe400078efe6b */
[----:B------:R-:W-:Y:S01]  /*4e50*/  IABS R159, R102 ;  /* 0x00000066009f7213 */ /* 0x000fe20000000000 */
[--C-:B------:R-:W-:Y:S01]  /*4e60*/  @!P3 IMAD.IADD R153, R153, 0x1, -R105.reuse ;  /* 0x000000019999b824 */ /* 0x100fe200078e0a69 */
[----:B------:R-:W-:Y:S01]  /*4e70*/  ISETP.GE.AND P4, PT, R106, RZ, PT ;  /* 0x000000ff6a00720c */ /* 0x000fe20003f86270 */
[----:B------:R-:W-:Y:S01]  /*4e80*/  @!P1 IMAD.IADD R156, R156, 0x1, -R105 ;  /* 0x000000019c9c9824 */ /* 0x000fe200078e0a69 */
[----:B------:R-:W-:Y:S01]  /*4e90*/  IABS R161, R103 ;  /* 0x0000006700a17213 */ /* 0x000fe20000000000 */
[----:B------:R-:W-:Y:S01]  /*4ea0*/  IMAD.HI.U32 R109, R104, R159, RZ ;  /* 0x0000009f686d7227 */ /* 0x000fe200078e00ff */
[----:B------:R-:W-:-:S03]  /*4eb0*/  ISETP.GT.U32.AND P3, PT, R105, R158, PT ;  /* 0x0000009e6900720c */ /* 0x000fc60003f64070 */
[----:B------:R-:W-:Y:S01]  /*4ec0*/  @!P0 IMAD.IADD R155, R155, 0x1, -R105 ;  /* 0x000000019b9b8824 */ /* 0x000fe200078e0a69 */
[----:B------:R-:W-:Y:S01]  /*4ed0*/  ISETP.GE.AND P0, PT, R108, RZ, PT ;  /* 0x000000ff6c00720c */ /* 0x000fe20003f06270 */
[----:B------:R-:W-:Y:S01]  /*4ee0*/  @!P6 IMAD.MOV R153, RZ, RZ, -R153 ;  /* 0x000000ffff99e224 */ /* 0x000fe200078e0a99 */
[----:B------:R-:W-:Y:S01]  /*4ef0*/  ISETP.GT.U32.AND P6, PT, R105, R156, PT ;  /* 0x0000009c6900720c */ /* 0x000fe20003fc4070 */
[----:B------:R-:W-:-:S04]  /*4f00*/  IMAD.HI.U32 R108, R104, R161, RZ ;  /* 0x000000a1686c7227 */ /* 0x000fc800078e00ff */
[----:B------:R-:W-:Y:S01]  /*4f10*/  IMAD.MOV R109, RZ, RZ, -R109 ;  /* 0x000000ffff6d7224 */ /* 0x000fe200078e0a6d */
[----:B------:R-:W-:Y:S01]  /*4f20*/  LOP3.LUT R106, R0, 0x20, R107, 0xfe, !PT ;  /* 0x00000020006a7812 */ /* 0x000fe200078efe6b */
[----:B------:R-:W-:Y:S02]  /*4f30*/  IMAD.MOV R108, RZ, RZ, -R108 ;  /* 0x000000ffff6c7224 */ /* 0x000fe400078e0a6c */
[C---:B------:R-:W-:Y:S01]  /*4f40*/  IMAD R159, R105.reuse, R109, R159 ;  /* 0x0000006d699f7224 */ /* 0x040fe200078e029f */
[----:B------:R-:W-:Y:S01]  /*4f50*/  IABS R163, R106 ;  /* 0x0000006a00a37213 */ /* 0x000fe20000000000 */
[----:B------:R-:W-:Y:S02]  /*4f60*/  @!P3 IMAD.IADD R158, R158, 0x1, -R105 ;  /* 0x000000019e9eb824 */ /* 0x000fe400078e0a69 */
[C---:B------:R-:W-:Y:S02]  /*4f70*/  IMAD R161, R105.reuse, R108, R161 ;  /* 0x0000006c69a17224 */ /* 0x040fe400078e02a1 */
[----:B------:R-:W-:Y:S01]  /*4f80*/  @!P4 IMAD.MOV R155, RZ, RZ, -R155 ;  /* 0x000000ffff9bc224 */ /* 0x000fe200078e0a9b */
[C---:B------:R-:W-:Y:S01]  /*4f90*/  ISETP.GT.U32.AND P4, PT, R105.reuse, R159, PT ;  /* 0x0000009f6900720c */ /* 0x040fe20003f84070 */
[----:B------:R-:W-:Y:S01]  /*4fa0*/  @!P6 IMAD.IADD R156, R156, 0x1, -R105 ;  /* 0x000000019c9ce824 */ /* 0x000fe200078e0a69 */
[----:B------:R-:W-:Y:S01]  /*4fb0*/  ISETP.GE.AND P1, PT, R102, RZ, PT ;  /* 0x000000ff6600720c */ /* 0x000fe20003f26270 */
[----:B------:R-:W-:Y:S01]  /*4fc0*/  IMAD.HI.U32 R102, R104, R163, RZ ;  /* 0x000000a368667227 */ /* 0x000fe200078e00ff */
[----:B------:R-:W-:-:S02]  /*4fd0*/  ISETP.GT.U32.AND P3, PT, R105, R158, PT ;  /* 0x0000009e6900720c */ /* 0x000fc40003f64070 */
[----:B------:R-:W-:Y:S01]  /*4fe0*/  ISETP.GT.U32.AND P6, PT, R105, R161, PT ;  /* 0x000000a16900720c */ /* 0x000fe20003fc4070 */
[----:B------:R-:W-:Y:S01]  /*4ff0*/  IMAD.MOV R102, RZ, RZ, -R102 ;  /* 0x000000ffff667224 */ /* 0x000fe200078e0a66 */
[----:B------:R-:W-:-:S03]  /*5000*/  LOP3.LUT R108, R0, 0x21, R107, 0xfe, !PT ;  /* 0x00000021006c7812 */ /* 0x000fc600078efe6b */
[----:B------:R-:W-:Y:S01]  /*5010*/  IMAD R163, R105, R102, R163 ;  /* 0x0000006669a37224 */ /* 0x000fe200078e02a3 */
[----:B------:R-:W-:Y:S01]  /*5020*/  IABS R165, R108 ;  /* 0x0000006c00a57213 */ /* 0x000fe20000000000 */
[----:B------:R-:W-:Y:S01]  /*5030*/  @!P4 IMAD.IADD R159, R159, 0x1, -R105 ;  /* 0x000000019f9fc824 */ /* 0x000fe200078e0a69 */
[----:B------:R-:W-:-:S03]  /*5040*/  LOP3.LUT R102, R0, 0x22, R107, 0xfe, !PT ;  /* 0x0000002200667812 */ /* 0x000fc600078efe6b */
[--C-:B------:R-:W-:Y:S01]  /*5050*/  @!P3 IMAD.IADD R158, R158, 0x1, -R105.reuse ;  /* 0x000000019e9eb824 */ /* 0x100fe200078e0a69 */
[----:B------:R-:W-:Y:S01]  /*5060*/  ISETP.GT.U32.AND P3, PT, R105, R163, PT ;  /* 0x000000a36900720c */ /* 0x000fe20003f64070 */
[----:B------:R-:W-:Y:S01]  /*5070*/  @!P6 IMAD.IADD R161, R161, 0x1, -R105 ;  /* 0x00000001a1a1e824 */ /* 0x000fe200078e0a69 */
[----:B------:R-:W-:Y:S01]  /*5080*/  ISETP.GT.U32.AND P6, PT, R105, R159, PT ;  /* 0x0000009f6900720c */ /* 0x000fe20003fc4070 */
[----:B------:R-:W-:Y:S01]  /*5090*/  IMAD.HI.U32 R111, R104, R165, RZ ;  /* 0x000000a5686f7227 */ /* 0x000fe200078e00ff */
[----:B------:R-:W-:Y:S02]  /*50a0*/  LOP3.LUT R112, R0, 0x23, R107, 0xfe, !PT ;  /* 0x0000002300707812 */ /* 0x000fe400078efe6b */
[----:B------:R-:W-:Y:S01]  /*50b0*/  IABS R166, R102 ;  /* 0x0000006600a67213 */ /* 0x000fe20000000000 */
[----:B------:R-:W-:Y:S01]  /*50c0*/  IMAD.MOV R111, RZ, RZ, -R111 ;  /* 0x000000ffff6f7224 */ /* 0x000fe200078e0a6f */
[----:B------:R-:W-:Y:S01]  /*50d0*/  IABS R109, R112 ;  /* 0x00000070006d7213 */ /* 0x000fe20000000000 */
[----:B------:R-:W-:Y:S01]  /*50e0*/  @!P5 IMAD.MOV R156, RZ, RZ, -R156 ;  /* 0x000000ffff9cd224 */ /* 0x000fe200078e0a9c */
[----:B------:R-:W-:Y:S01]  /*50f0*/  ISETP.GE.AND P4, PT, R103, RZ, PT ;  /* 0x000000ff6700720c */ /* 0x000fe20003f86270 */
[----:B------:R-:W-:Y:S01]  /*5100*/  IMAD.MOV.U32 R17, RZ, RZ, R118 ;  /* 0x000000ffff117224 */ /* 0x000fe200078e0076 */
[----:B------:R-:W-:Y:S01]  /*5110*/  ISETP.GT.U32.AND P5, PT, R105, R161, PT ;  /* 0x000000a16900720c */ /* 0x000fe20003fa4070 */
[----:B------:R-:W-:Y:S01]  /*5120*/  IMAD.HI.U32 R103, R104, R166, RZ ;  /* 0x000000a668677227 */ /* 0x000fe200078e00ff */
[----:B------:R-:W-:-:S03]  /*5130*/  LOP3.LUT R116, R0, 0x24, R107, 0xfe, !PT ;  /* 0x0000002400747812 */ /* 0x000fc600078efe6b */
[----:B------:R-:W-:Y:S02]  /*5140*/  IMAD R165, R105, R111, R165 ;  /* 0x0000006f69a57224 */ /* 0x000fe400078e02a5 */
[----:B------:R-:W-:Y:S01]  /*5150*/  IMAD.HI.U32 R118, R104, R109, RZ ;  /* 0x0000006d68767227 */ /* 0x000fe200078e00ff */
[----:B------:R-:W-:-:S03]  /*5160*/  IABS R111, R116 ;  /* 0x00000074006f7213 */ /* 0x000fc60000000000 */
[----:B------:R-:W-:Y:S02]  /*5170*/  IMAD.MOV R103, RZ, RZ, -R103 ;  /* 0x000000ffff677224 */ /* 0x000fe400078e0a67 */
[--C-:B------:R-:W-:Y:S02]  /*5180*/  @!P3 IMAD.IADD R163, R163, 0x1, -R105.reuse ;  /* 0x00000001a3a3b824 */ /* 0x100fe400078e0a69 */
[----:B------:R-:W-:Y:S01]  /*5190*/  @!P6 IMAD.IADD R159, R159, 0x1, -R105 ;  /* 0x000000019f9fe824 */ /* 0x000fe200078e0a69 */
[C---:B------:R-:W-:Y:S01]  /*51a0*/  ISETP.GT.U32.AND P6, PT, R105.reuse, R165, PT ;  /* 0x000000a56900720c */ /* 0x040fe20003fc4070 */
[----:B------:R-:W-:Y:S01]  /*51b0*/  IMAD.MOV R118, RZ, RZ, -R118 ;  /* 0x000000ffff767224 */ /* 0x000fe200078e0a76 */
[C---:B------:R-:W-:Y:S01]  /*51c0*/  ISETP.GT.U32.AND P3, PT, R105.reuse, R163, PT ;  /* 0x000000a36900720c */ /* 0x040fe20003f64070 */
[C---:B------:R-:W-:Y:S02]  /*51d0*/  IMAD R166, R105.reuse, R103, R166 ;  /* 0x0000006769a67224 */ /* 0x040fe400078e02a6 */
[----:B------:R-:W-:-:S02]  /*51e0*/  IMAD R109, R105, R118, R109 ;  /* 0x00000076696d7224 */ /* 0x000fc400078e026d */
[----:B------:R-:W-:-:S04]  /*51f0*/  IMAD.HI.U32 R118, R104, R111, RZ ;  /* 0x0000006f68767227 */ /* 0x000fc800078e00ff */
[----:B------:R-:W-:Y:S01]  /*5200*/  @!P5 IMAD.IADD R161, R161, 0x1, -R105 ;  /* 0x00000001a1a1d824 */ /* 0x000fe200078e0a69 */
[----:B------:R-:W-:Y:S01]  /*5210*/  ISETP.GT.U32.AND P5, PT, R105, R166, PT ;  /* 0x000000a66900720c */ /* 0x000fe20003fa4070 */
[----:B------:R-:W-:Y:S01]  /*5220*/  IMAD.MOV R118, RZ, RZ, -R118 ;  /* 0x000000ffff767224 */ /* 0x000fe200078e0a76 */
[----:B------:R-:W-:Y:S01]  /*5230*/  LOP3.LUT R103, R0, 0x25, R107, 0xfe, !PT ;  /* 0x0000002500677812 */ /* 0x000fe200078efe6b */
[----:B------:R-:W-:Y:S02]  /*5240*/  @!P6 IMAD.IADD R165, R165, 0x1, -R105 ;  /* 0x00000001a5a5e824 */ /* 0x000fe400078e0a69 */
[----:B------:R-:W-:Y:S01]  /*5250*/  IMAD R111, R105, R118, R111 ;  /* 0x00000076696f7224 */ /* 0x000fe200078e026f */
[----:B------:R-:W-:Y:S01]  /*5260*/  IABS R114, R103 ;  /* 0x0000006700727213 */ /* 0x000fe20000000000 */
[----:B------:R-:W-:Y:S01]  /*5270*/  @!P3 IMAD.IADD R163, R163, 0x1, -R105 ;  /* 0x00000001a3a3b824 */ /* 0x000fe200078e0a69 */
[----:B------:R-:W-:Y:S01]  /*5280*/  ISETP.GE.AND P3, PT, R106, RZ, PT ;  /* 0x000000ff6a00720c */ /* 0x000fe20003f66270 */
[----:B------:R-:W-:Y:S01]  /*5290*/  @!P0 IMAD.MOV R158, RZ, RZ, -R158 ;  /* 0x000000ffff9e8224 */ /* 0x000fe200078e0a9e */
[C---:B------:R-:W-:Y:S01]  /*52a0*/  ISETP.GT.U32.AND P0, PT, R105.reuse, R165, PT ;  /* 0x000000a56900720c */ /* 0x040fe20003f04070 */
[----:B------:R-:W-:Y:S01]  /*52b0*/  @!P4 IMAD.MOV R161, RZ, RZ, -R161 ;  /* 0x000000ffffa1c224 */ /* 0x000fe200078e0aa1 */
[C---:B------:R-:W-:Y:S01]  /*52c0*/  ISETP.GT.U32.AND P4, PT, R105.reuse, R111, PT ;  /* 0x0000006f6900720c */ /* 0x040fe20003f84070 */
[----:B------:R-:W-:Y:S01]  /*52d0*/  @!P5 IMAD.IADD R166, R166, 0x1, -R105 ;  /* 0x00000001a6a6d824 */ /* 0x000fe200078e0a69 */
[----:B------:R-:W-:Y:S01]  /*52e0*/  ISETP.GE.AND P5, PT, R108, RZ, PT ;  /* 0x000000ff6c00720c */ /* 0x000fe20003fa6270 */
[----:B------:R-:W-:Y:S01]  /*52f0*/  IMAD.HI.U32 R120, R104, R114, RZ ;  /* 0x0000007268787227 */ /* 0x000fe200078e00ff */
[----:B------:R-:W-:-:S02]  /*5300*/  ISETP.GT.U32.AND P6, PT, R105, R109, PT ;  /* 0x0000006d6900720c */ /* 0x000fc40003fc4070 */
[C-C-:B------:R-:W-:Y:S01]  /*5310*/  LOP3.LUT R106, R0.reuse, 0x26, R107.reuse, 0xfe, !PT ;  /* 0x00000026006a7812 */ /* 0x140fe200078efe6b */
[----:B------:R-:W-:Y:S01]  /*5320*/  IMAD.MOV R120, RZ, RZ, -R120 ;  /* 0x000000ffff787224 */ /* 0x000fe200078e0a78 */
[----:B------:R-:W-:Y:S01]  /*5330*/  LOP3.LUT R108, R0, 0x27, R107, 0xfe, !PT ;  /* 0x00000027006c7812 */ /* 0x000fe200078efe6b */
[----:B------:R-:W-:Y:S01]  /*5340*/  @!P1 IMAD.MOV R159, RZ, RZ, -R159 ;  /* 0x000000ffff9f9224 */ /* 0x000fe200078e0a9f */
[----:B------:R-:W-:Y:S02]  /*5350*/  IABS R118, R106 ;  /* 0x0000006a00767213 */ /* 0x000fe40000000000 */
[C---:B------:R-:W-:Y:S01]  /*5360*/  ISETP.GT.U32.AND P1, PT, R105.reuse, R166, PT ;  /* 0x000000a66900720c */ /* 0x040fe20003f24070 */
[----:B------:R-:W-:Y:S01]  /*5370*/  IMAD R114, R105, R120, R114 ;  /* 0x0000007869727224 */ /* 0x000fe200078e0272 */
[----:B------:R-:W-:Y:S01]  /*5380*/  IABS R122, R108 ;  /* 0x0000006c007a7213 */ /* 0x000fe20000000000 */
[----:B------:R-:W-:Y:S01]  /*5390*/  @!P3 IMAD.MOV R163, RZ, RZ, -R163 ;  /* 0x000000ffffa3b224 */ /* 0x000fe200078e0aa3 */
[----:B------:R-:W-:Y:S01]  /*53a0*/  ISETP.GE.AND P3, PT, R102, RZ, PT ;  /* 0x000000ff6600720c */ /* 0x000fe20003f66270 */
[----:B------:R-:W-:-:S02]  /*53b0*/  @!P0 IMAD.IADD R165, R165, 0x1, -R105 ;  /* 0x00000001a5a58824 */ /* 0x000fc400078e0a69 */
[----:B------:R-:W-:Y:S02]  /*53c0*/  @!P4 IMAD.IADD R111, R111, 0x1, -R105 ;  /* 0x000000016f6fc824 */ /* 0x000fe400078e0a69 */
[----:B------:R-:W-:Y:S01]  /*53d0*/  IMAD.HI.U32 R120, R104, R118, RZ ;  /* 0x0000007668787227 */ /* 0x000fe200078e00ff */
[----:B------:R-:W-:-:S03]  /*53e0*/  ISETP.GT.U32.AND P0, PT, R105, R114, PT ;  /* 0x000000726900720c */ /* 0x000fc60003f04070 */
[----:B------:R-:W-:Y:S01]  /*53f0*/  @!P5 IMAD.MOV R165, RZ, RZ, -R165 ;  /* 0x000000ffffa5d224 */ /* 0x000fe200078e0aa5 */
[----:B------:R-:W-:Y:S01]  /*5400*/  ISETP.GT.U32.AND P5, PT, R105, R111, PT ;  /* 0x0000006f6900720c */ /* 0x000fe20003fa4070 */
[----:B------:R-:W-:Y:S02]  /*5410*/  @!P6 IMAD.IADD R109, R109, 0x1, -R105 ;  /* 0x000000016d6de824 */ /* 0x000fe400078e0a69 */
[----:B------:R-:W-:-:S04]  /*5420*/  IMAD.HI.U32 R102, R104, R122, RZ ;  /* 0x0000007a68667227 */ /* 0x000fc800078e00ff */
[----:B------:R-:W-:Y:S01]  /*5430*/  IMAD.MOV R120, RZ, RZ, -R120 ;  /* 0x000000ffff787224 */ /* 0x000fe200078e0a78 */
[C---:B------:R-:W-:Y:S01]  /*5440*/  ISETP.GT.U32.AND P6, PT, R105.reuse, R109, PT ;  /* 0x0000006d6900720c */ /* 0x040fe20003fc4070 */
[--C-:B------:R-:W-:Y:S02]  /*5450*/  @!P1 IMAD.IADD R166, R166, 0x1, -R105.reuse ;  /* 0x00000001a6a69824 */ /* 0x100fe400078e0a69 */
[----:B------:R-:W-:Y:S02]  /*5460*/  IMAD.MOV R102, RZ, RZ, -R102 ;  /* 0x000000ffff667224 */ /* 0x000fe400078e0a66 */
[C---:B------:R-:W-:Y:S01]  /*5470*/  IMAD R118, R105.reuse, R120, R118 ;  /* 0x0000007869767224 */ /* 0x040fe200078e0276 */
[----:B------:R-:W-:Y:S01]  /*5480*/  ISETP.GE.AND P1, PT, R112, RZ, PT ;  /* 0x000000ff7000720c */ /* 0x000fe20003f26270 */
[C---:B------:R-:W-:Y:S02]  /*5490*/  IMAD R122, R105.reuse, R102, R122 ;  /* 0x00000066697a7224 */ /* 0x040fe400078e027a */
[----:B------:R-:W-:Y:S01]  /*54a0*/  @!P3 IMAD.MOV R166, RZ, RZ, -R166 ;  /* 0x000000ffffa6b224 */ /* 0x000fe200078e0aa6 */
[----:B------:R-:W-:Y:S01]  /*54b0*/  ISETP.GT.U32.AND P3, PT, R105, R118, PT ;  /* 0x000000766900720c */ /* 0x000fe20003f64070 */
[--C-:B------:R-:W-:Y:S01]  /*54c0*/  @!P0 IMAD.IADD R114, R114, 0x1, -R105.reuse ;  /* 0x0000000172728824 */ /* 0x100fe200078e0a69 */
[----:B------:R-:W-:Y:S01]  /*54d0*/  ISETP.GE.AND P4, PT, R103, RZ, PT ;  /* 0x000000ff6700720c */ /* 0x000fe20003f86270 */
[----:B------:R-:W-:Y:S01]  /*54e0*/  @!P5 IMAD.IADD R111, R111, 0x1, -R105 ;  /* 0x000000016f6fd824 */ /* 0x000fe200078e0a69 */
[----:B------:R-:W-:-:S02]  /*54f0*/  LOP3.LUT R103, R0, 0x28, R107, 0xfe, !PT ;  /* 0x0000002800677812 */ /* 0x000fc400078efe6b */
[----:B------:R-:W-:Y:S01]  /*5500*/  ISETP.GT.U32.AND P5, PT, R105, R122, PT ;  /* 0x0000007a6900720c */ /* 0x000fe20003fa4070 */
[----:B------:R-:W-:Y:S01]  /*5510*/  @!P6 IMAD.IADD R109, R109, 0x1, -R105 ;  /* 0x000000016d6de824 */ /* 0x000fe200078e0a69 */
[----:B------:R-:W-:Y:S02]  /*5520*/  IABS R124, R103 ;  /* 0x00000067007c7213 */ /* 0x000fe40000000000 */
[----:B------:R-:W-:Y:S01]  /*5530*/  ISETP.GT.U32.AND P0, PT, R105, R114, PT ;  /* 0x000000726900720c */ /* 0x000fe20003f04070 */
[----:B------:R-:W-:Y:S01]  /*5540*/  @!P1 IMAD.MOV R109, RZ, RZ, -R109 ;  /* 0x000000ffff6d9224 */ /* 0x000fe200078e0a6d */
[----:B------:R-:W-:Y:S01]  /*5550*/  ISETP.GE.AND P1, PT, R106, RZ, PT ;  /* 0x000000ff6a00720c */ /* 0x000fe20003f26270 */
[----:B------:R-:W-:Y:S01]  /*5560*/  IMAD.HI.U32 R112, R104, R124, RZ ;  /* 0x0000007c68707227 */ /* 0x000fe200078e00ff */
[----:B------:R-:W-:-:S03]  /*5570*/  LOP3.LUT R106, R0, 0x2a, R107, 0xfe, !PT ;  /* 0x0000002a006a7812 */ /* 0x000fc600078efe6b */
[--C-:B------:R-:W-:Y:S01]  /*5580*/  @!P3 IMAD.IADD R118, R118, 0x1, -R105.reuse ;  /* 0x000000017676b824 */ /* 0x100fe200078e0a69 */
[----:B------:R-:W-:Y:S01]  /*5590*/  IABS R128, R106 ;  /* 0x0000006a00807213 */ /* 0x000fe20000000000 */
[----:B------:R-:W-:Y:S02]  /*55a0*/  IMAD.MOV R112, RZ, RZ, -R112 ;  /* 0x000000ffff707224 */ /* 0x000fe400078e0a70 */
[--C-:B------:R-:W-:Y:S01]  /*55b0*/  @!P5 IMAD.IADD R122, R122, 0x1, -R105.reuse ;  /* 0x000000017a7ad824 */ /* 0x100fe200078e0a69 */
[C---:B------:R-:W-:Y:S01]  /*55c0*/  ISETP.GT.U32.AND P5, PT, R105.reuse, R118, PT ;  /* 0x000000766900720c */ /* 0x040fe20003fa4070 */
[----:B------:R-:W-:Y:S01]  /*55d0*/  IMAD R124, R105, R112, R124 ;  /* 0x00000070697c7224 */ /* 0x000fe200078e027c */
[----:B------:R-:W-:Y:S01]  /*55e0*/  ISETP.GE.AND P6, PT, R116, RZ, PT ;  /* 0x000000ff7400720c */ /* 0x000fe20003fc6270 */
[----:B------:R-:W-:Y:S01]  /*55f0*/  @!P0 IMAD.IADD R114, R114, 0x1, -R105 ;  /* 0x0000000172728824 */ /* 0x000fe200078e0a69 */
[----:B------:R-:W-:Y:S02]  /*5600*/  LOP3.LUT R102, R0, 0x29, R107, 0xfe, !PT ;  /* 0x0000002900667812 */ /* 0x000fe400078efe6b */
[----:B------:R-:W-:Y:S01]  /*5610*/  ISETP.GE.AND P0, PT, R108, RZ, PT ;  /* 0x000000ff6c00720c */ /* 0x000fe20003f06270 */
[----:B------:R-:W-:Y:S01]  /*5620*/  IMAD.HI.U32 R108, R104, R128, RZ ;  /* 0x00000080686c7227 */ /* 0x000fe200078e00ff */
[----:B------:R-:W-:-:S02]  /*5630*/  IABS R126, R102 ;  /* 0x00000066007e7213 */ /* 0x000fc40000000000 */
[----:B------:R-:W-:Y:S01]  /*5640*/  ISETP.GT.U32.AND P3, PT, R105, R124, PT ;  /* 0x0000007c6900720c */ /* 0x000fe20003f64070 */
[----:B------:R-:W-:Y:S02]  /*5650*/  IMAD.MOV R108, RZ, RZ, -R108 ;  /* 0x000000ffff6c7224 */ /* 0x000fe400078e0a6c */
[----:B------:R-:W-:-:S04]  /*5660*/  IMAD.HI.U32 R112, R104, R126, RZ ;  /* 0x0000007e68707227 */ /* 0x000fc800078e00ff */
[----:B------:R-:W-:Y:S02]  /*5670*/  @!P5 IMAD.IADD R118, R118, 0x1, -R105 ;  /* 0x000000017676d824 */ /* 0x000fe400078e0a69 */
[C---:B------:R-:W-:Y:S02]  /*5680*/  IMAD R128, R105.reuse, R108, R128 ;  /* 0x0000006c69807224 */ /* 0x040fe400078e0280 */
[----:B------:R-:W-:Y:S01]  /*5690*/  @!P6 IMAD.MOV R111, RZ, RZ, -R111 ;  /* 0x000000ffff6fe224 */ /* 0x000fe200078e0a6f */
[C---:B------:R-:W-:Y:S01]  /*56a0*/  ISETP.GT.U32.AND P6, PT, R105.reuse, R122, PT ;  /* 0x0000007a6900720c */ /* 0x040fe20003fc4070 */
[----:B------:R-:W-:Y:S02]  /*56b0*/  IMAD.MOV R112, RZ, RZ, -R112 ;  /* 0x000000ffff707224 */ /* 0x000fe400078e0a70 */
[----:B------:R-:W-:Y:S01]  /*56c0*/  @!P1 IMAD.MOV R118, RZ, RZ, -R118 ;  /* 0x000000ffff769224 */ /* 0x000fe200078e0a76 */
[C---:B------:R-:W-:Y:S01]  /*56d0*/  ISETP.GT.U32.AND P1, PT, R105.reuse, R128, PT ;  /* 0x000000806900720c */ /* 0x040fe20003f24070 */
[----:B------:R-:W-:-:S02]  /*56e0*/  IMAD R126, R105, R112, R126 ;  /* 0x00000070697e7224 */ /* 0x000fc400078e027e */
[----:B------:R-:W-:-:S03]  /*56f0*/  @!P3 IMAD.IADD R124, R124, 0x1, -R105 ;  /* 0x000000017c7cb824 */ /* 0x000fc600078e0a69 */
[C---:B------:R-:W-:Y:S02]  /*5700*/  ISETP.GT.U32.AND P5, PT, R105.reuse, R126, PT ;  /* 0x0000007e6900720c */ /* 0x040fe40003fa4070 */
[----:B------:R-:W-:Y:S01]  /*5710*/  ISETP.GT.U32.AND P3, PT, R105, R124, PT ;  /* 0x0000007c6900720c */ /* 0x000fe20003f64070 */
[----:B------:R-:W-:Y:S01]  /*5720*/  @!P6 IMAD.IADD R122, R122, 0x1, -R105 ;  /* 0x000000017a7ae824 */ /* 0x000fe200078e0a69 */
[----:B------:R-:W-:Y:S02]  /*5730*/  ISETP.GE.AND P6, PT, R102, RZ, PT ;  /* 0x000000ff6600720c */ /* 0x000fe40003fc6270 */
[----:B------:R-:W-:Y:S01]  /*5740*/  LOP3.LUT R102, R0, 0x2c, R107, 0xfe, !PT ;  /* 0x0000002c00667812 */ /* 0x000fe200078efe6b */
[----:B------:R-:W-:Y:S02]  /*5750*/  @!P1 IMAD.IADD R128, R128, 0x1, -R105 ;  /* 0x0000000180809824 */ /* 0x000fe400078e0a69 */
[----:B------:R-:W-:Y:S01]  /*5760*/  @!P4 IMAD.MOV R114, RZ, RZ, -R114 ;  /* 0x000000ffff72c224 */ /* 0x000fe200078e0a72 */
[----:B------:R-:W-:Y:S01]  /*5770*/  ISETP.GE.AND P4, PT, R103, RZ, PT ;  /* 0x000000ff6700720c */ /* 0x000fe20003f86270 */
[----:B------:R-:W-:Y:S01]  /*5780*/  @!P0 IMAD.MOV R122, RZ, RZ, -R122 ;  /* 0x000000ffff7a8224 */ /* 0x000fe200078e0a7a */
[----:B------:R-:W-:-:S02]  /*5790*/  LOP3.LUT R103, R0, 0x2b, R107, 0xfe, !PT ;  /* 0x0000002b00677812 */ /* 0x000fc400078efe6b */
[----:B------:R-:W-:Y:S02]  /*57a0*/  IABS R134, R102 ;  /* 0x0000006600867213 */ /* 0x000fe40000000000 */
[----:B------:R-:W-:Y:S01]  /*57b0*/  ISETP.GT.U32.AND P0, PT, R105, R128, PT ;  /* 0x000000806900720c */ /* 0x000fe20003f04070 */
[--C-:B------:R-:W-:Y:S01]  /*57c0*/  @!P3 IMAD.IADD R124, R124, 0x1, -R105.reuse ;  /* 0x000000017c7cb824 */ /* 0x100fe200078e0a69 */
[----:B------:R-:W-:Y:S01]  /*57d0*/  IABS R132, R103 ;  /* 0x0000006700847213 */ /* 0x000fe20000000000 */
[----:B------:R-:W-:Y:S01]  /*57e0*/  @!P5 IMAD.IADD R126, R126, 0x1, -R105 ;  /* 0x000000017e7ed824 */ /* 0x000fe200078e0a69 */
[----:B------:R-:W-:Y:S02]  /*57f0*/  ISETP.GE.AND P3, PT, R106, RZ, PT ;  /* 0x000000ff6a00720c */ /* 0x000fe40003f66270 */
[----:B------:R-:W-:Y:S01]  /*5800*/  ISETP.GE.AND P5, PT, R103, RZ, PT ;  /* 0x000000ff6700720c */ /* 0x000fe20003fa6270 */
[----:B------:R-:W-:-:S04]  /*5810*/  IMAD.HI.U32 R103, R104, R134, RZ ;  /* 0x0000008668677227 */ /* 0x000fc800078e00ff */
[----:B------:R-:W-:Y:S02]  /*5820*/  IMAD.MOV R103, RZ, RZ, -R103 ;  /* 0x000000ffff677224 */ /* 0x000fe400078e0a67 */
[----:B------:R-:W-:-:S04]  /*5830*/  IMAD.HI.U32 R106, R104, R132, RZ ;  /* 0x00000084686a7227 */ /* 0x000fc800078e00ff */
[C---:B------:R-:W-:Y:S02]  /*5840*/  IMAD R134, R105.reuse, R103, R134 ;  /* 0x0000006769867224 */ /* 0x040fe400078e0286 */
[----:B------:R-:W-:Y:S01]  /*5850*/  @!P0 IMAD.IADD R128, R128, 0x1, -R105 ;  /* 0x0000000180808824 */ /* 0x000fe200078e0a69 */
[C---:B------:R-:W-:Y:S01]  /*5860*/  ISETP.GT.U32.AND P1, PT, R105.reuse, R126, PT ;  /* 0x0000007e6900720c */ /* 0x040fe20003f24070 */
[----:B------:R-:W-:Y:S02]  /*5870*/  IMAD.MOV R106, RZ, RZ, -R106 ;  /* 0x000000ffff6a7224 */ /* 0x000fe400078e0a6a */
[----:B------:R-:W-:Y:S01]  /*5880*/  @!P3 IMAD.MOV R128, RZ, RZ, -R128 ;  /* 0x000000ffff80b224 */ /* 0x000fe200078e0a80 */
[C---:B------:R-:W-:Y:S01]  /*5890*/  ISETP.GT.U32.AND P3, PT, R105.reuse, R134, PT ;  /* 0x000000866900720c */ /* 0x040fe20003f64070 */
[----:B------:R-:W-:Y:S02]  /*58a0*/  IMAD R132, R105, R106, R132 ;  /* 0x0000006a69847224 */ /* 0x000fe400078e0284 */
[----:B------:R-:W-:Y:S01]  /*58b0*/  @!P4 IMAD.MOV R124, RZ, RZ, -R124 ;  /* 0x000000ffff7cc224 */ /* 0x000fe200078e0a7c */
[----:B------:R-:W-:-:S02]  /*58c0*/  ISETP.GE.AND P4, PT, R102, RZ, PT ;  /* 0x000000ff6600720c */ /* 0x000fc40003f86270 */
[----:B------:R-:W-:Y:S02]  /*58d0*/  ISETP.GT.U32.AND P0, PT, R105, R132, PT ;  /* 0x000000846900720c */ /* 0x000fe40003f04070 */
[----:B------:R-:W-:Y:S01]  /*58e0*/  LOP3.LUT R102, R0, 0x2d, R107, 0xfe, !PT ;  /* 0x0000002d00667812 */ /* 0x000fe200078efe6b */
[----:B------:R-:W-:-:S03]  /*58f0*/  @!P1 IMAD.IADD R126, R126, 0x1, -R105 ;  /* 0x000000017e7e9824 */ /* 0x000fc600078e0a69 */
[----:B------:R-:W-:Y:S01]  /*5900*/  ISETP.GE.AND P1, PT, R102, RZ, PT ;  /* 0x000000ff6600720c */ /* 0x000fe20003f26270 */
[----:B------:R-:W-:Y:S01]  /*5910*/  @!P3 IMAD.IADD R134, R134, 0x1, -R105 ;  /* 0x000000018686b824 */ /* 0x000fe200078e0a69 */
[----:B------:R-:W-:Y:S02]  /*5920*/  IABS R136, R102 ;  /* 0x0000006600887213 */ /* 0x000fe40000000000 */
[----:B------:R-:W-:Y:S02]  /*5930*/  LOP3.LUT R102, R0, 0x2e, R107, 0xfe, !PT ;  /* 0x0000002e00667812 */ /* 0x000fe400078efe6b */
[----:B------:R-:W-:Y:S02]  /*5940*/  ISETP.GT.U32.AND P3, PT, R105, R134, PT ;  /* 0x000000866900720c */ /* 0x000fe40003f64070 */
[----:B------:R-:W-:Y:S01]  /*5950*/  IABS R141, R102 ;  /* 0x00000066008d7213 */ /* 0x000fe20000000000 */
[----:B------:R-:W-:Y:S01]  /*5960*/  @!P6 IMAD.MOV R126, RZ, RZ, -R126 ;  /* 0x000000ffff7ee224 */ /* 0x000fe200078e0a7e */
[----:B------:R-:W-:Y:S01]  /*5970*/  ISETP.GE.AND P6, PT, R102, RZ, PT ;  /* 0x000000ff6600720c */ /* 0x000fe20003fc6270 */
[----:B------:R-:W-:-:S02]  /*5980*/  @!P0 IMAD.IADD R132, R132, 0x1, -R105 ;  /* 0x0000000184848824 */ /* 0x000fc400078e0a69 */
[----:B------:R-:W-:-:S03]  /*5990*/  IMAD.HI.U32 R102, R104, R141, RZ ;  /* 0x0000008d68667227 */ /* 0x000fc600078e00ff */
[----:B------:R-:W-:Y:S01]  /*59a0*/  ISETP.GT.U32.AND P0, PT, R105, R132, PT ;  /* 0x000000846900720c */ /* 0x000fe20003f04070 */
[----:B------:R-:W-:Y:S02]  /*59b0*/  IMAD.MOV R102, RZ, RZ, -R102 ;  /* 0x000000ffff667224 */ /* 0x000fe400078e0a66 */
[----:B------:R-:W-:-:S04]  /*59c0*/  IMAD.HI.U32 R103, R104, R136, RZ ;  /* 0x0000008868677227 */ /* 0x000fc800078e00ff */
[C---:B------:R-:W-:Y:S02]  /*59d0*/  IMAD R141, R105.reuse, R102, R141 ;  /* 0x00000066698d7224 */ /* 0x040fe400078e028d */
[----:B------:R-:W-:Y:S02]  /*59e0*/  @!P3 IMAD.IADD R134, R134, 0x1, -R105 ;  /* 0x000000018686b824 */ /* 0x000fe400078e0a69 */
[----:B------:R-:W-:Y:S02]  /*59f0*/  IMAD.MOV R103, RZ, RZ, -R103 ;  /* 0x000000ffff677224 */ /* 0x000fe400078e0a67 */
[----:B------:R-:W-:Y:S01]  /*5a00*/  @!P4 IMAD.MOV R134, RZ, RZ, -R134 ;  /* 0x000000ffff86c224 */ /* 0x000fe200078e0a86 */
[C---:B------:R-:W-:Y:S01]  /*5a10*/  ISETP.GT.U32.AND P4, PT, R105.reuse, R141, PT ;  /* 0x0000008d6900720c */ /* 0x040fe20003f84070 */
[----:B------:R-:W-:Y:S01]  /*5a20*/  IMAD R136, R105, R103, R136 ;  /* 0x0000006769887224 */ /* 0x000fe200078e0288 */
[----:B------:R-:W-:Y:S01]  /*5a30*/  LOP3.LUT R143, R0, 0x2f, R107, 0xfe, !PT ;  /* 0x0000002f008f7812 */ /* 0x000fe200078efe6b */
[----:B------:R-:W-:-:S03]  /*5a40*/  @!P0 IMAD.IADD R132, R132, 0x1, -R105 ;  /* 0x0000000184848824 */ /* 0x000fc600078e0a69 */
[----:B------:R-:W-:Y:S01]  /*5a50*/  ISETP.GE.AND P0, PT, R143, RZ, PT ;  /* 0x000000ff8f00720c */ /* 0x000fe20003f06270 */
[----:B------:R-:W-:Y:S01]  /*5a60*/  @!P5 IMAD.MOV R132, RZ, RZ, -R132 ;  /* 0x000000ffff84d224 */ /* 0x000fe200078e0a84 */
[----:B------:R-:W-:Y:S02]  /*5a70*/  ISETP.GT.U32.AND P5, PT, R105, R136, PT ;  /* 0x000000886900720c */ /* 0x000fe40003fa4070 */
[----:B------:R-:W-:Y:S02]  /*5a80*/  IABS R143, R143 ;  /* 0x0000008f008f7213 */ /* 0x000fe40000000000 */
[----:B------:R-:W-:Y:S01]  /*5a90*/  LOP3.LUT R145, R0, 0x30, R107, 0xfe, !PT ;  /* 0x0000003000917812 */ /* 0x000fe200078efe6b */
[----:B------:R-:W-:Y:S02]  /*5aa0*/  @!P4 IMAD.IADD R141, R141, 0x1, -R105 ;  /* 0x000000018d8dc824 */ /* 0x000fe400078e0a69 */
[----:B------:R-:W-:Y:S01]  /*5ab0*/  IMAD.HI.U32 R102, R104, R143, RZ ;  /* 0x0000008f68667227 */ /* 0x000fe200078e00ff */
[----:B------:R-:W-:-:S02]  /*5ac0*/  ISETP.GE.AND P3, PT, R145, RZ, PT ;  /* 0x000000ff9100720c */ /* 0x000fc40003f66270 */
[----:B------:R-:W-:Y:S01]  /*5ad0*/  IABS R145, R145 ;  /* 0x0000009100917213 */ /* 0x000fe20000000000 */
[----:B------:R-:W-:Y:S01]  /*5ae0*/  IMAD.MOV R102, RZ, RZ, -R102 ;  /* 0x000000ffff667224 */ /* 0x000fe200078e0a66 */
[C---:B------:R-:W-:Y:S01]  /*5af0*/  ISETP.GT.U32.AND P4, PT, R105.reuse, R141, PT ;  /* 0x0000008d6900720c */ /* 0x040fe20003f84070 */
[----:B------:R-:W-:Y:S02]  /*5b00*/  @!P5 IMAD.IADD R136, R136, 0x1, -R105 ;  /* 0x000000018888d824 */ /* 0x000fe400078e0a69 */
[C---:B------:R-:W-:Y:S02]  /*5b10*/  IMAD R143, R105.reuse, R102, R143 ;  /* 0x00000066698f7224 */ /* 0x040fe400078e028f */
[----:B------:R-:W-:Y:S01]  /*5b20*/  IMAD.HI.U32 R102, R104, R145, RZ ;  /* 0x0000009168667227 */ /* 0x000fe200078e00ff */
[----:B------:R-:W-:-:S03]  /*5b30*/  ISETP.GT.U32.AND P5, PT, R105, R136, PT ;  /* 0x000000886900720c */ /* 0x000fc60003fa4070 */
[----:B------:R-:W-:-:S04]  /*5b40*/  IMAD.MOV R102, RZ, RZ, -R102 ;  /* 0x000000ffff667224 */ /* 0x000fc800078e0a66 */
[----:B------:R-:W-:Y:S02]  /*5b50*/  IMAD R145, R105, R102, R145 ;  /* 0x0000006669917224 */ /* 0x000fe400078e0291 */
[----:B------:R-:W-:-:S04]  /*5b60*/  @!P4 IMAD.IADD R141, R141, 0x1, -R105 ;  /* 0x000000018d8dc824 */ /* 0x000fc800078e0a69 */
[----:B------:R-:W-:Y:S01]  /*5b70*/  @!P6 IMAD.MOV R141, RZ, RZ, -R141 ;  /* 0x000000ffff8de224 */ /* 0x000fe200078e0a8d */
[----:B------:R-:W-:Y:S01]  /*5b80*/  ISETP.GT.U32.AND P6, PT, R105, R145, PT ;  /* 0x000000916900720c */ /* 0x000fe20003fc4070 */
[----:B------:R-:W-:Y:S01]  /*5b90*/  @!P5 IMAD.IADD R136, R136, 0x1, -R105 ;  /* 0x000000018888d824 */ /* 0x000fe200078e0a69 */
[----:B------:R-:W-:-:S03]  /*5ba0*/  LOP3.LUT R150, R0, 0x31, R107, 0xfe, !PT ;  /* 0x0000003100967812 */ /* 0x000fc600078efe6b */
[----:B------:R-:W-:Y:S01]  /*5bb0*/  @!P1 IMAD.MOV R136, RZ, RZ, -R136 ;  /* 0x000000ffff889224 */ /* 0x000fe200078e0a88 */
[----:B------:R-:W-:Y:S02]  /*5bc0*/  ISETP.GE.AND P5, PT, R150, RZ, PT ;  /* 0x000000ff9600720c */ /* 0x000fe40003fa6270 */
        /* <DEDUP_REMOVED lines=8> */
[----:B------:R-:W-:Y:S01]  /*5c50*/  ISETP.GT.U32.AND P6, PT, R105, R145, PT ;  /* 0x000000916900720c */ /* 0x000fe20003fc4070 */
[----:B------:R-:W-:Y:S02]  /*5c60*/  @!P1 IMAD.IADD R143, R143, 0x1, -R105 ;  /* 0x000000018f8f9824 */ /* 0x000fe400078e0a69 */
[C---:B------:R-:W-:Y:S02]  /*5c70*/  IMAD R150, R105.reuse, R102, R150 ;  /* 0x0000006669967224 */ /* 0x040fe400078e0296 */
[----:B------:R-:W-:Y:S01]  /*5c80*/  IMAD.HI.U32 R102, R104, R152, RZ ;  /* 0x0000009868667227 */ /* 0x000fe200078e00ff */
[----:B------:R-:W-:-:S03]  /*5c90*/  ISETP.GT.U32.AND P1, PT, R105, R143, PT ;  /* 0x0000008f6900720c */ /* 0x000fc60003f24070 */
[----:B------:R-:W-:-:S04]  /*5ca0*/  IMAD.MOV R102, RZ, RZ, -R102 ;  /* 0x000000ffff667224 */ /* 0x000fc800078e0a66 */
[----:B------:R-:W-:Y:S02]  /*5cb0*/  IMAD R152, R105, R102, R152 ;  /* 0x0000006669987224 */ /* 0x000fe400078e0298 */
[----:B------:R-:W-:Y:S01]  /*5cc0*/  @!P6 IMAD.IADD R145, R145, 0x1, -R105 ;  /* 0x000000019191e824 */ /* 0x000fe200078e0a69 */
[----:B------:R-:W-:-:S03]  /*5cd0*/  LOP3.LUT R154, R0, 0x33, R107, 0xfe, !PT ;  /* 0x00000033009a7812 */ /* 0x000fc600078efe6b */
[----:B------:R-:W-:Y:S01]  /*5ce0*/  @!P3 IMAD.MOV R145, RZ, RZ, -R145 ;  /* 0x000000ffff91b224 */ /* 0x000fe200078e0a91 */
[----:B------:R-:W-:Y:S01]  /*5cf0*/  ISETP.GT.U32.AND P3, PT, R105, R152, PT ;  /* 0x000000986900720c */ /* 0x000fe20003f64070 */
[----:B------:R-:W-:Y:S01]  /*5d00*/  @!P1 IMAD.IADD R143, R143, 0x1, -R105 ;  /* 0x000000018f8f9824 */ /* 0x000fe200078e0a69 */
[----:B------:R-:W-:Y:S02]  /*5d10*/  ISETP.GE.AND P1, PT, R154, RZ, PT ;  /* 0x000000ff9a00720c */ /* 0x000fe40003f26270 */
[----:B------:R-:W-:Y:S02]  /*5d20*/  IABS R154, R154 ;  /* 0x0000009a009a7213 */ /* 0x000fe40000000000 */
[----:B------:R-:W-:-:S04]  /*5d30*/  LOP3.LUT R102, R0, 0x34, R107, 0xfe, !PT ;  /* 0x0000003400667812 */ /* 0x000fc800078efe6b */
[----:B------:R-:W-:Y:S02]  /*5d40*/  ISETP.GE.AND P6, PT, R102, RZ, PT ;  /* 0x000000ff6600720c */ /* 0x000fe40003fc6270 */
[----:B------:R-:W-:Y:S01]  /*5d50*/  IABS R160, R102 ;  /* 0x0000006600a07213 */ /* 0x000fe20000000000 */
[----:B------:R-:W-:-:S04]  /*5d60*/  IMAD.HI.U32 R102, R104, R154, RZ ;  /* 0x0000009a68667227 */ /* 0x000fc800078e00ff */
[----:B------:R-:W-:Y:S02]  /*5d70*/  @!P3 IMAD.IADD R152, R152, 0x1, -R105 ;  /* 0x000000019898b824 */ /* 0x000fe400078e0a69 */
[----:B------:R-:W-:-:S03]  /*5d80*/  IMAD.MOV R102, RZ, RZ, -R102 ;  /* 0x000000ffff667224 */ /* 0x000fc600078e0a66 */
[C---:B------:R-:W-:Y:S01]  /*5d90*/  ISETP.GT.U32.AND P3, PT, R105.reuse, R152, PT ;  /* 0x000000986900720c */ /* 0x040fe20003f64070 */
[----:B------:R-:W-:Y:S02]  /*5da0*/  IMAD R154, R105, R102, R154 ;  /* 0x00000066699a7224 */ /* 0x000fe400078e029a */
[----:B------:R-:W-:-:S04]  /*5db0*/  IMAD.HI.U32 R102, R104, R160, RZ ;  /* 0x000000a068667227 */ /* 0x000fc800078e00ff */
[----:B------:R-:W-:Y:S02]  /*5dc0*/  IMAD.MOV R102, RZ, RZ, -R102 ;  /* 0x000000ffff667224 */ /* 0x000fe400078e0a66 */
[----:B------:R-:W-:Y:S01]  /*5dd0*/  @!P0 IMAD.MOV R143, RZ, RZ, -R143 ;  /* 0x000000ffff8f8224 */ /* 0x000fe200078e0a8f */
[C---:B------:R-:W-:Y:S01]  /*5de0*/  ISETP.GT.U32.AND P0, PT, R105.reuse, R150, PT ;  /* 0x000000966900720c */ /* 0x040fe20003f04070 */
[----:B------:R-:W-:Y:S02]  /*5df0*/  IMAD R160, R105, R102, R160 ;  /* 0x0000006669a07224 */ /* 0x000fe400078e02a0 */
[----:B------:R-:W-:-:S03]  /*5e00*/  @!P3 IMAD.IADD R152, R152, 0x1, -R105 ;  /* 0x000000019898b824 */ /* 0x000fc600078e0a69 */
[----:B------:R-:W-:Y:S02]  /*5e10*/  ISETP.GT.U32.AND P3, PT, R105, R160, PT ;  /* 0x000000a06900720c */ /* 0x000fe40003f64070 */
[----:B------:R-:W-:-:S05]  /*5e20*/  LOP3.LUT R102, R0, 0x35, R107, 0xfe, !PT ;  /* 0x0000003500667812 */ /* 0x000fca00078efe6b */
[----:B------:R-:W-:Y:S01]  /*5e30*/  @!P0 IMAD.IADD R150, R150, 0x1, -R105 ;  /* 0x0000000196968824 */ /* 0x000fe200078e0a69 */
[----:B------:R-:W-:-:S04]  /*5e40*/  IABS R162, R102 ;  /* 0x0000006600a27213 */ /* 0x000fc80000000000 */
[C---:B------:R-:W-:Y:S01]  /*5e50*/  ISETP.GT.U32.AND P0, PT, R105.reuse, R150, PT ;  /* 0x000000966900720c */ /* 0x040fe20003f04070 */
[----:B------:R-:W-:Y:S02]  /*5e60*/  @!P3 IMAD.IADD R160, R160, 0x1, -R105 ;  /* 0x00000001a0a0b824 */ /* 0x000fe400078e0a69 */
[----:B------:R-:W-:Y:S02]  /*5e70*/  @!P4 IMAD.MOV R152, RZ, RZ, -R152 ;  /* 0x000000ffff98c224 */ /* 0x000fe400078e0a98 */
[----:B------:R-:W-:Y:S01]  /*5e80*/  IMAD.HI.U32 R103, R104, R162, RZ ;  /* 0x000000a268677227 */ /* 0x000fe200078e00ff */
[----:B------:R-:W-:-:S03]  /*5e90*/  ISETP.GT.U32.AND P4, PT, R105, R160, PT ;  /* 0x000000a06900720c */ /* 0x000fc60003f84070 */
[----:B------:R-:W-:-:S04]  /*5ea0*/  IMAD.MOV R103, RZ, RZ, -R103 ;  /* 0x000000ffff677224 */ /* 0x000fc800078e0a67 */
[----:B------:R-:W-:Y:S01]  /*5eb0*/  @!P0 IMAD.IADD R150, R150, 0x1, -R105 ;  /* 0x0000000196968824 */ /* 0x000fe200078e0a69 */
[C---:B------:R-:W-:Y:S01]  /*5ec0*/  ISETP.GT.U32.AND P0, PT, R105.reuse, R154, PT ;  /* 0x0000009a6900720c */ /* 0x040fe20003f04070 */
[----:B------:R-:W-:-:S04]  /*5ed0*/  IMAD R162, R105, R103, R162 ;  /* 0x0000006769a27224 */ /* 0x000fc800078e02a2 */
[----:B------:R-:W-:Y:S01]  /*5ee0*/  @!P4 IMAD.IADD R160, R160, 0x1, -R105 ;  /* 0x00000001a0a0c824 */ /* 0x000fe200078e0a69 */
[----:B------:R-:W-:Y:S01]  /*5ef0*/  ISETP.GT.U32.AND P4, PT, R105, R162, PT ;  /* 0x000000a26900720c */ /* 0x000fe20003f84070 */
[----:B------:R-:W-:Y:S01]  /*5f00*/  @!P5 IMAD.MOV R150, RZ, RZ, -R150 ;  /* 0x000000ffff96d224 */ /* 0x000fe200078e0a96 */
[----:B------:R-:W-:Y:S02]  /*5f10*/  ISETP.GE.AND P5, PT, R102, RZ, PT ;  /* 0x000000ff6600720c */ /* 0x000fe40003fa6270 */
[----:B------:R-:W-:-:S03]  /*5f20*/  LOP3.LUT R102, R0, 0x36, R107, 0xfe, !PT ;  /* 0x0000003600667812 */ /* 0x000fc600078efe6b */
[----:B------:R-:W-:Y:S01]  /*5f30*/  @!P0 IMAD.IADD R154, R154, 0x1, -R105 ;  /* 0x000000019a9a8824 */ /* 0x000fe200078e0a69 */
[----:B------:R-:W-:Y:S02]  /*5f40*/  ISETP.GE.AND P0, PT, R102, RZ, PT ;  /* 0x000000ff6600720c */ /* 0x000fe40003f06270 */
[----:B------:R-:W-:Y:S02]  /*5f50*/  IABS R157, R102 ;  /* 0x00000066009d7213 */ /* 0x000fe40000000000 */
[----:B------:R-:W-:Y:S01]  /*5f60*/  LOP3.LUT R102, R0, 0x37, R107, 0xfe, !PT ;  /* 0x0000003700667812 */ /* 0x000fe200078efe6b */
[----:B------:R-:W-:-:S03]  /*5f70*/  @!P4 IMAD.IADD R162, R162, 0x1, -R105 ;  /* 0x00000001a2a2c824 */ /* 0x000fc600078e0a69 */
[----:B------:R-:W-:Y:S02]  /*5f80*/  IABS R164, R102 ;  /* 0x0000006600a47213 */ /* 0x000fe40000000000 */
[----:B------:R-:W-:-:S03]  /*5f90*/  ISETP.GT.U32.AND P4, PT, R105, R162, PT ;  /* 0x000000a26900720c */ /* 0x000fc60003f84070 */
[----:B------:R-:W-:-:S04]  /*5fa0*/  IMAD.HI.U32 R106, R104, R164, RZ ;  /* 0x000000a4686a7227 */ /* 0x000fc800078e00ff */
[----:B------:R-:W-:Y:S01]  /*5fb0*/  IMAD.MOV R106, RZ, RZ, -R106 ;  /* 0x000000ffff6a7224 */ /* 0x000fe200078e0a6a */
[----:B------:R-:W-:-:S03]  /*5fc0*/  ISETP.GT.U32.AND P3, PT, R105, R154, PT ;  /* 0x0000009a6900720c */ /* 0x000fc60003f64070 */
[C---:B------:R-:W-:Y:S02]  /*5fd0*/  IMAD R164, R105.reuse, R106, R164 ;  /* 0x0000006a69a47224 */ /* 0x040fe400078e02a4 */
[----:B------:R-:W-:Y:S02]  /*5fe0*/  @!P4 IMAD.IADD R162, R162, 0x1, -R105 ;  /* 0x00000001a2a2c824 */ /* 0x000fe400078e0a69 */
[----:B------:R-:W-:Y:S01]  /*5ff0*/  IMAD.HI.U32 R103, R104, R157, RZ ;  /* 0x0000009d68677227 */ /* 0x000fe200078e00ff */
[----:B------:R-:W-:-:S03]  /*6000*/  ISETP.GT.U32.AND P4, PT, R105, R164, PT ;  /* 0x000000a46900720c */ /* 0x000fc60003f84070 */
[----:B------:R-:W-:Y:S02]  /*6010*/  IMAD.MOV R103, RZ, RZ, -R103 ;  /* 0x000000ffff677224 */ /* 0x000fe400078e0a67 */
[----:B------:R-:W-:Y:S01]  /*6020*/  @!P3 IMAD.IADD R154, R154, 0x1, -R105 ;  /* 0x000000019a9ab824 */ /* 0x000fe200078e0a69 */
[----:B------:R-:W-:Y:S01]  /*6030*/  ISETP.GE.AND P3, PT, R102, RZ, PT ;  /* 0x000000ff6600720c */ /* 0x000fe20003f66270 */
[C---:B------:R-:W-:Y:S01]  /*6040*/  IMAD R157, R105.reuse, R103, R157 ;  /* 0x00000067699d7224 */ /* 0x040fe200078e029d */
[C-C-:B------:R-:W-:Y:S02]  /*6050*/  LOP3.LUT R102, R0.reuse, 0x38, R107.reuse, 0xfe, !PT ;  /* 0x0000003800667812 */ /* 0x140fe400078efe6b */
[----:B------:R-:W-:Y:S02]  /*6060*/  LOP3.LUT R103, R0, 0x39, R107, 0xfe, !PT ;  /* 0x0000003900677812 */ /* 0x000fe400078efe6b */
[----:B------:R-:W-:Y:S01]  /*6070*/  IABS R112, R102 ;  /* 0x0000006600707213 */ /* 0x000fe20000000000 */
[----:B------:R-:W-:Y:S01]  /*6080*/  @!P4 IMAD.IADD R164, R164, 0x1, -R105 ;  /* 0x00000001a4a4c824 */ /* 0x000fe200078e0a69 */
[----:B------:R-:W-:Y:S01]  /*6090*/  IABS R116, R103 ;  /* 0x0000006700747213 */ /* 0x000fe20000000000 */
[----:B------:R-:W-:Y:S01]  /*60a0*/  @!P1 IMAD.MOV R154, RZ, RZ, -R154 ;  /* 0x000000ffff9a9224 */ /* 0x000fe200078e0a9a */
[----:B------:R-:W-:Y:S01]  /*60b0*/  ISETP.GE.AND P1, PT, R102, RZ, PT ;  /* 0x000000ff6600720c */ /* 0x000fe20003f26270 */
[----:B------:R-:W-:Y:S01]  /*60c0*/  @!P6 IMAD.MOV R160, RZ, RZ, -R160 ;  /* 0x000000ffffa0e224 */ /* 0x000fe200078e0aa0 */
[C---:B------:R-:W-:Y:S01]  /*60d0*/  ISETP.GT.U32.AND P4, PT, R105.reuse, R164, PT ;  /* 0x000000a46900720c */ /* 0x040fe20003f84070 */
[----:B------:R-:W-:Y:S01]  /*60e0*/  IMAD.HI.U32 R102, R104, R112, RZ ;  /* 0x0000007068667227 */ /* 0x000fe200078e00ff */
[----:B------:R-:W-:-:S03]  /*60f0*/  ISETP.GT.U32.AND P6, PT, R105, R157, PT ;  /* 0x0000009d6900720c */ /* 0x000fc60003fc4070 */
[----:B------:R-:W-:-:S04]  /*6100*/  IMAD.HI.U32 R106, R104, R116, RZ ;  /* 0x00000074686a7227 */ /* 0x000fc800078e00ff */
[----:B------:R-:W-:Y:S01]  /*6110*/  IMAD.MOV R108, RZ, RZ, -R102 ;  /* 0x000000ffff6c7224 */ /* 0x000fe200078e0a66 */
[----:B------:R-:W-:Y:S01]  /*6120*/  LOP3.LUT R102, R0, 0x3a, R107, 0xfe, !PT ;  /* 0x0000003a00667812 */ /* 0x000fe200078efe6b */
[----:B------:R-:W-:-:S03]  /*6130*/  IMAD.MOV R106, RZ, RZ, -R106 ;  /* 0x000000ffff6a7224 */ /* 0x000fc600078e0a6a */
[----:B------:R-:W-:Y:S01]  /*6140*/  IABS R120, R102 ;  /* 0x0000006600787213 */ /* 0x000fe20000000000 */
[----:B------:R-:W-:Y:S02]  /*6150*/  IMAD R116, R105, R106, R116 ;  /* 0x0000006a69747224 */ /* 0x000fe400078e0274 */
[--C-:B------:R-:W-:Y:S02]  /*6160*/  @!P4 IMAD.IADD R164, R164, 0x1, -R105.reuse ;  /* 0x00000001a4a4c824 */ /* 0x100fe400078e0a69 */
[----:B------:R-:W-:Y:S01]  /*6170*/  @!P6 IMAD.IADD R157, R157, 0x1, -R105 ;  /* 0x000000019d9de824 */ /* 0x000fe200078e0a69 */
[----:B------:R-:W-:Y:S01]  /*6180*/  ISETP.GT.U32.AND P4, PT, R105, R116, PT ;  /* 0x000000746900720c */ /* 0x000fe20003f84070 */
[----:B------:R-:W-:-:S03]  /*6190*/  IMAD.HI.U32 R106, R104, R120, RZ ;  /* 0x00000078686a7227 */ /* 0x000fc600078e00ff */
[----:B------:R-:W-:Y:S01]  /*61a0*/  ISETP.GT.U32.AND P6, PT, R105, R157, PT ;  /* 0x0000009d6900720c */ /* 0x000fe20003fc4070 */
[----:B------:R-:W-:-:S04]  /*61b0*/  IMAD.MOV R106, RZ, RZ, -R106 ;  /* 0x000000ffff6a7224 */ /* 0x000fc800078e0a6a */
[C---:B------:R-:W-:Y:S02]  /*61c0*/  IMAD R120, R105.reuse, R106, R120 ;  /* 0x0000006a69787224 */ /* 0x040fe400078e0278 */
[C---:B------:R-:W-:Y:S02]  /*61d0*/  IMAD R112, R105.reuse, R108, R112 ;  /* 0x0000006c69707224 */ /* 0x040fe400078e0270 */
[----:B------:R-:W-:Y:S01]  /*61e0*/  @!P4 IMAD.IADD R116, R116, 0x1, -R105 ;  /* 0x000000017474c824 */ /* 0x000fe200078e0a69 */
[----:B------:R-:W-:-:S03]  /*61f0*/  ISETP.GT.U32.AND P4, PT, R105, R120, PT ;  /* 0x000000786900720c */ /* 0x000fc60003f84070 */
[----:B------:R-:W-:Y:S01]  /*6200*/  @!P6 IMAD.IADD R157, R157, 0x1, -R105 ;  /* 0x000000019d9de824 */ /* 0x000fe200078e0a69 */
[----:B------:R-:W-:Y:S02]  /*6210*/  ISETP.GT.U32.AND P6, PT, R105, R112, PT ;  /* 0x000000706900720c */ /* 0x000fe40003fc4070 */
[----:B------:R-:W-:Y:S01]  /*6220*/  LOP3.LUT R192, R0, 0x3b, R107, 0xfe, !PT ;  /* 0x0000003b00c07812 */ /* 0x000fe200078efe6b */
[----:B------:R-:W-:-:S03]  /*6230*/  @!P5 IMAD.MOV R162, RZ, RZ, -R162 ;  /* 0x000000ffffa2d224 */ /* 0x000fc600078e0aa2 */
[----:B------:R-:W-:-:S03]  /*6240*/  IABS R108, R192 ;  /* 0x000000c0006c7213 */ /* 0x000fc60000000000 */
[----:B------:R-:W-:Y:S02]  /*6250*/  @!P4 IMAD.IADD R120, R120, 0x1, -R105 ;  /* 0x000000017878c824 */ /* 0x000fe400078e0a69 */
[----:B------:R-:W-:-:S03]  /*6260*/  IMAD.HI.U32 R106, R104, R108, RZ ;  /* 0x0000006c686a7227 */ /* 0x000fc600078e00ff */
[----:B------:R-:W-:Y:S01]  /*6270*/  ISETP.GT.U32.AND P5, PT, R105, R120, PT ;  /* 0x000000786900720c */ /* 0x000fe20003fa4070 */
[----:B------:R-:W-:Y:S01]  /*6280*/  @!P6 IMAD.IADD R112, R112, 0x1, -R105 ;  /* 0x000000017070e824 */ /* 0x000fe200078e0a69 */
[----:B------:R-:W-:Y:S01]  /*6290*/  LOP3.LUT R187, R0, 0x3c, R107, 0xfe, !PT ;  /* 0x0000003c00bb7812 */ /* 0x000fe200078efe6b */
[----:B------:R-:W-:-:S03]  /*62a0*/  IMAD.MOV R106, RZ, RZ, -R106 ;  /* 0x000000ffff6a7224 */ /* 0x000fc600078e0a6a */
[C---:B------:R-:W-:Y:S01]  /*62b0*/  ISETP.GT.U32.AND P6, PT, R105.reuse, R112, PT ;  /* 0x000000706900720c */ /* 0x040fe20003fc4070 */
[----:B------:R-:W-:Y:S01]  /*62c0*/  IMAD R108, R105, R106, R108 ;  /* 0x0000006a696c7224 */ /* 0x000fe200078e026c */
[----:B------:R-:W-:Y:S01]  /*62d0*/  IABS R106, R187 ;  /* 0x000000bb006a7213 */ /* 0x000fe20000000000 */
[----:B------:R-:W0:Y:S01]  /*62e0*/  S2R R23, SR_TID.X ;  /* 0x0000000000177919 */ /* 0x000e220000002100 */
[----:B------:R-:W-:-:S03]  /*62f0*/  LOP3.LUT R186, R0, 0x3d, R107, 0xfe, !PT ;  /* 0x0000003d00ba7812 */ /* 0x000fc600078efe6b */
[----:B------:R-:W-:Y:S01]  /*6300*/  @!P5 IMAD.IADD R120, R120, 0x1, -R105 ;  /* 0x000000017878d824 */ /* 0x000fe200078e0a69 */
[C---:B------:R-:W-:Y:S01]  /*6310*/  ISETP.GT.U32.AND P5, PT, R105.reuse, R108, PT ;  /* 0x0000006c6900720c */ /* 0x040fe20003fa4070 */
[----:B------:R-:W-:Y:S01]  /*6320*/  IMAD.HI.U32 R175, R104, R106, RZ ;  /* 0x0000006a68af7227 */ /* 0x000fe200078e00ff */
[----:B------:R-:W-:-:S03]  /*6330*/  ISETP.GT.U32.AND P4, PT, R105, R116, PT ;  /* 0x000000746900720c */ /* 0x000fc60003f84070 */
[----:B------:R-:W-:Y:S01]  /*6340*/  @!P6 IMAD.IADD R112, R112, 0x1, -R105 ;  /* 0x000000017070e824 */ /* 0x000fe200078e0a69 */
[----:B------:R-:W-:Y:S01]  /*6350*/  ISETP.GE.AND P6, PT, R103, RZ, PT ;  /* 0x000000ff6700720c */ /* 0x000fe20003fc6270 */
[----:B------:R-:W-:Y:S01]  /*6360*/  IMAD.MOV R175, RZ, RZ, -R175 ;  /* 0x000000ffffaf7224 */ /* 0x000fe200078e0aaf */
[----:B------:R-:W-:-:S03]  /*6370*/  IABS R103, R186 ;  /* 0x000000ba00677213 */ /* 0x000fc60000000000 */
[----:B------:R-:W-:Y:S02]  /*6380*/  IMAD R106, R105, R175, R106 ;  /* 0x000000af696a7224 */ /* 0x000fe400078e026a */
[----:B------:R-:W-:-:S04]  /*6390*/  IMAD.HI.U32 R181, R104, R103, RZ ;  /* 0x0000006768b57227 */ /* 0x000fc800078e00ff */
[----:B------:R-:W-:Y:S01]  /*63a0*/  @!P5 IMAD.IADD R108, R108, 0x1, -R105 ;  /* 0x000000016c6cd824 */ /* 0x000fe200078e0a69 */
[C---:B------:R-:W-:Y:S01]  /*63b0*/  ISETP.GT.U32.AND P5, PT, R105.reuse, R106, PT ;  /* 0x0000006a6900720c */ /* 0x040fe20003fa4070 */
[----:B------:R-:W-:Y:S02]  /*63c0*/  IMAD.MOV R181, RZ, RZ, -R181 ;  /* 0x000000ffffb57224 */ /* 0x000fe400078e0ab5 */
[----:B------:R-:W-:Y:S01]  /*63d0*/  @!P4 IMAD.IADD R116, R116, 0x1, -R105 ;  /* 0x000000017474c824 */ /* 0x000fe200078e0a69 */
[----:B------:R-:W-:Y:S01]  /*63e0*/  ISETP.GE.AND P4, PT, R102, RZ, PT ;  /* 0x000000ff6600720c */ /* 0x000fe20003f86270 */
[----:B------:R-:W-:Y:S01]  /*63f0*/  IMAD R103, R105, R181, R103 ;  /* 0x000000b569677224 */ /* 0x000fe200078e0267 */
[----:B------:R-:W-:Y:S01]  /*6400*/  LOP3.LUT R181, R0, 0x3e, R107, 0xfe, !PT ;  /* 0x0000003e00b57812 */ /* 0x000fe200078efe6b */
[----:B------:R-:W-:-:S04]  /*6410*/  @!UP2 UIADD3 UR4, UPT, UPT, -UR5, 0x100000, URZ ;  /* 0x001000000504a890 */ /* 0x000fc8000fffe1ff */
[----:B------:R-:W-:Y:S02]  /*6420*/  @!UP2 USHF.L.U32 UR5, UR4, 0xb, URZ ;  /* 0x0000000b0405a899 */ /* 0x000fe400080006ff */
[----:B------:R-:W-:Y:S01]  /*6430*/  @!UP2 USHF.L.U32 UR4, UR4, 0x1, URZ ;  /* 0x000000010404a899 */ /* 0x000fe200080006ff */
[----:B------:R-:W-:Y:S01]  /*6440*/  IABS R102, R181 ;  /* 0x000000b500667213 */ /* 0x000fe20000000000 */
[----:B------:R-:W-:Y:S01]  /*6450*/  @!P5 IMAD.IADD R106, R106, 0x1, -R105 ;  /* 0x000000016a6ad824 */ /* 0x000fe200078e0a69 */
[----:B------:R-:W-:-:S03]  /*6460*/  ISETP.GT.U32.AND P5, PT, R105, R103, PT ;  /* 0x000000676900720c */ /* 0x000fc60003fa4070 */
[----:B------:R-:W-:Y:S01]  /*6470*/  IMAD.HI.U32 R175, R104, R102, RZ ;  /* 0x0000006668af7227 */ /* 0x000fe200078e00ff */
[----:B------:R-:W-:-:S03]  /*6480*/  VOTEU.ALL UP3, P2 ;  /* 0x0000000000ff7886 */ /* 0x000fc60001060000 */
[----:B------:R-:W-:Y:S01]  /*6490*/  @!P4 IMAD.MOV R120, RZ, RZ, -R120 ;  /* 0x000000ffff78c224 */ /* 0x000fe200078e0a78 */
[----:B------:R-:W-:Y:S01]  /*64a0*/  ISETP.GE.AND P4, PT, R192, RZ, PT ;  /* 0x000000ffc000720c */ /* 0x000fe20003f86270 */
[----:B------:R-:W-:Y:S01]  /*64b0*/  IMAD.MOV R175, RZ, RZ, -R175 ;  /* 0x000000ffffaf7224 */ /* 0x000fe200078e0aaf */
[----:B0-----:R-:W-:Y:S01]  /*64c0*/  LOP3.LUT R192, R23, 0x7f, RZ, 0xc0, !PT ;  /* 0x0000007f17c07812 */ /* 0x001fe200078ec0ff */
[----:B------:R0:W1:Y:S01]  /*64d0*/  @!UP3 SYNCS.EXCH.64 URZ, [UR9+0x8008], UR4 ;  /* 0x0080080409ffb5b2 */ /* 0x0000620008000100 */
[----:B------:R-:W-:Y:S01]  /*64e0*/  LOP3.LUT R107, R0, 0x3f, R107, 0xfe, !PT ;  /* 0x0000003f006b7812 */ /* 0x000fe200078efe6b */
[----:B------:R-:W-:Y:S02]  /*64f0*/  IMAD R102, R105, R175, R102 ;  /* 0x000000af69667224 */ /* 0x000fe400078e0266 */
[----:B------:R-:W-:Y:S01]  /*6500*/  STS.U8 [R192+UR9], R14 ;  /* 0x0000000ec0007988 */ /* 0x000fe20008000009 */
[----:B------:R-:W-:-:S03]  /*6510*/  IABS R175, R107 ;  /* 0x0000006b00af7213 */ /* 0x000fc60000000000 */
[----:B------:R-:W-:Y:S01]  /*6520*/  STS.U8 [R192+UR9+0x200], R21 ;  /* 0x00020015c0007988 */ /* 0x000fe20008000009 */
[----:B------:R-:W-:-:S03]  /*6530*/  @!P5 IMAD.IADD R103, R103, 0x1, -R105 ;  /* 0x000000016767d824 */ /* 0x000fc600078e0a69 */
[----:B------:R-:W-:Y:S01]  /*6540*/  STS.U8 [R192+UR9+0x400], R12 ;  /* 0x0004000cc0007988 */ /* 0x000fe20008000009 */
[----:B------:R-:W-:Y:S01]  /*6550*/  ISETP.GT.U32.AND P5, PT, R105, R102, PT ;  /* 0x000000666900720c */ /* 0x000fe20003fa4070 */
[----:B------:R-:W-:Y:S01]  /*6560*/  @!P0 IMAD.MOV R157, RZ, RZ, -R157 ;  /* 0x000000ffff9d8224 */ /* 0x000fe200078e0a9d */
[----:B0-----:R-:W0:Y:S01]  /*6570*/  LDCU UR4, c[0x0][0x3b0] ;  /* 0x00007600ff0477ac */ /* 0x001e220008000800 */
[----:B------:R-:W-:Y:S01]  /*6580*/  STS.U8 [R192+UR9+0x600], R19 ;  /* 0x00060013c0007988 */ /* 0x000fe20008000009 */
[----:B------:R-:W-:-:S03]  /*6590*/  IMAD.HI.U32 R104, R104, R175, RZ ;  /* 0x000000af68687227 */ /* 0x000fc600078e00ff */
[----:B------:R-:W-:Y:S04]  /*65a0*/  STS.U8 [R192+UR9+0x800], R17 ;  /* 0x00080011c0007988 */ /* 0x000fe80008000009 */
[----:B------:R-:W-:Y:S04]  /*65b0*/  STS.U8 [R192+UR9+0xa00], R15 ;  /* 0x000a000fc0007988 */ /* 0x000fe80008000009 */
[----:B------:R-:W-:Y:S01]  /*65c0*/  STS.U8 [R192+UR9+0xc00], R13 ;  /* 0x000c000dc0007988 */ /* 0x000fe20008000009 */
[----:B------:R-:W-:-:S03]  /*65d0*/  IMAD.MOV R104, RZ, RZ, -R104 ;  /* 0x000000ffff687224 */ /* 0x000fc600078e0a68 */
[----:B------:R-:W-:Y:S04]  /*65e0*/  STS.U8 [R192+UR9+0xe00], R11 ;  /* 0x000e000bc0007988 */ /* 0x000fe80008000009 */
[----:B------:R-:W-:Y:S04]  /*65f0*/  STS.U8 [R192+UR9+0x1000], R10 ;  /* 0x0010000ac0007988 */ /* 0x000fe80008000009 */
[----:B------:R-:W-:Y:S04]  /*6600*/  STS.U8 [R192+UR9+0x1200], R9 ;  /* 0x00120009c0007988 */ /* 0x000fe80008000009 */
[----:B------:R-:W-:Y:S01]  /*6610*/  STS.U8 [R192+UR9+0x1400], R8 ;  /* 0x00140008c0007988 */ /* 0x000fe20008000009 */
[----:B------:R-:W-:-:S03]  /*6620*/  IMAD R175, R105, R104, R175 ;  /* 0x0000006869af7224 */ /* 0x000fc600078e02af */
[----:B------:R-:W-:Y:S04]  /*6630*/  STS.U8 [R192+UR9+0x1600], R7 ;  /* 0x00160007c0007988 */ /* 0x000fe80008000009 */
[----:B------:R-:W-:Y:S04]  /*6640*/  STS.U8 [R192+UR9+0x1800], R6 ;  /* 0x00180006c0007988 */ /* 0x000fe80008000009 */
[----:B------:R-:W-:Y:S04]  /*6650*/  STS.U8 [R192+UR9+0x1a00], R5 ;  /* 0x001a0005c0007988 */ /* 0x000fe80008000009 */
[----:B------:R3:W-:Y:S01]  /*6660*/  STS.U8 [R192+UR9+0x1c00], R2 ;  /* 0x001c0002c0007988 */ /* 0x0007e20008000009 */
[----:B------:R-:W-:Y:S01]  /*6670*/  @!P5 IMAD.IADD R102, R102, 0x1, -R105 ;  /* 0x000000016666d824 */ /* 0x000fe200078e0a69 */
[----:B------:R-:W-:-:S02]  /*6680*/  ISETP.GT.U32.AND P5, PT, R105, R175, PT ;  /* 0x000000af6900720c */ /* 0x000fc40003fa4070 */
[----:B------:R-:W-:Y:S01]  /*6690*/  STS.U8 [R192+UR9+0x1e00], R4 ;  /* 0x001e0004c0007988 */ /* 0x000fe20008000009 */
[----:B---3--:R-:W-:-:S05]  /*66a0*/  LOP3.LUT R2, R192, 0x10, RZ, 0x3c, !PT ;  /* 0x00000010c0027812 */ /* 0x008fca00078e3cff */
[----:B------:R3:W-:Y:S04]  /*66b0*/  STS.U8 [R2+UR9+0x80], R3 ;  /* 0x0000800302007988 */ /* 0x0007e80008000009 */
[----:B------:R-:W-:Y:S04]  /*66c0*/  STS.U8 [R2+UR9+0x280], R252 ;  /* 0x000280fc02007988 */ /* 0x000fe80008000009 */
[----:B------:R-:W-:Y:S01]  /*66d0*/  STS.U8 [R2+UR9+0x480], R251 ;  /* 0x000480fb02007988 */ /* 0x000fe20008000009 */
[----:B------:R-:W-:-:S03]  /*66e0*/  @!P3 IMAD.MOV R164, RZ, RZ, -R164 ;  /* 0x000000ffffa4b224 */ /* 0x000fc600078e0aa4 */
[----:B------:R-:W-:Y:S01]  /*66f0*/  STS.U8 [R2+UR9+0x680], R250 ;  /* 0x000680fa02007988 */ /* 0x000fe20008000009 */
[----:B------:R-:W-:-:S03]  /*6700*/  @!P1 IMAD.MOV R112, RZ, RZ, -R112 ;  /* 0x000000ffff709224 */ /* 0x000fc600078e0a70 */
[----:B------:R-:W-:Y:S01]  /*6710*/  STS.U8 [R2+UR9+0x880], R249 ;  /* 0x000880f902007988 */ /* 0x000fe20008000009 */
[----:B------:R-:W-:Y:S01]  /*6720*/  @!P6 IMAD.MOV R116, RZ, RZ, -R116 ;  /* 0x000000ffff74e224 */ /* 0x000fe200078e0a74 */
[C---:B------:R-:W-:Y:S02]  /*6730*/  ISETP.GT.U32.AND P0, PT, R105.reuse, R108, PT ;  /* 0x0000006c6900720c */ /* 0x040fe40003f04070 */
[----:B------:R-:W-:Y:S01]  /*6740*/  STS.U8 [R2+UR9+0xa80], R248 ;  /* 0x000a80f802007988 */ /* 0x000fe20008000009 */
[C---:B------:R-:W-:Y:S02]  /*6750*/  ISETP.GT.U32.AND P3, PT, R105.reuse, R106, PT ;  /* 0x0000006a6900720c */ /* 0x040fe40003f64070 */
[C---:B------:R-:W-:Y:S01]  /*6760*/  ISETP.GT.U32.AND P1, PT, R105.reuse, R103, PT ;  /* 0x000000676900720c */ /* 0x040fe20003f24070 */
[----:B------:R-:W-:Y:S01]  /*6770*/  STS.U8 [R2+UR9+0xc80], R247 ;  /* 0x000c80f702007988 */ /* 0x000fe20008000009 */
[----:B------:R-:W-:-:S03]  /*6780*/  ISETP.GT.U32.AND P6, PT, R105, R102, PT ;  /* 0x000000666900720c */ /* 0x000fc60003fc4070 */
[----:B------:R-:W-:Y:S01]  /*6790*/  STS.U8 [R2+UR9+0xe80], R246 ;  /* 0x000e80f602007988 */ /* 0x000fe20008000009 */
[----:B---3--:R-:W-:-:S03]  /*67a0*/  LOP3.LUT R3, R192, 0x20, RZ, 0x3c, !PT ;  /* 0x00000020c0037812 */ /* 0x008fc600078e3cff */
[----:B------:R-:W-:Y:S01]  /*67b0*/  STS.U8 [R2+UR9+0x1080], R245 ;  /* 0x001080f502007988 */ /* 0x000fe20008000009 */
[----:B------:R-:W-:-:S03]  /*67c0*/  @!P5 IMAD.IADD R175, R175, 0x1, -R105 ;  /* 0x00000001afafd824 */ /* 0x000fc600078e0a69 */
[----:B------:R-:W-:Y:S04]  /*67d0*/  STS.U8 [R2+UR9+0x1280], R244 ;  /* 0x001280f402007988 */ /* 0x000fe80008000009 */
[----:B------:R-:W-:Y:S04]  /*67e0*/  STS.U8 [R2+UR9+0x1480], R243 ;  /* 0x001480f302007988 */ /* 0x000fe80008000009 */
[----:B------:R-:W-:Y:S04]  /*67f0*/  STS.U8 [R2+UR9+0x1680], R242 ;  /* 0x001680f202007988 */ /* 0x000fe80008000009 */
[----:B------:R-:W-:Y:S04]  /*6800*/  STS.U8 [R2+UR9+0x1880], R241 ;  /* 0x001880f102007988 */ /* 0x000fe80008000009 */
[----:B------:R-:W-:Y:S01]  /*6810*/  STS.U8 [R2+UR9+0x1a80], R240 ;  /* 0x001a80f002007988 */ /* 0x000fe20008000009 */
[----:B------:R-:W-:-:S03]  /*6820*/  ISETP.GT.U32.AND P5, PT, R105, R175, PT ;  /* 0x000000af6900720c */ /* 0x000fc60003fa4070 */
[----:B------:R-:W-:Y:S04]  /*6830*/  STS.U8 [R2+UR9+0x1c80], R239 ;  /* 0x001c80ef02007988 */ /* 0x000fe80008000009 */
[----:B------:R3:W-:Y:S04]  /*6840*/  STS.U8 [R2+UR9+0x1e80], R238 ;  /* 0x001e80ee02007988 */ /* 0x0007e80008000009 */
[----:B------:R-:W-:Y:S01]  /*6850*/  STS.U8 [R3+UR9+0x100], R236 ;  /* 0x000100ec03007988 */ /* 0x000fe20008000009 */
[----:B------:R-:W-:-:S03]  /*6860*/  @!P0 IMAD.IADD R108, R108, 0x1, -R105 ;  /* 0x000000016c6c8824 */ /* 0x000fc600078e0a69 */
[----:B------:R-:W-:Y:S01]  /*6870*/  STS.U8 [R3+UR9+0x300], R234 ;  /* 0x000300ea03007988 */ /* 0x000fe20008000009 */
[----:B------:R-:W-:-:S03]  /*6880*/  @!P3 IMAD.IADD R106, R106, 0x1, -R105 ;  /* 0x000000016a6ab824 */ /* 0x000fc600078e0a69 */
[----:B------:R-:W-:Y:S01]  /*6890*/  STS.U8 [R3+UR9+0x500], R232 ;  /* 0x000500e803007988 */ /* 0x000fe20008000009 */
[--C-:B------:R-:W-:Y:S01]  /*68a0*/  @!P1 IMAD.IADD R103, R103, 0x1, -R105.reuse ;  /* 0x0000000167679824 */ /* 0x100fe200078e0a69 */
[----:B------:R-:W-:Y:S01]  /*68b0*/  ISETP.GE.AND P0, PT, R187, RZ, PT ;  /* 0x000000ffbb00720c */ /* 0x000fe20003f06270 */
[----:B------:R-:W-:Y:S01]  /*68c0*/  @!P6 IMAD.IADD R102, R102, 0x1, -R105 ;  /* 0x000000016666e824 */ /* 0x000fe200078e0a69 */
[----:B------:R-:W-:Y:S01]  /*68d0*/  STS.U8 [R3+UR9+0x700], R230 ;  /* 0x000700e603007988 */ /* 0x000fe20008000009 */
[----:B------:R-:W-:Y:S02]  /*68e0*/  ISETP.GE.AND P3, PT, R186, RZ, PT ;  /* 0x000000ffba00720c */ /* 0x000fe40003f66270 */
[----:B------:R-:W-:Y:S01]  /*68f0*/  ISETP.GE.AND P1, PT, R181, RZ, PT ;  /* 0x000000ffb500720c */ /* 0x000fe20003f26270 */
[----:B------:R-:W-:Y:S01]  /*6900*/  STS.U8 [R3+UR9+0x900], R228 ;  /* 0x000900e403007988 */ /* 0x000fe20008000009 */
[----:B------:R-:W-:-:S03]  /*6910*/  ISETP.GE.AND P6, PT, R107, RZ, PT ;  /* 0x000000ff6b00720c */ /* 0x000fc60003fc6270 */
[----:B------:R-:W-:Y:S04]  /*6920*/  STS.U8 [R3+UR9+0xb00], R226 ;  /* 0x000b00e203007988 */ /* 0x000fe80008000009 */
[----:B------:R-:W-:Y:S04]  /*6930*/  STS.U8 [R3+UR9+0xd00], R224 ;  /* 0x000d00e003007988 */ /* 0x000fe80008000009 */
[----:B------:R-:W-:Y:S01]  /*6940*/  STS.U8 [R3+UR9+0xf00], R222 ;  /* 0x000f00de03007988 */ /* 0x000fe20008000009 */
[----:B---3--:R-:W-:-:S03]  /*6950*/  LOP3.LUT R2, R192, 0x30, RZ, 0x3c, !PT ;  /* 0x00000030c0027812 */ /* 0x008fc600078e3cff */
[----:B------:R-:W-:Y:S04]  /*6960*/  STS.U8 [R3+UR9+0x1100], R220 ;  /* 0x001100dc03007988 */ /* 0x000fe80008000009 */
[----:B------:R-:W-:Y:S04]  /*6970*/  STS.U8 [R3+UR9+0x1300], R218 ;  /* 0x001300da03007988 */ /* 0x000fe80008000009 */
[----:B------:R-:W-:Y:S01]  /*6980*/  STS.U8 [R3+UR9+0x1500], R216 ;  /* 0x001500d803007988 */ /* 0x000fe20008000009 */
[----:B------:R-:W-:-:S03]  /*6990*/  @!P5 IMAD.IADD R175, R175, 0x1, -R105 ;  /* 0x00000001afafd824 */ /* 0x000fc600078e0a69 */
[----:B------:R-:W-:Y:S04]  /*69a0*/  STS.U8 [R3+UR9+0x1700], R214 ;  /* 0x001700d603007988 */ /* 0x000fe80008000009 */
[----:B------:R-:W-:Y:S04]  /*69b0*/  STS.U8 [R3+UR9+0x1900], R211 ;  /* 0x001900d303007988 */ /* 0x000fe80008000009 */
[----:B------:R-:W-:Y:S04]  /*69c0*/  STS.U8 [R3+UR9+0x1b00], R212 ;  /* 0x001b00d403007988 */ /* 0x000fe80008000009 */
[----:B------:R-:W-:Y:S01]  /*69d0*/  STS.U8 [R3+UR9+0x1d00], R210 ;  /* 0x001d00d203007988 */ /* 0x000fe20008000009 */
[----:B------:R-:W-:-:S03]  /*69e0*/  ISETP.NE.AND P5, PT, R101, RZ, PT ;  /* 0x000000ff6500720c */ /* 0x000fc60003fa5270 */
[----:B------:R-:W-:Y:S01]  /*69f0*/  STS.U8 [R3+UR9+0x1f00], R209 ;  /* 0x001f00d103007988 */ /* 0x000fe20008000009 */
[----:B------:R-:W-:-:S03]  /*6a00*/  @!P4 IMAD.MOV R108, RZ, RZ, -R108 ;  /* 0x000000ffff6cc224 */ /* 0x000fc600078e0a6c */
[----:B------:R-:W-:Y:S01]  /*6a10*/  STS.U8 [R2+UR9+0x180], R208 ;  /* 0x000180d002007988 */ /* 0x000fe20008000009 */
[----:B------:R-:W-:Y:S01]  /*6a20*/  @!P0 IMAD.MOV R106, RZ, RZ, -R106 ;  /* 0x000000ffff6a8224 */ /* 0x000fe200078e0a6a */
[----:B------:R-:W-:Y:S01]  /*6a30*/  LOP3.LUT R101, RZ, R101, RZ, 0x33, !PT ;  /* 0x00000065ff657212 */ /* 0x000fe200078e33ff */
[----:B------:R-:W-:Y:S01]  /*6a40*/  @!P3 IMAD.MOV R103, RZ, RZ, -R103 ;  /* 0x000000ffff67b224 */ /* 0x000fe200078e0a67 */
[----:B------:R-:W-:Y:S01]  /*6a50*/  STS.U8 [R2+UR9+0x580], R207 ;  /* 0x000580cf02007988 */ /* 0x000fe20008000009 */
[----:B------:R-:W-:Y:S02]  /*6a60*/  @!P1 IMAD.MOV R102, RZ, RZ, -R102 ;  /* 0x000000ffff669224 */ /* 0x000fe400078e0a66 */
[----:B------:R-:W-:Y:S01]  /*6a70*/  @!P6 IMAD.MOV R175, RZ, RZ, -R175 ;  /* 0x000000ffffafe224 */ /* 0x000fe200078e0aaf */
[----:B------:R-:W-:Y:S04]  /*6a80*/  STS.U8 [R2+UR9+0x980], R206 ;  /* 0x000980ce02007988 */ /* 0x000fe80008000009 */
[----:B------:R-:W-:Y:S01]  /*6a90*/  STS.U8 [R2+UR9+0xd80], R205 ;  /* 0x000d80cd02007988 */ /* 0x000fe20008000009 */
[----:B------:R-:W-:-:S03]  /*6aa0*/  SEL R110, R101, R110, !P5 ;  /* 0x0000006e656e7207 */ /* 0x000fc60006800000 */
[----:B------:R-:W-:Y:S01]  /*6ab0*/  STS.U8 [R2+UR9+0x1180], R204 ;  /* 0x001180cc02007988 */ /* 0x000fe20008000009 */
[----:B------:R-:W-:-:S03]  /*6ac0*/  SEL R167, R101, R167, !P5 ;  /* 0x000000a765a77207 */ /* 0x000fc60006800000 */
[----:B------:R-:W-:Y:S01]  /*6ad0*/  STS.U8 [R2+UR9+0x1580], R203 ;  /* 0x001580cb02007988 */ /* 0x000fe20008000009 */
[C---:B------:R-:W-:Y:S02]  /*6ae0*/  SEL R113, R101.reuse, R113, !P5 ;  /* 0x0000007165717207 */ /* 0x040fe40006800000 */
[C---:B------:R-:W-:Y:S01]  /*6af0*/  SEL R115, R101.reuse, R115, !P5 ;  /* 0x0000007365737207 */ /* 0x040fe20006800000 */
[----:B------:R-:W-:Y:S01]  /*6b00*/  STS.U8 [R2+UR9+0x1980], R202 ;  /* 0x001980ca02007988 */ /* 0x000fe20008000009 */
[C---:B------:R-:W-:Y:S02]  /*6b10*/  SEL R117, R101.reuse, R117, !P5 ;  /* 0x0000007565757207 */ /* 0x040fe40006800000 */
[C---:B------:R-:W-:Y:S01]  /*6b20*/  SEL R119, R101.reuse, R119, !P5 ;  /* 0x0000007765777207 */ /* 0x040fe20006800000 */
[----:B------:R0:W-:Y:S01]  /*6b30*/  STS.U8 [R2+UR9+0x1d80], R201 ;  /* 0x001d80c902007988 */ /* 0x0001e20008000009 */
[C---:B------:R-:W-:Y:S02]  /*6b40*/  SEL R121, R101.reuse, R121, !P5 ;  /* 0x0000007965797207 */ /* 0x040fe40006800000 */
[C---:B------:R-:W-:Y:S01]  /*6b50*/  SEL R123, R101.reuse, R123, !P5 ;  /* 0x0000007b657b7207 */ /* 0x040fe20006800000 */
[----:B------:R-:W-:Y:S01]  /*6b60*/  STS.U8 [R2+UR9+0x380], R200 ;  /* 0x000380c802007988 */ /* 0x000fe20008000009 */
[----:B------:R-:W-:-:S02]  /*6b70*/  SEL R213, R101, R125, !P5 ;  /* 0x0000007d65d57207 */ /* 0x000fc40006800000 */
[C---:B------:R-:W-:Y:S02]  /*6b80*/  SEL R215, R101.reuse, R127, !P5 ;  /* 0x0000007f65d77207 */ /* 0x040fe40006800000 */
[C---:B------:R-:W-:Y:S02]  /*6b90*/  SEL R217, R101.reuse, R129, !P5 ;  /* 0x0000008165d97207 */ /* 0x040fe40006800000 */
[C---:B------:R-:W-:Y:S02]  /*6ba0*/  SEL R219, R101.reuse, R130, !P5 ;  /* 0x0000008265db7207 */ /* 0x040fe40006800000 */
[C---:B------:R-:W-:Y:S02]  /*6bb0*/  SEL R221, R101.reuse, R131, !P5 ;  /* 0x0000008365dd7207 */ /* 0x040fe40006800000 */
[C---:B------:R-:W-:Y:S02]  /*6bc0*/  SEL R223, R101.reuse, R133, !P5 ;  /* 0x0000008565df7207 */ /* 0x040fe40006800000 */
        /* <DEDUP_REMOVED lines=49> */
[----:B------:R-:W-:Y:S01]  /*6ee0*/  SEL R175, R101, R175, !P5 ;  /* 0x000000af65af7207 */ /* 0x000fe20006800000 */
[----:B------:R-:W-:Y:S01]  /*6ef0*/  IMAD R101, R192, UR13, RZ ;  /* 0x0000000dc0657c24 */ /* 0x000fe2000f8e02ff */
[----:B------:R3:W-:Y:S04]  /*6f00*/  STS.U8 [R2+UR9+0x780], R199 ;  /* 0x000780c702007988 */ /* 0x0007e80008000009 */
[----:B------:R-:W-:Y:S01]  /*6f10*/  STS.U8 [R2+UR9+0xb80], R198 ;  /* 0x000b80c602007988 */ /* 0x000fe20008000009 */
[----:B------:R-:W-:-:S03]  /*6f20*/  IADD3 R102, P0, PT, R101, UR18, RZ ;  /* 0x0000001265667c10 */ /* 0x000fc6000ff1e0ff */
[----:B------:R4:W-:Y:S01]  /*6f30*/  STS.U8 [R2+UR9+0xf80], R197 ;  /* 0x000f80c502007988 */ /* 0x0009e20008000009 */
[----:B0-----:R-:W-:Y:S02]  /*6f40*/  IMAD R201, R113, UR4, RZ ;  /* 0x0000000471c97c24 */ /* 0x001fe4000f8e02ff */
[----:B---3--:R-:W-:Y:S02]  /*6f50*/  IMAD R199, R167, UR4, RZ ;  /* 0x00000004a7c77c24 */ /* 0x008fe4000f8e02ff */
[----:B------:R-:W-:Y:S02]  /*6f60*/  IMAD R203, R115, UR4, RZ ;  /* 0x0000000473cb7c24 */ /* 0x000fe4000f8e02ff */
[----:B----4-:R-:W-:Y:S01]  /*6f70*/  IMAD R197, R110, UR4, RZ ;  /* 0x000000046ec57c24 */ /* 0x010fe2000f8e02ff */
[----:B------:R-:W-:Y:S01]  /*6f80*/  LEA.HI.X.SX32 R101, R101, UR19, 0x1, P0 ;  /* 0x0000001365657c11 */ /* 0x000fe200080f0eff */
[----:B------:R-:W-:Y:S01]  /*6f90*/  IMAD R205, R117, UR4, RZ ;  /* 0x0000000475cd7c24 */ /* 0x000fe2000f8e02ff */
[-C--:B------:R-:W-:Y:S01]  /*6fa0*/  IADD3 R200, P4, PT, R199, R102.reuse, RZ ;  /* 0x00000066c7c87210 */ /* 0x080fe20007f9e0ff */
        /* <DEDUP_REMOVED lines=9> */
[-C--:B------:R-:W-:Y:S01]  /*7040*/  LEA.HI.X.SX32 R197, R197, R101.reuse, 0x1, P3 ;  /* 0x00000065c5c57211 */ /* 0x080fe200018f0eff */
[----:B------:R-:W-:Y:S01]  /*7050*/  IMAD R217, R217, UR4, RZ ;  /* 0x00000004d9d97c24 */ /* 0x000fe2000f8e02ff */
[-C--:B------:R-:W-:Y:S01]  /*7060*/  IADD3 R208, P3, PT, R207, R102.reuse, RZ ;  /* 0x00000066cfd07210 */ /* 0x080fe20007f7e0ff */
[----:B------:R-:W-:Y:S01]  /*7070*/  IMAD R219, R219, UR4, RZ ;  /* 0x00000004dbdb7c24 */ /* 0x000fe2000f8e02ff */
[----:B------:R-:W-:Y:S01]  /*7080*/  LEA.HI.X.SX32 R199, R199, R101, 0x1, P4 ;  /* 0x00000065c7c77211 */ /* 0x000fe200020f0eff */
[----:B------:R-:W-:Y:S01]  /*7090*/  IMAD R221, R221, UR4, RZ ;  /* 0x00000004dddd7c24 */ /* 0x000fe2000f8e02ff */
[----:B------:R-:W-:-:S02]  /*70a0*/  IADD3 R210, P4, PT, R209, R102, RZ ;  /* 0x00000066d1d27210 */ /* 0x000fc40007f9e0ff */
[-C--:B------:R-:W-:Y:S01]  /*70b0*/  LEA.HI.X.SX32 R201, R201, R101.reuse, 0x1, P5 ;  /* 0x00000065c9c97211 */ /* 0x080fe200028f0eff */
[----:B------:R-:W-:Y:S01]  /*70c0*/  IMAD R223, R223, UR4, RZ ;  /* 0x00000004dfdf7c24 */ /* 0x000fe2000f8e02ff */
[-C--:B------:R-:W-:Y:S02]  /*70d0*/  IADD3 R212, P5, PT, R211, R102.reuse, RZ ;  /* 0x00000066d3d47210 */ /* 0x080fe40007fbe0ff */
[-C--:B------:R-:W-:Y:S01]  /*70e0*/  LEA.HI.X.SX32 R203, R203, R101.reuse, 0x1, P6 ;  /* 0x00000065cbcb7211 */ /* 0x080fe200030f0eff */
[----:B------:R-:W-:Y:S01]  /*70f0*/  IMAD R225, R225, UR4, RZ ;  /* 0x00000004e1e17c24 */ /* 0x000fe2000f8e02ff */
[-C--:B------:R-:W-:Y:S02]  /*7100*/  IADD3 R214, P6, PT, R213, R102.reuse, RZ ;  /* 0x00000066d5d67210 */ /* 0x080fe40007fde0ff */
        /* <DEDUP_REMOVED lines=54> */
[----:B------:R-:W-:Y:S02]  /*7470*/  LEA.HI.X.SX32 R242, R147, R101, 0x1, P5 ;  /* 0x0000006593f27211 */ /* 0x000fe400028f0eff */
        /* <DEDUP_REMOVED lines=11> */
[----:B------:R-:W-:Y:S01]  /*7530*/  STL [R1], R11 ;  /* 0x0000000b01007387 */ /* 0x000fe20000100800 */
[-C--:B------:R-:W-:Y:S02]  /*7540*/  IADD3 R135, P4, PT, R161, R102.reuse, RZ ;  /* 0x00000066a1877210 */ /* 0x080fe40007f9e0ff */
[-C--:B------:R-:W-:Y:S01]  /*7550*/  LEA.HI.X.SX32 R252, R155, R101.reuse, 0x1, P5 ;  /* 0x000000659bfc7211 */ /* 0x080fe200028f0eff */
[----:B------:R-:W-:Y:S01]  /*7560*/  STL [R1+0x8], R7 ;  /* 0x0000080701007387 */ /* 0x000fe20000100800 */
[-C--:B------:R-:W-:Y:S01]  /*7570*/  IADD3 R23, P5, PT, R163, R102.reuse, RZ ;  /* 0x00000066a3177210 */ /* 0x080fe20007fbe0ff */
[----:B------:R-:W-:Y:S01]  /*7580*/  IMAD R111, R111, UR4, RZ ;  /* 0x000000046f6f7c24 */ /* 0x000fe2000f8e02ff */
[-C--:B------:R-:W-:Y:S01]  /*7590*/  LEA.HI.X.SX32 R2, R156, R101.reuse, 0x1, P6 ;  /* 0x000000659c027211 */ /* 0x080fe200030f0eff */
[----:B------:R-:W-:Y:S01]  /*75a0*/  STL [R1+0x10], R147 ;  /* 0x0000109301007387 */ /* 0x000fe20000100800 */
[----:B------:R-:W-:Y:S01]  /*75b0*/  IADD3 R8, P6, PT, R165, R102, RZ ;  /* 0x00000066a5087210 */ /* 0x000fe20007fde0ff */
[----:B------:R-:W-:Y:S01]  /*75c0*/  IMAD R124, R124, UR4, RZ ;  /* 0x000000047c7c7c24 */ /* 0x000fe2000f8e02ff */
[-C--:B------:R-:W-:Y:S01]  /*75d0*/  LEA.HI.X.SX32 R110, R159, R101.reuse, 0x1, P3 ;  /* 0x000000659f6e7211 */ /* 0x080fe200018f0eff */
[----:B------:R-:W-:Y:S01]  /*75e0*/  STL [R1+0x18], R238 ;  /* 0x000018ee01007387 */ /* 0x000fe20000100800 */
[----:B------:R-:W-:-:S02]  /*75f0*/  LEA.HI.X.SX32 R148, R158, R101, 0x1, P1 ;  /* 0x000000659e947211 */ /* 0x000fc400008f0eff */
[-C--:B------:R-:W-:Y:S01]  /*7600*/  IADD3 R9, P3, PT, R109, R102.reuse, RZ ;  /* 0x000000666d097210 */ /* 0x080fe20007f7e0ff */
[----:B------:R-:W-:Y:S01]  /*7610*/  STL [R1+0x20], R135 ;  /* 0x0000208701007387 */ /* 0x000fe20000100800 */
[-C--:B------:R-:W-:Y:S01]  /*7620*/  IADD3 R5, P1, PT, R166, R102.reuse, RZ ;  /* 0x00000066a6057210 */ /* 0x080fe20007f3e0ff */
[----:B------:R-:W-:Y:S01]  /*7630*/  IMAD R114, R114, UR4, RZ ;  /* 0x0000000472727c24 */ /* 0x000fe2000f8e02ff */
[-C--:B------:R-:W-:Y:S01]  /*7640*/  LEA.HI.X.SX32 R137, R161, R101.reuse, 0x1, P4 ;  /* 0x00000065a1897211 */ /* 0x080fe200020f0eff */
[----:B------:R-:W-:Y:S01]  /*7650*/  STL [R1+0x28], R23 ;  /* 0x0000281701007387 */ /* 0x000fe20000100800 */
[----:B------:R-:W-:Y:S01]  /*7660*/  IMAD R118, R118, UR4, RZ ;  /* 0x0000000476767c24 */ /* 0x000fe2000f8e02ff */
[-C--:B------:R-:W-:Y:S02]  /*7670*/  IADD3 R158, P4, PT, R111, R102.reuse, RZ ;  /* 0x000000666f9e7210 */ /* 0x080fe40007f9e0ff */
[----:B------:R-:W-:Y:S01]  /*7680*/  STL [R1+0x4], R2 ;  /* 0x0000040201007387 */ /* 0x000fe20000100800 */
[-C--:B------:R-:W-:Y:S01]  /*7690*/  LEA.HI.X.SX32 R3, R109, R101.reuse, 0x1, P3 ;  /* 0x000000656d037211 */ /* 0x080fe200018f0eff */
[----:B------:R-:W-:Y:S01]  /*76a0*/  IMAD R122, R122, UR4, RZ ;  /* 0x000000047a7a7c24 */ /* 0x000fe2000f8e02ff */
[-C--:B------:R-:W-:Y:S01]  /*76b0*/  IADD3 R21, P3, PT, R124, R102.reuse, RZ ;  /* 0x000000667c157210 */ /* 0x080fe20007f7e0ff */
[----:B------:R-:W-:Y:S01]  /*76c0*/  STL [R1+0x30], R8 ;  /* 0x0000300801007387 */ /* 0x000fe20000100800 */
[----:B------:R-:W-:Y:S01]  /*76d0*/  IMAD R132, R132, UR4, RZ ;  /* 0x0000000484847c24 */ /* 0x000fe2000f8e02ff */
[----:B------:R-:W-:Y:S01]  /*76e0*/  LEA.HI.X.SX32 R14, R163, R101, 0x1, P5 ;  /* 0x00000065a30e7211 */ /* 0x000fe200028f0eff */
[----:B------:R-:W-:Y:S01]  /*76f0*/  IMAD R126, R126, UR4, RZ ;  /* 0x000000047e7e7c24 */ /* 0x000fe2000f8e02ff */
[----:B------:R-:W-:Y:S01]  /*7700*/  STL [R1+0xc], R148 ;  /* 0x00000c9401007387 */ /* 0x000fe20000100800 */
[----:B------:R-:W-:-:S03]  /*7710*/  IADD3 R123, P5, PT, R114, R102, RZ ;  /* 0x00000066727b7210 */ /* 0x000fc60007fbe0ff */
[----:B------:R-:W-:Y:S01]  /*7720*/  STL [R1+0x38], R5 ;  /* 0x0000380501007387 */ /* 0x000fe20000100800 */
[----:B------:R-:W-:-:S03]  /*7730*/  LEA.HI.X.SX32 R19, R165, R101, 0x1, P6 ;  /* 0x00000065a5137211 */ /* 0x000fc600030f0eff */
[----:B------:R-:W-:Y:S01]  /*7740*/  STL [R1+0x40], R9 ;  /* 0x0000400901007387 */ /* 0x000fe20000100800 */
[-C--:B------:R-:W-:Y:S01]  /*7750*/  IADD3 R186, P6, PT, R118, R102.reuse, RZ ;  /* 0x0000006676ba7210 */ /* 0x080fe20007fde0ff */
[----:B------:R-:W-:Y:S01]  /*7760*/  IMAD R128, R128, UR4, RZ ;  /* 0x0000000480807c24 */ /* 0x000fe2000f8e02ff */
[-C--:B------:R-:W-:Y:S01]  /*7770*/  LEA.HI.X.SX32 R15, R166, R101.reuse, 0x1, P1 ;  /* 0x00000065a60f7211 */ /* 0x080fe200008f0eff */
[----:B------:R-:W-:Y:S01]  /*7780*/  STL [R1+0x14], R110 ;  /* 0x0000146e01007387 */ /* 0x000fe20000100800 */
[-C--:B------:R-:W-:Y:S01]  /*7790*/  LEA.HI.X.SX32 R159, R111, R101.reuse, 0x1, P4 ;  /* 0x000000656f9f7211 */ /* 0x080fe200020f0eff */
[----:B------:R-:W-:Y:S01]  /*77a0*/  IMAD R136, R136, UR4, RZ ;  /* 0x0000000488887c24 */ /* 0x000fe2000f8e02ff */
[----:B------:R-:W-:Y:S01]  /*77b0*/  LEA.HI.X.SX32 R12, R124, R101, 0x1, P3 ;  /* 0x000000657c0c7211 */ /* 0x000fe200018f0eff */
[----:B------:R-:W-:Y:S01]  /*77c0*/  STL [R1+0x48], R158 ;  /* 0x0000489e01007387 */ /* 0x000fe20000100800 */
[-C--:B------:R-:W-:Y:S01]  /*77d0*/  IADD3 R131, P1, PT, R122, R102.reuse, RZ ;  /* 0x000000667a837210 */ /* 0x080fe20007f3e0ff */
[----:B------:R-:W-:Y:S01]  /*77e0*/  IMAD R141, R141, UR4, RZ ;  /* 0x000000048d8d7c24 */ /* 0x000fe2000f8e02ff */
[-C--:B------:R-:W-:Y:S01]  /*77f0*/  IADD3 R111, P3, PT, R132, R102.reuse, RZ ;  /* 0x00000066846f7210 */ /* 0x080fe20007f7e0ff */
[----:B------:R-:W-:Y:S01]  /*7800*/  STL [R1+0x1c], R137 ;  /* 0x00001c8901007387 */ /* 0x000fe20000100800 */
[----:B------:R-:W-:-:S03]  /*7810*/  IADD3 R6, P4, PT, R126, R102, RZ ;  /* 0x000000667e067210 */ /* 0x000fc60007f9e0ff */
[----:B------:R-:W-:Y:S01]  /*7820*/  STL [R1+0x24], R14 ;  /* 0x0000240e01007387 */ /* 0x000fe20000100800 */
[----:B------:R-:W-:-:S03]  /*7830*/  LEA.HI.X.SX32 R146, R114, R101, 0x1, P5 ;  /* 0x0000006572927211 */ /* 0x000fc600028f0eff */
[----:B------:R-:W-:Y:S01]  /*7840*/  STL [R1+0x50], R123 ;  /* 0x0000507b01007387 */ /* 0x000fe20000100800 */
[-C--:B------:R-:W-:Y:S01]  /*7850*/  LEA.HI.X.SX32 R133, R122, R101.reuse, 0x1, P1 ;  /* 0x000000657a857211 */ /* 0x080fe200008f0eff */
[----:B------:R-:W-:Y:S01]  /*7860*/  IMAD R134, R134, UR4, RZ ;  /* 0x0000000486867c24 */ /* 0x000fe2000f8e02ff */
[-C--:B------:R-:W-:Y:S01]  /*7870*/  LEA.HI.X.SX32 R114, R132, R101.reuse, 0x1, P3 ;  /* 0x0000006584727211 */ /* 0x080fe200018f0eff */
[----:B------:R-:W-:Y:S01]  /*7880*/  STL [R1+0x2c], R19 ;  /* 0x00002c1301007387 */ /* 0x000fe20000100800 */
[----:B------:R-:W-:Y:S01]  /*7890*/  IMAD R145, R145, UR4, RZ ;  /* 0x0000000491917c24 */ /* 0x000fe2000f8e02ff */
[-C--:B------:R-:W-:Y:S02]  /*78a0*/  IADD3 R4, P1, PT, R128, R102.reuse, RZ ;  /* 0x0000006680047210 */ /* 0x080fe40007f3e0ff */
[----:B------:R-:W-:Y:S01]  /*78b0*/  STL [R1+0x58], R186 ;  /* 0x000058ba01007387 */ /* 0x000fe20000100800 */
[----:B------:R-:W-:Y:S01]  /*78c0*/  LEA.HI.X.SX32 R17, R126, R101, 0x1, P4 ;  /* 0x000000657e117211 */ /* 0x000fe200020f0eff */
[----:B------:R-:W-:Y:S01]  /*78d0*/  IMAD R150, R150, UR4, RZ ;  /* 0x0000000496967c24 */ /* 0x000fe2000f8e02ff */
[-C--:B------:R-:W-:Y:S01]  /*78e0*/  IADD3 R119, P3, PT, R136, R102.reuse, RZ ;  /* 0x0000006688777210 */ /* 0x080fe20007f7e0ff */
[----:B------:R-:W-:Y:S01]  /*78f0*/  STL [R1+0x34], R15 ;  /* 0x0000340f01007387 */ /* 0x000fe20000100800 */
[----:B------:R-:W-:-:S02]  /*7900*/  IADD3 R144, P4, PT, R141, R102, RZ ;  /* 0x000000668d907210 */ /* 0x000fc40007f9e0ff */
[-C--:B------:R-:W-:Y:S01]  /*7910*/  LEA.HI.X.SX32 R187, R118, R101.reuse, 0x1, P6 ;  /* 0x0000006576bb7211 */ /* 0x080fe200030f0eff */
[----:B------:R-:W-:Y:S01]  /*7920*/  STL [R1+0x3c], R3 ;  /* 0x00003c0301007387 */ /* 0x000fe20000100800 */
[----:B------:R-:W-:-:S03]  /*7930*/  LEA.HI.X.SX32 R13, R128, R101, 0x1, P1 ;  /* 0x00000065800d7211 */ /* 0x000fc600008f0eff */
[----:B------:R-:W-:Y:S01]  /*7940*/  STL [R1+0x60], R131 ;  /* 0x0000608301007387 */ /* 0x000fe20000100800 */
[-C--:B------:R-:W-:Y:S01]  /*7950*/  LEA.HI.X.SX32 R121, R136, R101.reuse, 0x1, P3 ;  /* 0x0000006588797211 */ /* 0x080fe200018f0eff */
[----:B------:R-:W-:Y:S02]  /*7960*/  IMAD R143, R143, UR4, RZ ;  /* 0x000000048f8f7c24 */ /* 0x000fe4000f8e02ff */
        /* <DEDUP_REMOVED lines=24> */
[----:B------:R-:W-:-:S03]  /*7af0*/  PLOP3.LUT P0, PT, PT, PT, UP1, 0x80, 0x8 ;  /* 0x000000000008781c */ /* 0x000fc60003f0f018 */
        /* <DEDUP_REMOVED lines=12> */
[----:B------:R-:W-:Y:S01]  /*7bc0*/  IADD3 R125, P4, PT, R164, R102, RZ ;  /* 0x00000066a47d7210 */ /* 0x000fe20007f9e0ff */
[----:B------:R-:W-:-:S02]  /*7bd0*/  IMAD R175, R175, UR4, RZ ;  /* 0x00000004afaf7c24 */ /* 0x000fc4000f8e02ff */
[----:B------:R-:W-:Y:S01]  /*7be0*/  STL [R1+0x90], R119 ;  /* 0x0000907701007387 */ /* 0x000fe20000100800 */
[----:B------:R-:W-:-:S03]  /*7bf0*/  ISETP.LT.AND P0, PT, R192, UR22, P0 ;  /* 0x00000016c0007c0c */ /* 0x000fc60008701270 */
        /* <DEDUP_REMOVED lines=13> */
[----:B------:R-:W-:Y:S01]  /*7cd0*/  IADD3 R105, P6, PT, R175, R102, RZ ;  /* 0x00000066af697210 */ /* 0x000fe20007fde0ff */
        /* <DEDUP_REMOVED lines=9> */
[----:B------:R-:W-:Y:S02]  /*7d70*/  LEA.HI.X.SX32 R124, R120, R101, 0x1, P4 ;  /* 0x00000065787c7211 */ /* 0x000fe400020f0eff */
[-C--:B------:R-:W-:Y:S01]  /*7d80*/  IADD3 R107, P3, PT, R106, R102.reuse, RZ ;  /* 0x000000666a6b7210 */ /* 0x080fe20007f7e0ff */
[----:B------:R-:W-:Y:S01]  /*7d90*/  STL [R1+0xa4], R145 ;  /* 0x0000a49101007387 */ /* 0x000fe20000100800 */
[----:B------:R-:W-:-:S02]  /*7da0*/  IADD3 R167, P4, PT, R103, R102, RZ ;  /* 0x0000006667a77210 */ /* 0x000fc40007f9e0ff */
[-C--:B------:R-:W-:Y:S01]  /*7db0*/  LEA.HI.X.SX32 R150, R175, R101.reuse, 0x1, P6 ;  /* 0x00000065af967211 */ /* 0x080fe200030f0eff */
[----:B------:R-:W-:Y:S01]  /*7dc0*/  STL [R1+0xac], R141 ;  /* 0x0000ac8d01007387 */ /* 0x000fe20000100800 */
[----:B------:R-:W-:-:S03]  /*7dd0*/  LEA.HI.X.SX32 R143, R112, R101, 0x1, P1 ;  /* 0x00000065708f7211 */ /* 0x000fc600008f0eff */
[----:B------:R-:W-:Y:S01]  /*7de0*/  STL [R1+0xb8], R126 ;  /* 0x0000b87e01007387 */ /* 0x000fe20000100800 */
[----:B------:R-:W-:-:S03]  /*7df0*/  LEA.HI.X.SX32 R149, R106, R101, 0x1, P3 ;  /* 0x000000656a957211 */ /* 0x000fc600018f0eff */
[----:B------:R-:W-:Y:S01]  /*7e00*/  STL [R1+0xc0], R166 ;  /* 0x0000c0a601007387 */ /* 0x000fe20000100800 */
[-C--:B------:R-:W-:Y:S02]  /*7e10*/  IADD3 R163, P1, PT, R108, R102.reuse, RZ ;  /* 0x000000666ca37210 */ /* 0x080fe40007f3e0ff */
[----:B------:R-:W-:Y:S01]  /*7e20*/  IADD3 R138, P5, PT, R104, R102, RZ ;  /* 0x00000066688a7210 */ /* 0x000fe20007fbe0ff */
[----:B------:R-:W-:Y:S01]  /*7e30*/  STL [R1+0xb4], R128 ;  /* 0x0000b48001007387 */ /* 0x000fe20000100800 */
[----:B------:R-:W-:Y:S01]  /*7e40*/  LEA.HI.X.SX32 R113, R103, R101, 0x1, P4 ;  /* 0x0000006567717211 */ /* 0x000fe200020f0eff */
[----:B------:R-:W-:Y:S01]  /*7e50*/  @P0 IMAD.MOV.U32 R102, RZ, RZ, R105 ;  /* 0x000000ffff660224 */ /* 0x000fe200078e0069 */
[----:B------:R-:W-:Y:S01]  /*7e60*/  PRMT R106, RZ, 0x7610, R106 ;  /* 0x00007610ff6a7816 */ /* 0x000fe2000000006a */
[----:B------:R-:W-:Y:S01]  /*7e70*/  STL [R1+0xc8], R151 ;  /* 0x0000c89701007387 */ /* 0x000fe20000100800 */
[----:B------:R-:W-:-:S03]  /*7e80*/  @P0 IMAD.MOV.U32 R103, RZ, RZ, R150 ;  /* 0x000000ffff670224 */ /* 0x000fc600078e0096 */
[----:B------:R-:W-:Y:S01]  /*7e90*/  STL [R1+0xbc], R109 ;  /* 0x0000bc6d01007387 */ /* 0x000fe20000100800 */
[----:B------:R-:W-:-:S03]  /*7ea0*/  LEA.HI.X.SX32 R165, R108, R101, 0x1, P1 ;  /* 0x000000656ca57211 */ /* 0x000fc600008f0eff */
[----:B------:R-:W-:Y:S01]  /*7eb0*/  STL [R1+0xc4], R153 ;  /* 0x0000c49901007387 */ /* 0x000fe20000100800 */
[----:B------:R-:W-:-:S03]  /*7ec0*/  LEA.HI.X.SX32 R139, R104, R101, 0x1, P5 ;  /* 0x00000065688b7211 */ /* 0x000fc600028f0eff */
[----:B------:R-:W-:Y:S01]  /*7ed0*/  STL [R1+0xd0], R115 ;  /* 0x0000d07301007387 */ /* 0x000fe20000100800 */
[----:B------:R-:W-:-:S03]  /*7ee0*/  PRMT R101, RZ, 0x7610, R101 ;  /* 0x00007610ff657816 */ /* 0x000fc60000000065 */
[----:B------:R-:W-:Y:S04]  /*7ef0*/  STL [R1+0xd8], R140 ;  /* 0x0000d88c01007387 */ /* 0x000fe80000100800 */
[----:B------:R-:W-:Y:S04]  /*7f00*/  STL [R1+0xcc], R117 ;  /* 0x0000cc7501007387 */ /* 0x000fe80000100800 */
[----:B------:R-:W-:Y:S04]  /*7f10*/  STL [R1+0xe0], R125 ;  /* 0x0000e07d01007387 */ /* 0x000fe80000100800 */
[----:B------:R0:W3:Y:S04]  /*7f20*/  @P0 LDG.E.U8 R106, desc[UR20][R102.64] ;  /* 0x00000014666a0981 */ /* 0x0000e8000c1e1100 */
[----:B------:R-:W-:Y:S04]  /*7f30*/  STL [R1+0xd4], R142 ;  /* 0x0000d48e01007387 */ /* 0x000fe80000100800 */
[----:B------:R-:W-:Y:S01]  /*7f40*/  STL [R1+0xdc], R127 ;  /* 0x0000dc7f01007387 */ /* 0x000fe20000100800 */
[----:B0-----:R-:W-:-:S02]  /*7f50*/  @P0 IMAD.MOV.U32 R102, RZ, RZ, R198 ;  /* 0x000000ffff660224 */ /* 0x001fc400078e00c6 */
[----:B------:R-:W-:Y:S01]  /*7f60*/  @P0 IMAD.MOV.U32 R103, RZ, RZ, R197 ;  /* 0x000000ffff670224 */ /* 0x000fe200078e00c5 */
[----:B------:R-:W-:Y:S04]  /*7f70*/  STL [R1+0xe8], R118 ;  /* 0x0000e87601007387 */ /* 0x000fe80000100800 */
[----:B------:R-:W-:Y:S04]  /*7f80*/  STL [R1+0xf0], R132 ;  /* 0x0000f08401007387 */ /* 0x000fe80000100800 */
[----:B------:R-:W-:Y:S04]  /*7f90*/  STL [R1+0xe4], R143 ;  /* 0x0000e48f01007387 */ /* 0x000fe80000100800 */
[----:B------:R-:W-:Y:S04]  /*7fa0*/  STL [R1+0xf8], R122 ;  /* 0x0000f87a01007387 */ /* 0x000fe80000100800 */
[----:B------:R0:W4:Y:S04]  /*7fb0*/  @P0 LDG.E.U8 R101, desc[UR20][R102.64] ;  /* 0x0000001466650981 */ /* 0x000128000c1e1100 */
[----:B------:R-:W-:Y:S04]  /*7fc0*/  STL [R1+0xec], R134 ;  /* 0x0000ec8601007387 */ /* 0x000fe80000100800 */
[----:B------:R-:W-:Y:S04]  /*7fd0*/  STL [R1+0xf4], R124 ;  /* 0x0000f47c01007387 */ /* 0x000fe80000100800 */
[----:B------:R-:W-:Y:S01]  /*7fe0*/  STL [R1+0x100], R163 ;  /* 0x000100a301007387 */ /* 0x000fe20000100800 */
[----:B0-----:R-:W-:-:S03]  /*7ff0*/  PRMT R102, RZ, 0x7610, R102 ;  /* 0x00007610ff667816 */ /* 0x001fc60000000066 */
[----:B------:R-:W-:Y:S01]  /*8000*/  STL [R1+0x108], R107 ;  /* 0x0001086b01007387 */ /* 0x000fe20000100800 */
[----:B------:R-:W-:-:S03]  /*8010*/  @P0 IMAD.MOV.U32 R104, RZ, RZ, R214 ;  /* 0x000000ffff680224 */ /* 0x000fc600078e00d6 */
[----:B------:R-:W-:Y:S04]  /*8020*/  STL [R1+0x110], R167 ;  /* 0x000110a701007387 */ /* 0x000fe80000100800 */
[----:B------:R0:W-:Y:S02]  /*8030*/  STL [R1+0x120], R105 ;  /* 0x0001206901007387 */ /* 0x0001e40000100800 */
[----:B0-----:R-:W-:-:S05]  /*8040*/  @P0 IMAD.MOV.U32 R105, RZ, RZ, R213 ;  /* 0x000000ffff690224 */ /* 0x001fca00078e00d5 */
[----:B------:R0:W3:Y:S01]  /*8050*/  @P0 LDG.E.U8 R102, desc[UR20][R104.64] ;  /* 0x0000001468660981 */ /* 0x0000e2000c1e1100 */
[----:B------:R-:W-:-:S05]  /*8060*/  LOP3.LUT R161, R192, 0x30, RZ, 0x3c, !PT ;  /* 0x00000030c0a17812 */ /* 0x000fca00078e3cff */
[----:B------:R-:W-:Y:S04]  /*8070*/  STS.U8 [R161+UR9+0x1380], R18 ;  /* 0x00138012a1007988 */ /* 0x000fe80008000009 */
[----:B------:R-:W-:Y:S04]  /*8080*/  STS.U8 [R161+UR9+0x1780], R25 ;  /* 0x00178019a1007988 */ /* 0x000fe80008000009 */
[----:B--2---:R-:W-:Y:S01]  /*8090*/  STS.U8 [R161+UR9+0x1b80], R16 ;  /* 0x001b8010a1007988 */ /* 0x004fe20008000009 */
[----:B0-----:R-:W-:-:S03]  /*80a0*/  @P0 IMAD.MOV.U32 R104, RZ, RZ, R230 ;  /* 0x000000ffff680224 */ /* 0x001fc600078e00e6 */
[----:B------:R-:W-:Y:S01]  /*80b0*/  STS.U8 [R161+UR9+0x1f80], R24 ;  /* 0x001f8018a1007988 */ /* 0x000fe20008000009 */
[----:B------:R-:W-:-:S03]  /*80c0*/  @P0 IMAD.MOV.U32 R105, RZ, RZ, R229 ;  /* 0x000000ffff690224 */ /* 0x000fc600078e00e5 */
[----:B----4-:R0:W-:Y:S02]  /*80d0*/  STS.U8 [R192+UR9+0x2000], R101 ;  /* 0x00200065c0007988 */ /* 0x0101e40008000009 */
[----:B0-----:R-:W-:-:S06]  /*80e0*/  PRMT R101, RZ, 0x7610, R101 ;  /* 0x00007610ff657816 */ /* 0x001fcc0000000065 */
[----:B------:R0:W2:Y:S02]  /*80f0*/  @P0 LDG.E.U8 R101, desc[UR20][R104.64] ;  /* 0x0000001468650981 */ /* 0x0000a4000c1e1100 */
[----:B0-----:R-:W-:Y:S02]  /*8100*/  @P0 IMAD.MOV.U32 R104, RZ, RZ, R247 ;  /* 0x000000ffff680224 */ /* 0x001fe400078e00f7 */
[----:B------:R-:W-:Y:S01]  /*8110*/  @P0 IMAD.MOV.U32 R105, RZ, RZ, R246 ;  /* 0x000000ffff690224 */ /* 0x000fe200078e00f6 */
[----:B---3--:R0:W-:Y:S02]  /*8120*/  STS.U8 [R192+UR9+0x2400], R102 ;  /* 0x00240066c0007988 */ /* 0x0081e40008000009 */
[----:B0-----:R-:W-:-:S06]  /*8130*/  PRMT R102, RZ, 0x7610, R102 ;  /* 0x00007610ff667816 */ /* 0x001fcc0000000066 */
[----:B------:R0:W3:Y:S01]  /*8140*/  @P0 LDG.E.U8 R102, desc[UR20][R104.64] ;  /* 0x0000001468660981 */ /* 0x0000e2000c1e1100 */
[----:B------:R-:W-:Y:S01]  /*8150*/  PRMT R103, RZ, 0x7610, R103 ;  /* 0x00007610ff677816 */ /* 0x000fe20000000067 */
[----:B0-----:R-:W-:Y:S02]  /*8160*/  @P0 IMAD.MOV.U32 R104, RZ, RZ, R23 ;  /* 0x000000ffff680224 */ /* 0x001fe400078e0017 */
[----:B------:R-:W-:Y:S01]  /*8170*/  @P0 IMAD.MOV.U32 R105, RZ, RZ, R14 ;  /* 0x000000ffff690224 */ /* 0x000fe200078e000e */
[----:B--2---:R0:W-:Y:S02]  /*8180*/  STS.U8 [R192+UR9+0x2800], R101 ;  /* 0x00280065c0007988 */ /* 0x0041e40008000009 */
[----:B0-----:R-:W-:-:S06]  /*8190*/  PRMT R101, RZ, 0x7610, R101 ;  /* 0x00007610ff657816 */ /* 0x001fcc0000000065 */
[----:B------:R0:W2:Y:S02]  /*81a0*/  @P0 LDG.E.U8 R101, desc[UR20][R104.64] ;  /* 0x0000001468650981 */ /* 0x0000a4000c1e1100 */
[----:B0-----:R-:W-:Y:S02]  /*81b0*/  @P0 IMAD.MOV.U32 R104, RZ, RZ, R21 ;  /* 0x000000ffff680224 */ /* 0x001fe400078e0015 */
[----:B------:R-:W-:-:S05]  /*81c0*/  @P0 IMAD.MOV.U32 R105, RZ, RZ, R12 ;  /* 0x000000ffff690224 */ /* 0x000fca00078e000c */
[----:B------:R0:W4:Y:S04]  /*81d0*/  @P0 LDG.E.U8 R103, desc[UR20][R104.64] ;  /* 0x0000001468670981 */ /* 0x000128000c1e1100 */
[----:B---3--:R3:W-:Y:S01]  /*81e0*/  STS.U8 [R192+UR9+0x2c00], R102 ;  /* 0x002c0066c0007988 */ /* 0x0087e20008000009 */
[----:B0-----:R-:W-:Y:S02]  /*81f0*/  @P0 IMAD.MOV.U32 R104, RZ, RZ, R10 ;  /* 0x000000ffff680224 */ /* 0x001fe400078e000a */
[----:B------:R-:W-:Y:S01]  /*8200*/  @P0 IMAD.MOV.U32 R105, RZ, RZ, R145 ;  /* 0x000000ffff690224 */ /* 0x000fe200078e0091 */
[----:B---3--:R-:W-:-:S06]  /*8210*/  PRMT R102, RZ, 0x7610, R102 ;  /* 0x00007610ff667816 */ /* 0x008fcc0000000066 */
[----:B------:R0:W3:Y:S02]  /*8220*/  @P0 LDG.E.U8 R102, desc[UR20][R104.64] ;  /* 0x0000001468660981 */ /* 0x0000e4000c1e1100 */
[----:B0-----:R-:W-:Y:S02]  /*8230*/  @P0 IMAD.MOV.U32 R104, RZ, RZ, R118 ;  /* 0x000000ffff680224 */ /* 0x001fe400078e0076 */
[----:B------:R-:W-:Y:S01]  /*8240*/  @P0 IMAD.MOV.U32 R105, RZ, RZ, R143 ;  /* 0x000000ffff690224 */ /* 0x000fe200078e008f */
[----:B--2---:R0:W-:Y:S02]  /*8250*/  STS.U8 [R192+UR9+0x3000], R101 ;  /* 0x00300065c0007988 */ /* 0x0041e40008000009 */
[----:B0-----:R-:W-:-:S06]  /*8260*/  PRMT R101, RZ, 0x7610, R101 ;  /* 0x00007610ff657816 */ /* 0x001fcc0000000065 */
[----:B------:R0:W2:Y:S04]  /*8270*/  @P0 LDG.E.U8 R101, desc[UR20][R104.64] ;  /* 0x0000001468650981 */ /* 0x0000a8000c1e1100 */
[----:B----4-:R-:W-:Y:S01]  /*8280*/  STS.U8 [R192+UR9+0x3400], R103 ;  /* 0x00340067c0007988 */ /* 0x010fe20008000009 */
[----:B0-----:R-:W-:Y:S02]  /*8290*/  @P0 IMAD.MOV.U32 R104, RZ, RZ, R200 ;  /* 0x000000ffff680224 */ /* 0x001fe400078e00c8 */
[----:B------:R-:W-:Y:S01]  /*82a0*/  @P0 IMAD.MOV.U32 R105, RZ, RZ, R199 ;  /* 0x000000ffff690224 */ /* 0x000fe200078e00c7 */
[----:B---3--:R0:W-:Y:S02]  /*82b0*/  STS.U8 [R192+UR9+0x3800], R102 ;  /* 0x00380066c0007988 */ /* 0x0081e40008000009 */
[----:B0-----:R-:W-:-:S06]  /*82c0*/  PRMT R102, RZ, 0x7610, R102 ;  /* 0x00007610ff667816 */ /* 0x001fcc0000000066 */
[----:B------:R0:W3:Y:S01]  /*82d0*/  @P0 LDG.E.U8 R102, desc[UR20][R104.64] ;  /* 0x0000001468660981 */ /* 0x0000e2000c1e1100 */
[----:B------:R-:W-:Y:S01]  /*82e0*/  LOP3.LUT R118, R192, 0x10, RZ, 0x3c, !PT ;  /* 0x00000010c0767812 */ /* 0x000fe200078e3cff */
[----:B0-----:R-:W-:Y:S02]  /*82f0*/  @P0 IMAD.MOV.U32 R104, RZ, RZ, R216 ;  /* 0x000000ffff680224 */ /* 0x001fe400078e00d8 */
[----:B------:R-:W-:Y:S01]  /*8300*/  @P0 IMAD.MOV.U32 R105, RZ, RZ, R215 ;  /* 0x000000ffff690224 */ /* 0x000fe200078e00d7 */
[----:B--2---:R0:W-:Y:S02]  /*8310*/  STS.U8 [R192+UR9+0x3c00], R101 ;  /* 0x003c0065c0007988 */ /* 0x0041e40008000009 */
[----:B0-----:R-:W-:-:S06]  /*8320*/  PRMT R101, RZ, 0x7610, R101 ;  /* 0x00007610ff657816 */ /* 0x001fcc0000000065 */
[----:B------:R0:W2:Y:S02]  /*8330*/  @P0 LDG.E.U8 R101, desc[UR20][R104.64] ;  /* 0x0000001468650981 */ /* 0x0000a4000c1e1100 */
[----:B0-----:R-:W-:Y:S02]  /*8340*/  @P0 IMAD.MOV.U32 R104, RZ, RZ, R232 ;  /* 0x000000ffff680224 */ /* 0x001fe400078e00e8 */
[----:B------:R-:W-:Y:S01]  /*8350*/  @P0 IMAD.MOV.U32 R105, RZ, RZ, R231 ;  /* 0x000000ffff690224 */ /* 0x000fe200078e00e7 */
[----:B---3--:R0:W-:Y:S02]  /*8360*/  STS.U8 [R118+UR9+0x2080], R102 ;  /* 0x0020806676007988 */ /* 0x0081e40008000009 */
[----:B0-----:R-:W-:-:S06]  /*8370*/  PRMT R102, RZ, 0x7610, R102 ;  /* 0x00007610ff667816 */ /* 0x001fcc0000000066 */
[----:B------:R0:W3:Y:S02]  /*8380*/  @P0 LDG.E.U8 R102, desc[UR20][R104.64] ;  /* 0x0000001468660981 */ /* 0x0000e4000c1e1100 */
        /* <DEDUP_REMOVED lines=33> */
[----:B0-----:R-:W-:Y:S02]  /*85a0*/  LOP3.LUT R118, R192, 0x20, RZ, 0x3c, !PT ;  /* 0x00000020c0767812 */ /* 0x001fe400078e3cff */
[----:B------:R-:W-:-:S06]  /*85b0*/  PRMT R101, RZ, 0x7610, R101 ;  /* 0x00007610ff657816 */ /* 0x000fcc0000000065 */
        /* <DEDUP_REMOVED lines=75> */
[----:B------:R0:W3:Y:S01]  /*8a70*/  @P0 LDG.E.U8 R102, desc[UR20][R104.64] ;  /* 0x0000001468660981 */ /* 0x0000e2000c1e1100 */
[----:B------:R-:W-:Y:S01]  /*8a80*/  @P0 IMAD.MOV.U32 R103, RZ, RZ, R221 ;  /* 0x000000ffff670224 */ /* 0x000fe200078e00dd */
[----:B0-----:R-:W-:Y:S02]  /*8a90*/  LOP3.LUT R104, R192, 0x40, RZ, 0x3c, !PT ;  /* 0x00000040c0687812 */ /* 0x001fe400078e3cff */
[----:B--2---:R0:W-:Y:S02]  /*8aa0*/  STS.U8 [R161+UR9+0x3d80], R101 ;  /* 0x003d8065a1007988 */ /* 0x0041e40008000009 */
[----:B0-----:R-:W-:Y:S02]  /*8ab0*/  PRMT R101, RZ, 0x7610, R101 ;  /* 0x00007610ff657816 */ /* 0x001fe40000000065 */
[----:B---3--:R0:W-:Y:S02]  /*8ac0*/  STS.U8 [R104+UR9+0x2200], R102 ;  /* 0x0022006668007988 */ /* 0x0081e40008000009 */
[----:B0-----:R-:W-:-:S05]  /*8ad0*/  @P0 IMAD.MOV.U32 R102, RZ, RZ, R222 ;  /* 0x000000ffff660224 */ /* 0x001fca00078e00de */
[----:B------:R0:W2:Y:S02]  /*8ae0*/  @P0 LDG.E.U8 R101, desc[UR20][R102.64] ;  /* 0x0000001466650981 */ /* 0x0000a4000c1e1100 */
[----:B0-----:R-:W-:Y:S02]  /*8af0*/  @P0 IMAD.MOV.U32 R102, RZ, RZ, R239 ;  /* 0x000000ffff660224 */ /* 0x001fe400078e00ef */
[----:B------:R-:W-:Y:S01]  /*8b00*/  @P0 IMAD.MOV.U32 R103, RZ, RZ, R237 ;  /* 0x000000ffff670224 */ /* 0x000fe200078e00ed */
[----:B--2---:R0:W-:Y:S02]  /*8b10*/  STS.U8 [R104+UR9+0x2600], R101 ;  /* 0x0026006568007988 */ /* 0x0041e40008000009 */
[----:B0-----:R-:W-:-:S06]  /*8b20*/  PRMT R101, RZ, 0x7610, R101 ;  /* 0x00007610ff657816 */ /* 0x001fcc0000000065 */
        /* <DEDUP_REMOVED lines=25> */
[----:B------:R0:W2:Y:S01]  /*8cc0*/  @P0 LDG.E.U8 R101, desc[UR20][R102.64] ;  /* 0x0000001466650981 */ /* 0x0000a2000c1e1100 */
[----:B------:R-:W-:Y:S01]  /*8cd0*/  @P0 IMAD.MOV.U32 R105, RZ, RZ, R207 ;  /* 0x000000ffff690224 */ /* 0x000fe200078e00cf */
[----:B0-----:R-:W-:Y:S02]  /*8ce0*/  PRMT R102, RZ, 0x7610, R102 ;  /* 0x00007610ff667816 */ /* 0x001fe40000000066 */
[----:B--2---:R0:W-:Y:S02]  /*8cf0*/  STS.U8 [R104+UR9+0x3e00], R101 ;  /* 0x003e006568007988 */ /* 0x0041e40008000009 */
[----:B0-----:R-:W-:-:S05]  /*8d00*/  @P0 IMAD.MOV.U32 R104, RZ, RZ, R208 ;  /* 0x000000ffff680224 */ /* 0x001fca00078e00d0 */
[----:B------:R-:W2:Y:S01]  /*8d10*/  @P0 LDG.E.U8 R102, desc[UR20][R104.64] ;  /* 0x0000001468660981 */ /* 0x000ea2000c1e1100 */
[----:B------:R-:W-:Y:S01]  /*8d20*/  LOP3.LUT R107, R192, 0x50, RZ, 0x3c, !PT ;  /* 0x00000050c06b7812 */ /* 0x000fe200078e3cff */
[----:B------:R-:W-:Y:S01]  /*8d30*/  @P0 IMAD.MOV.U32 R103, RZ, RZ, R223 ;  /* 0x000000ffff670224 */ /* 0x000fe200078e00df */
[----:B------:R-:W-:-:S03]  /*8d40*/  PRMT R101, RZ, 0x7610, R101 ;  /* 0x00007610ff657816 */ /* 0x000fc60000000065 */
[----:B--2---:R0:W-:Y:S02]  /*8d50*/  STS.U8 [R107+UR9+0x2280], R102 ;  /* 0x002280666b007988 */ /* 0x0041e40008000009 */
        /* <DEDUP_REMOVED lines=27> */
[----:B------:R-:W-:Y:S02]  /*8f10*/  @P0 IMAD.MOV.U32 R104, RZ, RZ, R210 ;  /* 0x000000ffff680224 */ /* 0x000fe400078e00d2 */
[----:B------:R-:W-:Y:S02]  /*8f20*/  @P0 IMAD.MOV.U32 R105, RZ, RZ, R209 ;  /* 0x000000ffff690224 */ /* 0x000fe400078e00d1 */
[----:B0-----:R-:W-:Y:S02]  /*8f30*/  @P0 IMAD.MOV.U32 R102, RZ, RZ, R167 ;  /* 0x000000ffff660224 */ /* 0x001fe400078e00a7 */
[----:B------:R-:W-:Y:S01]  /*8f40*/  @P0 IMAD.MOV.U32 R103, RZ, RZ, R113 ;  /* 0x000000ffff670224 */ /* 0x000fe200078e0071 */
[----:B--2---:R0:W-:Y:S02]  /*8f50*/  STS.U8 [R107+UR9+0x3a80], R101 ;  /* 0x003a80656b007988 */ /* 0x0041e40008000009 */
[----:B0-----:R-:W-:-:S06]  /*8f60*/  PRMT R101, RZ, 0x7610, R101 ;  /* 0x00007610ff657816 */ /* 0x001fcc0000000065 */
[----:B------:R0:W2:Y:S02]  /*8f70*/  @P0 LDG.E.U8 R101, desc[UR20][R102.64] ;  /* 0x0000001466650981 */ /* 0x0000a4000c1e1100 */
[----:B0-----:R-:W-:-:S06]  /*8f80*/  PRMT R102, RZ, 0x7610, R102 ;  /* 0x00007610ff667816 */ /* 0x001fcc0000000066 */
[----:B------:R-:W3:Y:S01]  /*8f90*/  @P0 LDG.E.U8 R102, desc[UR20][R104.64] ;  /* 0x0000001468660981 */ /* 0x000ee2000c1e1100 */
[----:B------:R-:W-:-:S03]  /*8fa0*/  @P0 IMAD.MOV.U32 R103, RZ, RZ, R225 ;  /* 0x000000ffff670224 */ /* 0x000fc600078e00e1 */
[----:B--2---:R0:W-:Y:S02]  /*8fb0*/  STS.U8 [R107+UR9+0x3e80], R101 ;  /* 0x003e80656b007988 */ /* 0x0041e40008000009 */
[----:B0-----:R-:W-:Y:S02]  /*8fc0*/  LOP3.LUT R107, R192, 0x60, RZ, 0x3c, !PT ;  /* 0x00000060c06b7812 */ /* 0x001fe400078e3cff */
[----:B------:R-:W-:-:S03]  /*8fd0*/  PRMT R101, RZ, 0x7610, R101 ;  /* 0x00007610ff657816 */ /* 0x000fc60000000065 */
        /* <DEDUP_REMOVED lines=41> */
[----:B------:R-:W-:Y:S04]  /*9270*/  STS.U8 [R107+UR9+0x3f80], R106 ;  /* 0x003f806a6b007988 */ /* 0x000fe80008000009 */
        /* <DEDUP_REMOVED lines=25> */
[----:B------:R-:W-:Y:S04]  /*9410*/  STL [R1+0x118], R138 ;  /* 0x0001188a01007387 */ /* 0x000fe80000100800 */
[----:B------:R-:W-:Y:S04]  /*9420*/  STL [R1+0xfc], R165 ;  /* 0x0000fca501007387 */ /* 0x000fe80000100800 */
[----:B------:R-:W-:Y:S04]  /*9430*/  STL [R1+0x104], R149 ;  /* 0x0001049501007387 */ /* 0x000fe80000100800 */
[----:B------:R0:W5:Y:S04]  /*9440*/  LDL.LU R18, [R1+0x190] ;  /* 0x0001900001127983 */ /* 0x0001680000300800 */
[----:B------:R-:W-:Y:S04]  /*9450*/  STL [R1+0x10c], R113 ;  /* 0x00010c7101007387 */ /* 0x000fe80000100800 */
[----:B------:R0:W5:Y:S04]  /*9460*/  LDL.LU R25, [R1+0x18c] ;  /* 0x00018c0001197983 */ /* 0x0001680000300800 */
[----:B------:R-:W-:Y:S04]  /*9470*/  STL [R1+0x11c], R150 ;  /* 0x00011c9601007387 */ /* 0x000fe80000100800 */
[----:B------:R-:W-:Y:S04]  /*9480*/  STL [R1+0x114], R139 ;  /* 0x0001148b01007387 */ /* 0x000fe80000100800 */
[----:B------:R0:W5:Y:S04]  /*9490*/  LDL.LU R16, [R1+0x188] ;  /* 0x0001880001107983 */ /* 0x0001680000300800 */
        /* <DEDUP_REMOVED lines=19> */
[----:B--2---:R2:W-:Y:S02]  /*95d0*/  STS.U8 [R107+UR9+0x3780], R101 ;  /* 0x003780656b007988 */ /* 0x0045e40008000009 */
[----:B--2---:R-:W-:-:S06]  /*95e0*/  PRMT R101, RZ, 0x7610, R101 ;  /* 0x00007610ff657816 */ /* 0x004fcc0000000065 */
[----:B------:R-:W2:Y:S01]  /*95f0*/  @P0 LDG.E.U8 R101, desc[UR20][R102.64] ;  /* 0x0000001466650981 */ /* 0x000ea2000c1e1100 */
[----:B------:R-:W-:-:S04]  /*9600*/  UISETP.NE.U32.AND UP1, UPT, UR7, URZ, UPT ;  /* 0x000000ff0700728c */ /* 0x000fc8000bf25070 */
[----:B------:R-:W-:Y:S02]  /*9610*/  UISETP.LT.OR UP3, UPT, UR24, 0x80, UP1 ;  /* 0x000000801800788c */ /* 0x000fe40008f61670 */
[----:B------:R-:W-:Y:S01]  /*9620*/  UISETP.GE.AND UP2, UPT, UR24, 0x100, UPT ;  /* 0x000001001800788c */ /* 0x000fe2000bf46270 */
[----:B--2---:R0:W-:Y:S01]  /*9630*/  STS.U8 [R107+UR9+0x3b80], R101 ;  /* 0x003b80656b007988 */ /* 0x0041e20008000009 */
[----:B-1----:R1:W-:Y:S06]  /*9640*/  MEMBAR.ALL.CTA ;  /* 0x0000000000007992 */ /* 0x0023ec0000008000 */
[----:B-1----:R-:W1:Y:S02]  /*9650*/  FENCE.VIEW.ASYNC.S ;  /* 0x00000000000073c6 */ /* 0x002e640000000000 */
[----:B-1----:R-:W-:Y:S06]  /*9660*/  BAR.SYNC.DEFER_BLOCKING 0x0 ;  /* 0x0000000000007b1d */ /* 0x002fec0000010000 */
[----:B------:R-:W-:Y:S05]  /*9670*/  BRA.U UP3, `(.L_x_6) ;  /* 0x0000000103847547 */ /* 0x000fea000b800000 */
[----:B------:R-:W-:Y:S02]  /*9680*/  UIADD3 UR4, UPT, UPT, UR9, 0x2000, URZ ;  /* 0x0000200009047890 */ /* 0x000fe4000fffe0ff */
[----:B------:R-:W-:Y:S02]  /*9690*/  USHF.R.U32.HI UR14, URZ, 0x4, UR9 ;  /* 0x00000004ff0e7899 */ /* 0x000fe40008011609 */
[----:B------:R-:W-:Y:S02]  /*96a0*/  USHF.R.U32.HI UR4, URZ, 0x4, UR4 ;  /* 0x00000004ff047899 */ /* 0x000fe40008011604 */
[----:B------:R-:W-:Y:S02]  /*96b0*/  USGXT.U32 UR14, UR14, 0xe ;  /* 0x0000000e0e0e789a */ /* 0x000fe40008000000 */
[----:B------:R-:W-:Y:S02]  /*96c0*/  USGXT.U32 UR16, UR4, 0xe ;  /* 0x0000000e0410789a */ /* 0x000fe40008000000 */
[----:B------:R-:W-:-:S02]  /*96d0*/  UIADD3 UR32, UP3, UPT, UR14, 0x80, URZ ;  /* 0x000000800e207890 */ /* 0x000fc4000ff7e0ff */
[----:B------:R-:W-:Y:S01]  /*96e0*/  UIADD3 UR34, UP4, UPT, UR16, 0x2, URZ ;  /* 0x0000000210227890 */ /* 0x000fe2000ff9e0ff */
[----:B------:R-:W-:Y:S01]  /*96f0*/  UMOV UR4, URZ ;  /* 0x000000ff00047c82 */ /* 0x000fe20008000000 */
[----:B------:R-:W-:Y:S01]  /*9700*/  UMOV UR36, 0x0 ;  /* 0x0000000000247882 */ /* 0x000fe20000000000 */
[----:B------:R-:W-:Y:S02]  /*9710*/  UIADD3.X UR33, UPT, UPT, UR4, -0x7fffbfe0, URZ, UP3, !UPT ;  /* 0x8000402004217890 */ /* 0x000fe40009ffe4ff */
[----:B------:R-:W-:Y:S02]  /*9720*/  UIADD3.X UR35, UPT, UPT, UR4, 0x40004040, URZ, UP4, !UPT ;  /* 0x4000404004237890 */ /* 0x000fe4000a7fe4ff */
[----:B------:R-:W-:Y:S02]  /*9730*/  UIADD3.64 UR18, UPT, UPT, UR32, 0x80, URZ ;  /* 0x0000008020127897 */ /* 0x000fe4000fffe0ff */
[----:B------:R-:W-:Y:S02]  /*9740*/  UIADD3.64 UR26, UPT, UPT, UR34, 0x2, URZ ;  /* 0x00000002221a7897 */ /* 0x000fe4000fffe0ff */
[----:B------:R-:W-:-:S02]  /*9750*/  UIADD3.64 UR28, UPT, UPT, UR32, 0x100, URZ ;  /* 0x00000100201c7897 */ /* 0x000fc4000fffe0ff */
[----:B------:R-:W-:Y:S01]  /*9760*/  UIADD3.64 UR30, UPT, UPT, UR34, 0x4, URZ ;  /* 0x00000004221e7897 */ /* 0x000fe2000fffe0ff */
[----:B------:R-:W-:Y:S01]  /*9770*/  UMOV UR37, 0x4108490 ;  /* 0x0410849000257882 */ /* 0x000fe20000000000 */
[----:B------:R-:W-:Y:S01]  /*9780*/  UMOV UR15, 0x80004020 ;  /* 0x80004020000f7882 */ /* 0x000fe20000000000 */
[----:B------:R-:W-:Y:S01]  /*9790*/  UMOV UR17, 0x40004040 ;  /* 0x4000404000117882 */ /* 0x000fe20000000000 */
[----:B------:R-:W-:Y:S01]  /*97a0*/  UMOV UR38, 0x0 ;  /* 0x0000000000267882 */ /* 0x000fe20000000000 */
[----:B------:R-:W-:Y:S01]  /*97b0*/  UMOV UR39, 0x4108490 ;  /* 0x0410849000277882 */ /* 0x000fe20000000000 */
[----:B------:R-:W-:Y:S01]  /*97c0*/  UMOV UR40, 0x0 ;  /* 0x0000000000287882 */ /* 0x000fe20000000000 */
[----:B------:R-:W-:Y:S01]  /*97d0*/  UMOV UR41, 0x4108490 ;  /* 0x0410849000297882 */ /* 0x000fe20000000000 */
[----:B------:R-:W-:Y:S01]  /*97e0*/  UMOV UR4, UR6 ;  /* 0x0000000600047c82 */ /* 0x000fe20008000000 */
[----:B------:R-:W-:Y:S01]  /*97f0*/  UMOV UR5, URZ ;  /* 0x000000ff00057c82 */ /* 0x000fe20008000000 */
[----:B------:R1:W-:Y:S01]  /*9800*/  UTCQMMA gdesc[UR14], gdesc[UR16], tmem[UR8], tmem[UR36], idesc[UR37], !UPT ;  /* 0x00ff24100e0075ea */ /* 0x0003e2000f800308 */
[----:B------:R-:W-:Y:S01]  /*9810*/  UMOV UR42, 0x0 ;  /* 0x00000000002a7882 */ /* 0x000fe20000000000 */
[----:B------:R-:W-:Y:S01]  /*9820*/  UMOV UR43, 0x4108490 ;  /* 0x04108490002b7882 */ /* 0x000fe20000000000 */
[----:B------:R1:W-:Y:S01]  /*9830*/  UTCQMMA gdesc[UR32], gdesc[UR34], tmem[UR8], tmem[UR38], idesc[UR39], UPT ;  /* 0x00ff2622200075ea */ /* 0x0003e2000b800308 */
[----:B------:R-:W-:Y:S01]  /*9840*/  UMOV UR4, UR4 ;  /* 0x0000000400047c82 */ /* 0x000fe20008000000 */
[----:B------:R1:W-:Y:S01]  /*9850*/  UTCQMMA gdesc[UR18], gdesc[UR26], tmem[UR8], tmem[UR40], idesc[UR41], UPT ;  /* 0x00ff281a120075ea */ /* 0x0003e2000b800308 */
[----:B------:R1:W-:Y:S01]  /*9860*/  UTCQMMA gdesc[UR28], gdesc[UR30], tmem[UR8], tmem[UR42], idesc[UR43], UPT ;  /* 0x00ff2a1e1c0075ea */ /* 0x0003e2000b800308 */
[----:B------:R1:W-:Y:S01]  /*9870*/  UTCBAR [UR4], URZ ;  /* 0x000000ff040073e9 */ /* 0x0003e200080000ff */
[----:B------:R-:W-:Y:S01]  /*9880*/  NOP ;  /* 0x0000000000007918 */ /* 0x000fe20000000000 */
.L_x_6:
[----:B-1----:R-:W-:Y:S01]  /*9890*/  UMOV UR4, URZ ;  /* 0x000000ff00047c82 */ /* 0x002fe20008000000 */
[----:B------:R-:W-:Y:S05]  /*98a0*/  BRA.U !UP2, `(.L_x_7) ;  /* 0x0000005d0af07547 */ /* 0x000fea000b800000 */
[----:B------:R-:W-:Y:S01]  /*98b0*/  USHF.L.U32 UR11, UR12, 0x7, URZ ;  /* 0x000000070c0b7899 */ /* 0x000fe200080006ff */
[----:B0-----:R-:W-:Y:S01]  /*98c0*/  IMAD.MOV.U32 R101, RZ, RZ, RZ ;  /* 0x000000ffff657224 */ /* 0x001fe200078e00ff */
[----:B------:R-:W-:Y:S02]  /*98d0*/  USHF.L.U32 UR18, UR13, 0x7, URZ ;  /* 0x000000070d127899 */ /* 0x000fe400080006ff */
[----:B------:R-:W-:Y:S02]  /*98e0*/  USHF.R.S32.HI UR7, URZ, 0x1f, UR24 ;  /* 0x0000001fff077899 */ /* 0x000fe40008011418 */
[----:B------:R-:W-:Y:S02]  /*98f0*/  UIADD3 UR12, UPT, UPT, UR9, 0x4000, URZ ;  /* 0x00004000090c7890 */ /* 0x000fe4000fffe0ff */
[----:B------:R-:W-:Y:S02]  /*9900*/  UIADD3 UR13, UPT, UPT, UR9, 0x6000, URZ ;  /* 0x00006000090d7890 */ /* 0x000fe4000fffe0ff */
[----:B------:R-:W-:-:S02]  /*9910*/  ULEA.HI UR7, UR7, UR24, URZ, 0x7 ;  /* 0x0000001807077291 */ /* 0x000fc4000f8f38ff */
[----:B------:R-:W-:Y:S02]  /*9920*/  USHF.R.U32.HI UR12, URZ, 0x4, UR12 ;  /* 0x00000004ff0c7899 */ /* 0x000fe4000801160c */
[----:B------:R-:W-:Y:S02]  /*9930*/  USHF.R.U32.HI UR13, URZ, 0x4, UR13 ;  /* 0x00000004ff0d7899 */ /* 0x000fe4000801160d */
[----:B------:R-:W-:Y:S02]  /*9940*/  USHF.R.S32.HI UR7, URZ, 0x7, UR7 ;  /* 0x00000007ff077899 */ /* 0x000fe40008011407 */
[----:B------:R-:W-:Y:S02]  /*9950*/  USGXT.U32 UR12, UR12, 0xe ;  /* 0x0000000e0c0c789a */ /* 0x000fe40008000000 */
[----:B------:R-:W-:Y:S02]  /*9960*/  USGXT.U32 UR14, UR13, 0xe ;  /* 0x0000000e0d0e789a */ /* 0x000fe40008000000 */
[----:B------:R-:W-:-:S02]  /*9970*/  UIADD3 UR26, UP2, UPT, UR12, 0x80, URZ ;  /* 0x000000800c1a7890 */ /* 0x000fc4000ff5e0ff */
[----:B------:R-:W-:Y:S02]  /*9980*/  UISETP.LT.AND UP4, UPT, UR7, 0x2, UPT ;  /* 0x000000020700788c */ /* 0x000fe4000bf81270 */
[----:B------:R-:W-:Y:S01]  /*9990*/  UIADD3 UR28, UP3, UPT, UR14, 0x2, URZ ;  /* 0x000000020e1c7890 */ /* 0x000fe2000ff7e0ff */
[----:B------:R-:W-:Y:S01]  /*99a0*/  UMOV UR4, URZ ;  /* 0x000000ff00047c82 */ /* 0x000fe20008000000 */
[----:B------:R-:W-:Y:S01]  /*99b0*/  UMOV UR5, URZ ;  /* 0x000000ff00057c82 */ /* 0x000fe20008000000 */
[----:B------:R-:W-:Y:S02]  /*99c0*/  UIADD3.X UR27, UPT, UPT, UR4, -0x7fffbfe0, URZ, UP2, !UPT ;  /* 0x80004020041b7890 */ /* 0x000fe400097fe4ff */
[----:B------:R-:W-:Y:S02]  /*99d0*/  USEL UR7, UR7, 0x2, !UP4 ;  /* 0x0000000207077887 */ /* 0x000fe4000e000000 */
[----:B------:R-:W-:Y:S02]  /*99e0*/  UIADD3.X UR29, UPT, UPT, UR5, 0x40004040, URZ, UP3, !UPT ;  /* 0x40004040051d7890 */ /* 0x000fe40009ffe4ff */
[----:B------:R-:W-:-:S02]  /*99f0*/  UIADD3 UR22, UPT, UPT, UR22, -0x80, URZ ;  /* 0xffffff8016167890 */ /* 0x000fc4000fffe0ff */
[----:B------:R-:W-:Y:S02]  /*9a00*/  USHF.R.S32.HI UR25, URZ, 0x1f, UR11 ;  /* 0x0000001fff197899 */ /* 0x000fe4000801140b */
[----:B------:R-:W-:Y:S02]  /*9a10*/  USHF.R.S32.HI UR38, URZ, 0x1f, UR18 ;  /* 0x0000001fff267899 */ /* 0x000fe40008011412 */
[----:B------:R-:W-:Y:S02]  /*9a20*/  UIADD3 UR19, UPT, UPT, UR7, -0x1, URZ ;  /* 0xffffffff07137890 */ /* 0x000fe4000fffe0ff */
[----:B------:R-:W-:Y:S02]  /*9a30*/  UIADD3.64 UR30, UPT, UPT, UR26, 0x80, URZ ;  /* 0x000000801a1e7897 */ /* 0x000fe4000fffe0ff */
[----:B------:R-:W-:Y:S02]  /*9a40*/  UIADD3.64 UR32, UPT, UPT, UR28, 0x2, URZ ;  /* 0x000000021c207897 */ /* 0x000fe4000fffe0ff */
[----:B------:R-:W-:-:S02]  /*9a50*/  UIADD3.64 UR34, UPT, UPT, UR26, 0x100, URZ ;  /* 0x000001001a227897 */ /* 0x000fc4000fffe0ff */
[----:B------:R-:W-:Y:S01]  /*9a60*/  UIADD3.64 UR36, UPT, UPT, UR28, 0x4, URZ ;  /* 0x000000041c247897 */ /* 0x000fe2000fffe0ff */
[----:B------:R-:W-:-:S11]  /*9a70*/  UMOV UR23, 0x1 ;  /* 0x0000000100177882 */ /* 0x000fd60000000000 */
.L_x_10:
[----:B------:R-:W2:Y:S04]  /*9a80*/  LDL.LU R113, [R1+0x120] ;  /* 0x0001200001717983 */ /* 0x000ea80000300800 */
[----:B------:R-:W3:Y:S04]  /*9a90*/  LDL.LU R112, [R1+0x118] ;  /* 0x0001180001707983 */ /* 0x000ee80000300800 */
[----:B------:R-:W4:Y:S04]  /*9aa0*/  LDL.LU R111, [R1+0x110] ;  /* 0x00011000016f7983 */ /* 0x000f280000300800 */
[----:B------:R-:W4:Y:S04]  /*9ab0*/  LDL.LU R110, [R1+0x108] ;  /* 0x00010800016e7983 */ /* 0x000f280000300800 */
[----:B------:R-:W4:Y:S04]  /*9ac0*/  LDL.LU R109, [R1+0x100] ;  /* 0x00010000016d7983 */ /* 0x000f280000300800 */
[----:B------:R-:W4:Y:S04]  /*9ad0*/  LDL.LU R108, [R1+0x11c] ;  /* 0x00011c00016c7983 */ /* 0x000f280000300800 */
[----:B------:R-:W4:Y:S04]  /*9ae0*/  LDL.LU R107, [R1+0xf8] ;  /* 0x0000f800016b7983 */ /* 0x000f280000300800 */
[----:B------:R-:W4:Y:S01]  /*9af0*/  LDL.LU R103, [R1+0x114] ;  /* 0x0001140001677983 */ /* 0x000f220000300800 */
[----:B------:R-:W0:Y:S03]  /*9b00*/  S2R R102, SR_TID.X ;  /* 0x0000000000667919 */ /* 0x000e260000002100 */
[----:B------:R-:W4:Y:S04]  /*9b10*/  LDL.LU R106, [R1+0xf0] ;  /* 0x0000f000016a7983 */ /* 0x000f280000300800 */
[----:B------:R-:W4:Y:S04]  /*9b20*/  LDL.LU R105, [R1+0x10c] ;  /* 0x00010c0001697983 */ /* 0x000f280000300800 */
[----:B------:R-:W4:Y:S01]  /*9b30*/  LDL.LU R104, [R1+0xe8] ;  /* 0x0000e80001687983 */ /* 0x000f220000300800 */
[----:B------:R-:W-:Y:S01]  /*9b40*/  IMAD.U32 R101, R101, -0x80000000, RZ ;  /* 0x8000000065657824 */ /* 0x000fe200078e00ff */
[----:B0-----:R-:W-:-:S04]  /*9b50*/  SHF.R.U32.HI R102, RZ, 0x6, R102 ;  /* 0x00000006ff667819 */ /* 0x001fc80000011666 */
[----:B------:R-:W-:-:S04]  /*9b60*/  SGXT.U32 R102, R102, 0x1 ;  /* 0x000000016666781a */ /* 0x000fc80000000000 */
[----:B------:R-:W-:Y:S02]  /*9b70*/  ISETP.GE.AND P0, PT, R102, UR22, PT ;  /* 0x0000001666007c0c */ /* 0x000fe4000bf06270 */
[----:B--2---:R-:W-:Y:S02]  /*9b80*/  IADD3 R113, P6, PT, R113, UR18, RZ ;  /* 0x0000001271717c10 */ /* 0x004fe4000ffde0ff */
[----:B---3--:R-:W-:-:S03]  /*9b90*/  IADD3 R112, P1, PT, R112, UR18, RZ ;  /* 0x0000001270707c10 */ /* 0x008fc6000ff3e0ff */
[----:B------:R-:W-:Y:S01]  /*9ba0*/  STL [R1+0x120], R113 ;  /* 0x0001207101007387 */ /* 0x000fe20000100800 */
[----:B----4-:R-:W-:-:S03]  /*9bb0*/  IADD3 R111, P3, PT, R111, UR18, RZ ;  /* 0x000000126f6f7c10 */ /* 0x010fc6000ff7e0ff */
[----:B------:R-:W-:Y:S01]  /*9bc0*/  STL [R1+0x118], R112 ;  /* 0x0001187001007387 */ /* 0x000fe20000100800 */
[----:B------:R-:W-:-:S03]  /*9bd0*/  IADD3 R110, P4, PT, R110, UR18, RZ ;  /* 0x000000126e6e7c10 */ /* 0x000fc6000ff9e0ff */
[----:B------:R-:W-:Y:S01]  /*9be0*/  STL [R1+0x110], R111 ;  /* 0x0001106f01007387 */ /* 0x000fe20000100800 */
[----:B------:R-:W-:-:S03]  /*9bf0*/  IADD3 R109, P5, PT, R109, UR18, RZ ;  /* 0x000000126d6d7c10 */ /* 0x000fc6000ffbe0ff */
[----:B------:R-:W-:Y:S01]  /*9c00*/  STL [R1+0x108], R110 ;  /* 0x0001086e01007387 */ /* 0x000fe20000100800 */
[----:B------:R-:W-:-:S03]  /*9c10*/  IADD3.X R108, PT, PT, R108, UR38, RZ, P6, !PT ;  /* 0x000000266c6c7c10 */ /* 0x000fc6000b7fe4ff */
[----:B------:R-:W-:Y:S01]  /*9c20*/  STL [R1+0x100], R109 ;  /* 0x0001006d01007387 */ /* 0x000fe20000100800 */
[----:B------:R-:W-:Y:S02]  /*9c30*/  IADD3 R107, P6, PT, R107, UR18, RZ ;  /* 0x000000126b6b7c10 */ /* 0x000fe4000ffde0ff */
[----:B------:R-:W-:-:S05]  /*9c40*/  IADD3.X R103, PT, PT, R103, UR38, RZ, P1, !PT ;  /* 0x0000002667677c10 */ /* 0x000fca0008ffe4ff */
[----:B------:R0:W-:Y:S04]  /*9c50*/  STL [R1+0x114], R103 ;  /* 0x0001146701007387 */ /* 0x0001e80000100800 */
[----:B------:R-:W-:Y:S04]  /*9c60*/  STL [R1+0x11c], R108 ;  /* 0x00011c6c01007387 */ /* 0x000fe80000100800 */
[----:B0-----:R-:W2:Y:S01]  /*9c70*/  LDL.LU R103, [R1+0x104] ;  /* 0x0001040001677983 */ /* 0x001ea20000300800 */
[----:B------:R-:W-:Y:S02]  /*9c80*/  IADD3.X R105, PT, PT, R105, UR38, RZ, P3, !PT ;  /* 0x0000002669697c10 */ /* 0x000fe40009ffe4ff */
[----:B------:R-:W-:Y:S01]  /*9c90*/  IADD3 R106, P1, PT, R106, UR18, RZ ;  /* 0x000000126a6a7c10 */ /* 0x000fe2000ff3e0ff */
[----:B------:R-:W-:Y:S04]  /*9ca0*/  STL [R1+0xf8], R107 ;  /* 0x0000f86b01007387 */ /* 0x000fe80000100800 */
[----:B------:R-:W3:Y:S01]  /*9cb0*/  LDL.LU R102, [R1+0xe0] ;  /* 0x0000e00001667983 */ /* 0x000ee20000300800 */
[----:B------:R-:W-:-:S03]  /*9cc0*/  IADD3 R104, P3, PT, R104, UR18, RZ ;  /* 0x0000001268687c10 */ /* 0x000fc6000ff7e0ff */
[----:B------:R0:W-:Y:S04]  /*9cd0*/  STL [R1+0x10c], R105 ;  /* 0x00010c6901007387 */ /* 0x0001e80000100800 */
[----:B------:R1:W-:Y:S04]  /*9ce0*/  STL [R1+0xf0], R106 ;  /* 0x0000f06a01007387 */ /* 0x0003e80000100800 */
[----:B0-----:R-:W4:Y:S04]  /*9cf0*/  LDL.LU R105, [R1+0xfc] ;  /* 0x0000fc0001697983 */ /* 0x001f280000300800 */
[----:B------:R-:W4:Y:S04]  /*9d00*/  LDL.LU R129, [R1+0xd8] ;  /* 0x0000d80001817983 */ /* 0x000f280000300800 */
[----:B------:R-:W4:Y:S04]  /*9d10*/  LDL.LU R128, [R1+0xf4] ;  /* 0x0000f40001807983 */ /* 0x000f280000300800 */
[----:B------:R-:W4:Y:S04]  /*9d20*/  LDL.LU R127, [R1+0xd0] ;  /* 0x0000d000017f7983 */ /* 0x000f280000300800 */
[----:B------:R0:W-:Y:S04]  /*9d30*/  STL [R1+0xe8], R104 ;  /* 0x0000e86801007387 */ /* 0x0001e80000100800 */
[----:B------:R-:W4:Y:S04]  /*9d40*/  LDL.LU R126, [R1+0xec] ;  /* 0x0000ec00017e7983 */ /* 0x000f280000300800 */
        /* <DEDUP_REMOVED lines=19> */
[----:B-1----:R-:W4:Y:S04]  /*9e80*/  LDL.LU R106, [R1+0x9c] ;  /* 0x00009c00016a7983 */ /* 0x002f280000300800 */
[----:B0-----:R-:W4:Y:S01]  /*9e90*/  LDL.LU R104, [R1+0x78] ;  /* 0x0000780001687983 */ /* 0x001f220000300800 */
[----:B--2---:R-:W-:-:S05]  /*9ea0*/  IADD3.X R103, PT, PT, R103, UR38, RZ, P4, !PT ;  /* 0x0000002667677c10 */ /* 0x004fca000a7fe4ff */
[----:B------:R0:W-:Y:S01]  /*9eb0*/  STL [R1+0x104], R103 ;  /* 0x0001046701007387 */ /* 0x0001e20000100800 */
[----:B---3--:R-:W-:-:S03]  /*9ec0*/  IADD3 R102, P4, PT, R102, UR18, RZ ;  /* 0x0000001266667c10 */ /* 0x008fc6000ff9e0ff */
[----:B0-----:R-:W2:Y:S04]  /*9ed0*/  LDL.LU R103, [R1+0x94] ;  /* 0x0000940001677983 */ /* 0x001ea80000300800 */
[----:B------:R0:W-:Y:S04]  /*9ee0*/  STL [R1+0xe0], R102 ;  /* 0x0000e06601007387 */ /* 0x0001e80000100800 */
[----:B0-----:R-:W3:Y:S01]  /*9ef0*/  LDL.LU R102, [R1+0x70] ;  /* 0x0000700001667983 */ /* 0x001ee20000300800 */
[----:B----4-:R-:W-:Y:S02]  /*9f00*/  IADD3.X R105, PT, PT, R105, UR38, RZ, P5, !PT ;  /* 0x0000002669697c10 */ /* 0x010fe4000affe4ff */
[----:B------:R-:W-:-:S02]  /*9f10*/  IADD3 R129, P5, PT, R129, UR18, RZ ;  /* 0x0000001281817c10 */ /* 0x000fc4000ffbe0ff */
[----:B------:R-:W-:Y:S01]  /*9f20*/  IADD3.X R128, PT, PT, R128, UR38, RZ, P6, !PT ;  /* 0x0000002680807c10 */ /* 0x000fe2000b7fe4ff */
[----:B------:R0:W-:Y:S01]  /*9f30*/  STL [R1+0xfc], R105 ;  /* 0x0000fc6901007387 */ /* 0x0001e20000100800 */
[----:B------:R-:W-:Y:S02]  /*9f40*/  IADD3 R127, P6, PT, R127, UR18, RZ ;  /* 0x000000127f7f7c10 */ /* 0x000fe4000ffde0ff */
[----:B------:R-:W-:Y:S01]  /*9f50*/  IADD3.X R126, PT, PT, R126, UR38, RZ, P1, !PT ;  /* 0x000000267e7e7c10 */ /* 0x000fe20008ffe4ff */
[----:B0-----:R-:W4:Y:S01]  /*9f60*/  LDL.LU R105, [R1+0x8c] ;  /* 0x00008c0001697983 */ /* 0x001f220000300800 */
[----:B------:R-:W-:-:S03]  /*9f70*/  IADD3 R125, P1, PT, R125, UR18, RZ ;  /* 0x000000127d7d7c10 */ /* 0x000fc6000ff3e0ff */
[----:B------:R-:W-:Y:S01]  /*9f80*/  STL [R1+0xd8], R129 ;  /* 0x0000d88101007387 */ /* 0x000fe20000100800 */
[----:B------:R-:W-:-:S03]  /*9f90*/  IADD3.X R124, PT, PT, R124, UR38, RZ, P3, !PT ;  /* 0x000000267c7c7c10 */ /* 0x000fc60009ffe4ff */
[----:B------:R-:W-:Y:S01]  /*9fa0*/  STL [R1+0xf4], R128 ;  /* 0x0000f48001007387 */ /* 0x000fe20000100800 */
        /* <DEDUP_REMOVED lines=37> */
[----:B------:R-:W-:Y:S04]  /*a200*/  STL [R1+0x88], R109 ;  /* 0x0000886d01007387 */ /* 0x000fe80000100800 */
[----:B------:R-:W-:Y:S04]  /*a210*/  STL [R1+0xa4], R108 ;  /* 0x0000a46c01007387 */ /* 0x000fe80000100800 */
[----:B------:R0:W-:Y:S04]  /*a220*/  STL [R1+0x78], R104 ;  /* 0x0000786801007387 */ /* 0x0001e80000100800 */
[----:B------:R-:W-:Y:S04]  /*a230*/  STL [R1+0x80], R107 ;  /* 0x0000806b01007387 */ /* 0x000fe80000100800 */
[----:B0-----:R-:W4:Y:S04]  /*a240*/  LDL.LU R104, [R1+0x68] ;  /* 0x0000680001687983 */ /* 0x001f280000300800 */
[----:B------:R-:W-:Y:S01]  /*a250*/  STL [R1+0x9c], R106 ;  /* 0x00009c6a01007387 */ /* 0x000fe20000100800 */
[----:B--2---:R-:W-:-:S05]  /*a260*/  IADD3.X R103, PT, PT, R103, UR38, RZ, P3, !PT ;  /* 0x0000002667677c10 */ /* 0x004fca0009ffe4ff */
[----:B------:R0:W-:Y:S01]  /*a270*/  STL [R1+0x94], R103 ;  /* 0x0000946701007387 */ /* 0x0001e20000100800 */
[----:B---3--:R-:W-:-:S03]  /*a280*/  IADD3 R102, P3, PT, R102, UR18, RZ ;  /* 0x0000001266667c10 */ /* 0x008fc6000ff7e0ff */
[----:B0-----:R-:W2:Y:S04]  /*a290*/  LDL.LU R103, [R1+0x84] ;  /* 0x0000840001677983 */ /* 0x001ea80000300800 */
[----:B------:R0:W-:Y:S04]  /*a2a0*/  STL [R1+0x70], R102 ;  /* 0x0000706601007387 */ /* 0x0001e80000100800 */
[----:B0-----:R-:W3:Y:S01]  /*a2b0*/  LDL.LU R102, [R1+0x60] ;  /* 0x0000600001667983 */ /* 0x001ee20000300800 */
[----:B----4-:R-:W-:-:S03]  /*a2c0*/  IADD3.X R105, PT, PT, R105, UR38, RZ, P4, !PT ;  /* 0x0000002669697c10 */ /* 0x010fc6000a7fe4ff */
        /* <DEDUP_REMOVED lines=24> */
[----:B------:R-:W4:Y:S01]  /*a450*/  LDL.LU R106, [R1] ;  /* 0x00000000016a7983 */ /* 0x000f220000300800 */
[----:B------:R-:W-:-:S03]  /*a460*/  IADD3 R104, P4, PT, R104, UR18, RZ ;  /* 0x0000001268687c10 */ /* 0x000fc6000ff9e0ff */
[----:B0-----:R-:W4:Y:S04]  /*a470*/  LDL.LU R105, [R1+0x1c] ;  /* 0x00001c0001697983 */ /* 0x001f280000300800 */
[----:B------:R0:W-:Y:S04]  /*a480*/  STL [R1+0x68], R104 ;  /* 0x0000686801007387 */ /* 0x0001e80000100800 */
        /* <DEDUP_REMOVED lines=10> */
[----:B------:R-:W-:Y:S01]  /*a530*/  STL [R1+0x7c], R129 ;  /* 0x00007c8101007387 */ /* 0x000fe20000100800 */
[----:B------:R-:W-:Y:S02]  /*a540*/  IADD3 R126, P1, PT, R126, UR18, RZ ;  /* 0x000000127e7e7c10 */ /* 0x000fe4000ff3e0ff */
[----:B------:R-:W-:Y:S01]  /*a550*/  IADD3.X R125, PT, PT, R125, UR38, RZ, P3, !PT ;  /* 0x000000267d7d7c10 */ /* 0x000fe20009ffe4ff */
        /* <DEDUP_REMOVED lines=43> */
[----:B------:R0:W-:Y:S04]  /*a810*/  STL [R1], R106 ;  /* 0x0000006a01007387 */ /* 0x0001e80000100800 */
[----:B------:R1:W-:Y:S01]  /*a820*/  STL [R1+0x1c], R105 ;  /* 0x00001c6901007387 */ /* 0x0003e20000100800 */
[----:B------:R-:W-:Y:S02]  /*a830*/  IADD3.X R104, PT, PT, R104, UR38, RZ, P4, !PT ;  /* 0x0000002668687c10 */ /* 0x000fe4000a7fe4ff */
[----:B--2---:R-:W-:-:S03]  /*a840*/  IADD3.X R103, PT, PT, R103, UR38, RZ, P5, !PT ;  /* 0x0000002667677c10 */ /* 0x004fc6000affe4ff */
[----:B------:R2:W-:Y:S01]  /*a850*/  STL [R1+0x14], R104 ;  /* 0x0000146801007387 */ /* 0x0005e20000100800 */
[----:B------:R-:W-:Y:S02]  /*a860*/  IADD3 R247, P5, PT, R247, UR18, RZ ;  /* 0x00000012f7f77c10 */ /* 0x000fe4000ffbe0ff */
[----:B---3--:R-:W-:Y:S01]  /*a870*/  IADD3.X R102, PT, PT, R102, UR38, RZ, P6, !PT ;  /* 0x0000002666667c10 */ /* 0x008fe2000b7fe4ff */
[----:B0-----:R-:W3:Y:S01]  /*a880*/  LDL.LU R106, [R1+0x134] ;  /* 0x00013400016a7983 */ /* 0x001ee20000300800 */
[----:B------:R-:W-:Y:S02]  /*a890*/  IADD3.X R250, PT, PT, R250, UR38, RZ, P3, !PT ;  /* 0x00000026fafa7c10 */ /* 0x000fe40009ffe4ff */
[----:B------:R-:W-:Y:S01]  /*a8a0*/  IADD3 R249, P4, PT, R249, UR18, RZ ;  /* 0x00000012f9f97c10 */ /* 0x000fe2000ff9e0ff */
[----:B------:R0:W-:Y:S04]  /*a8b0*/  STL [R1+0xc], R103 ;  /* 0x00000c6701007387 */ /* 0x0001e80000100800 */
[----:B-1----:R-:W4:Y:S04]  /*a8c0*/  LDL.LU R105, [R1+0x12c] ;  /* 0x00012c0001697983 */ /* 0x002f280000300800 */
[----:B--2---:R-:W2:Y:S04]  /*a8d0*/  LDL.LU R104, [R1+0x124] ;  /* 0x0001240001687983 */ /* 0x004ea80000300800 */
[----:B------:R1:W-:Y:S04]  /*a8e0*/  STL [R1+0x4], R102 ;  /* 0x0000046601007387 */ /* 0x0003e80000100800 */
[----:B0-----:R-:W2:Y:S04]  /*a8f0*/  LDL.LU R103, [R1+0x130] ;  /* 0x0001300001677983 */ /* 0x001ea80000300800 */
[----:B-1----:R-:W4:Y:S01]  /*a900*/  LDL.LU R102, [R1+0x128] ;  /* 0x0001280001667983 */ /* 0x002f220000300800 */
[----:B------:R-:W-:-:S02]  /*a910*/  IADD3.X R246, PT, PT, R246, UR38, RZ, P5, !PT ;  /* 0x00000026f6f67c10 */ /* 0x000fc4000affe4ff */
[----:B------:R-:W-:-:S04]  /*a920*/  IADD3 R236, P5, PT, R236, UR18, RZ ;  /* 0x00000012ecec7c10 */ /* 0x000fc8000ffbe0ff */
[----:B------:R-:W-:Y:S02]  /*a930*/  IADD3.X R235, PT, PT, R235, UR38, RZ, P5, !PT ;  /* 0x00000026ebeb7c10 */ /* 0x000fe4000affe4ff */
[----:B------:R-:W-:-:S04]  /*a940*/  IADD3 R226, P5, PT, R226, UR18, RZ ;  /* 0x00000012e2e27c10 */ /* 0x000fc8000ffbe0ff */
[----:B------:R-:W-:Y:S02]  /*a950*/  IADD3.X R225, PT, PT, R225, UR38, RZ, P5, !PT ;  /* 0x00000026e1e17c10 */ /* 0x000fe4000affe4ff */
[----:B------:R-:W-:-:S04]  /*a960*/  IADD3 R216, P5, PT, R216, UR18, RZ ;  /* 0x00000012d8d87c10 */ /* 0x000fc8000ffbe0ff */
[----:B------:R-:W-:Y:S02]  /*a970*/  IADD3.X R215, PT, PT, R215, UR38, RZ, P5, !PT ;  /* 0x00000026d7d77c10 */ /* 0x000fe4000affe4ff */
[----:B------:R-:W-:-:S04]  /*a980*/  IADD3 R206, P5, PT, R206, UR18, RZ ;  /* 0x00000012cece7c10 */ /* 0x000fc8000ffbe0ff */
[----:B------:R-:W-:Y:S02]  /*a990*/  IADD3.X R205, PT, PT, R205, UR38, RZ, P5, !PT ;  /* 0x00000026cdcd7c10 */ /* 0x000fe4000affe4ff */
[----:B------:R-:W-:Y:S02]  /*a9a0*/  IADD3 R245, P6, PT, R245, UR18, RZ ;  /* 0x00000012f5f57c10 */ /* 0x000fe4000ffde0ff */
[----:B------:R-:W-:Y:S02]  /*a9b0*/  IADD3 R241, P3, PT, R241, UR18, RZ ;  /* 0x00000012f1f17c10 */ /* 0x000fe4000ff7e0ff */
[----:B------:R-:W-:Y:S02]  /*a9c0*/  IADD3.X R252, PT, PT, R252, UR38, RZ, P1, !PT ;  /* 0x00000026fcfc7c10 */ /* 0x000fe40008ffe4ff */
[----:B------:R-:W-:Y:S02]  /*a9d0*/  IADD3 R243, P1, PT, R243, UR18, RZ ;  /* 0x00000012f3f37c10 */ /* 0x000fe4000ff3e0ff */
[----:B------:R-:W-:-:S02]  /*a9e0*/  IADD3.X R248, PT, PT, R248, UR38, RZ, P4, !PT ;  /* 0x00000026f8f87c10 */ /* 0x000fc4000a7fe4ff */
[----:B------:R-:W-:Y:S02]  /*a9f0*/  IADD3.X R244, PT, PT, R244, UR38, RZ, P6, !PT ;  /* 0x00000026f4f47c10 */ /* 0x000fe4000b7fe4ff */
[----:B------:R-:W-:Y:S02]  /*aa00*/  IADD3.X R240, PT, PT, R240, UR38, RZ, P3, !PT ;  /* 0x00000026f0f07c10 */ /* 0x000fe40009ffe4ff */
[----:B------:R-:W-:Y:S02]  /*aa10*/  IADD3 R239, P4, PT, R239, UR18, RZ ;  /* 0x00000012efef7c10 */ /* 0x000fe4000ff9e0ff */
[----:B------:R-:W-:Y:S02]  /*aa20*/  IADD3 R234, P6, PT, R234, UR18, RZ ;  /* 0x00000012eaea7c10 */ /* 0x000fe4000ffde0ff */
[----:B------:R-:W-:Y:S02]  /*aa30*/  IADD3 R230, P3, PT, R230, UR18, RZ ;  /* 0x00000012e6e67c10 */ /* 0x000fe4000ff7e0ff */
[----:B------:R-:W-:-:S02]  /*aa40*/  IADD3.X R242, PT, PT, R242, UR38, RZ, P1, !PT ;  /* 0x00000026f2f27c10 */ /* 0x000fc40008ffe4ff */
[----:B------:R-:W-:Y:S02]  /*aa50*/  IADD3 R232, P1, PT, R232, UR18, RZ ;  /* 0x00000012e8e87c10 */ /* 0x000fe4000ff3e0ff */
[----:B------:R-:W-:Y:S02]  /*aa60*/  IADD3.X R237, PT, PT, R237, UR38, RZ, P4, !PT ;  /* 0x00000026eded7c10 */ /* 0x000fe4000a7fe4ff */
[----:B------:R-:W-:Y:S02]  /*aa70*/  IADD3.X R233, PT, PT, R233, UR38, RZ, P6, !PT ;  /* 0x00000026e9e97c10 */ /* 0x000fe4000b7fe4ff */
[----:B------:R-:W-:Y:S02]  /*aa80*/  IADD3.X R229, PT, PT, R229, UR38, RZ, P3, !PT ;  /* 0x00000026e5e57c10 */ /* 0x000fe40009ffe4ff */
[----:B------:R-:W-:Y:S02]  /*aa90*/  IADD3 R228, P4, PT, R228, UR18, RZ ;  /* 0x00000012e4e47c10 */ /* 0x000fe4000ff9e0ff */
[----:B------:R-:W-:-:S02]  /*aaa0*/  IADD3 R224, P6, PT, R224, UR18, RZ ;  /* 0x00000012e0e07c10 */ /* 0x000fc4000ffde0ff */
[----:B------:R-:W-:Y:S02]  /*aab0*/  IADD3 R220, P3, PT, R220, UR18, RZ ;  /* 0x00000012dcdc7c10 */ /* 0x000fe4000ff7e0ff */
[----:B------:R-:W-:Y:S02]  /*aac0*/  IADD3.X R231, PT, PT, R231, UR38, RZ, P1, !PT ;  /* 0x00000026e7e77c10 */ /* 0x000fe40008ffe4ff */
[----:B------:R-:W-:Y:S02]  /*aad0*/  IADD3 R222, P1, PT, R222, UR18, RZ ;  /* 0x00000012dede7c10 */ /* 0x000fe4000ff3e0ff */
[----:B------:R-:W-:Y:S02]  /*aae0*/  IADD3.X R227, PT, PT, R227, UR38, RZ, P4, !PT ;  /* 0x00000026e3e37c10 */ /* 0x000fe4000a7fe4ff */
[----:B------:R-:W-:Y:S02]  /*aaf0*/  IADD3.X R223, PT, PT, R223, UR38, RZ, P6, !PT ;  /* 0x00000026dfdf7c10 */ /* 0x000fe4000b7fe4ff */
[----:B------:R-:W-:-:S02]  /*ab00*/  IADD3.X R219, PT, PT, R219, UR38, RZ, P3, !PT ;  /* 0x00000026dbdb7c10 */ /* 0x000fc40009ffe4ff */
[----:B------:R-:W-:Y:S02]  /*ab10*/  IADD3 R218, P4, PT, R218, UR18, RZ ;  /* 0x00000012dada7c10 */ /* 0x000fe4000ff9e0ff */
        /* <DEDUP_REMOVED lines=17> */
[----:B------:R-:W-:Y:S02]  /*ac30*/  IADD3.X R201, PT, PT, R201, UR38, RZ, P1, !PT ;  /* 0x00000026c9c97c10 */ /* 0x000fe40008ffe4ff */
[----:B------:R-:W-:Y:S02]  /*ac40*/  IADD3.X R197, PT, PT, R197, UR38, RZ, P4, !PT ;  /* 0x00000026c5c57c10 */ /* 0x000fe4000a7fe4ff */
[----:B------:R-:W-:Y:S02]  /*ac50*/  IADD3.X R194, PT, PT, R194, UR25, RZ, P3, !PT ;  /* 0x00000019c2c27c10 */ /* 0x000fe40009ffe4ff */
[----:B------:R-:W-:Y:S02]  /*ac60*/  IADD3 R193, P4, PT, R193, UR11, RZ ;  /* 0x0000000bc1c17c10 */ /* 0x000fe4000ff9e0ff */
[----:B------:R-:W-:Y:S02]  /*ac70*/  IADD3 R182, P3, PT, R182, UR11, RZ ;  /* 0x0000000bb6b67c10 */ /* 0x000fe4000ff7e0ff */
[----:B------:R-:W-:-:S02]  /*ac80*/  IADD3.X R191, PT, PT, R191, UR25, RZ, P4, !PT ;  /* 0x00000019bfbf7c10 */ /* 0x000fc4000a7fe4ff */
[----:B------:R-:W-:Y:S02]  /*ac90*/  IADD3.X R180, PT, PT, R180, UR25, RZ, P3, !PT ;  /* 0x00000019b4b47c10 */ /* 0x000fe40009ffe4ff */
[----:B------:R-:W-:Y:S02]  /*aca0*/  IADD3 R179, P4, PT, R179, UR11, RZ ;  /* 0x0000000bb3b37c10 */ /* 0x000fe4000ff9e0ff */
[----:B------:R-:W-:Y:S02]  /*acb0*/  IADD3 R170, P3, PT, R170, UR11, RZ ;  /* 0x0000000baaaa7c10 */ /* 0x000fe4000ff7e0ff */
[----:B------:R-:W-:Y:S02]  /*acc0*/  IADD3.X R178, PT, PT, R178, UR25, RZ, P4, !PT ;  /* 0x00000019b2b27c10 */ /* 0x000fe4000a7fe4ff */
[----:B------:R-:W-:Y:S02]  /*acd0*/  IADD3.X R169, PT, PT, R169, UR25, RZ, P3, !PT ;  /* 0x00000019a9a97c10 */ /* 0x000fe40009ffe4ff */
[----:B------:R-:W-:-:S02]  /*ace0*/  IADD3 R168, P4, PT, R168, UR11, RZ ;  /* 0x0000000ba8a87c10 */ /* 0x000fc4000ff9e0ff */
[----:B------:R-:W-:Y:S02]  /*acf0*/  IADD3 R46, P3, PT, R46, UR11, RZ ;  /* 0x0000000b2e2e7c10 */ /* 0x000fe4000ff7e0ff */
[----:B------:R-:W-:Y:S02]  /*ad00*/  IADD3.X R53, PT, PT, R53, UR25, RZ, P4, !PT ;  /* 0x0000001935357c10 */ /* 0x000fe4000a7fe4ff */
[----:B------:R-:W-:Y:S02]  /*ad10*/  IADD3.X R51, PT, PT, R51, UR25, RZ, P3, !PT ;  /* 0x0000001933337c10 */ /* 0x000fe40009ffe4ff */
[----:B------:R-:W-:Y:S02]  /*ad20*/  IADD3 R20, P4, PT, R20, UR11, RZ ;  /* 0x0000000b14147c10 */ /* 0x000fe4000ff9e0ff */
[----:B-----5:R-:W-:Y:S02]  /*ad30*/  IADD3 R18, P3, PT, R18, UR11, RZ ;  /* 0x0000000b12127c10 */ /* 0x020fe4000ff7e0ff */
        /* <DEDUP_REMOVED lines=26> */
[----:B---3--:R-:W-:-:S04]  /*aee0*/  IADD3 R106, P5, PT, R106, UR11, RZ ;  /* 0x0000000b6a6a7c10 */ /* 0x008fc8000ffbe0ff */
[----:B--2---:R-:W-:Y:S02]  /*aef0*/  IADD3.X R103, PT, PT, R103, UR25, RZ, P5, !PT ;  /* 0x0000001967677c10 */ /* 0x004fe4000affe4ff */
        /* <DEDUP_REMOVED lines=9> */
[----:B----4-:R-:W-:Y:S02]  /*af90*/  IADD3 R105, P6, PT, R105, UR11, RZ ;  /* 0x0000000b69697c10 */ /* 0x010fe4000ffde0ff */
[----:B------:R-:W-:Y:S02]  /*afa0*/  IADD3.X R74, PT, PT, R74, UR25, RZ, P5, !PT ;  /* 0x000000194a4a7c10 */ /* 0x000fe4000affe4ff */
[----:B------:R-:W-:Y:S02]  /*afb0*/  IADD3 R40, P5, PT, R40, UR11, RZ ;  /* 0x0000000b28287c10 */ /* 0x000fe4000ffbe0ff */
[----:B------:R-:W-:-:S02]  /*afc0*/  IADD3 R104, P1, PT, R104, UR11, RZ ;  /* 0x0000000b68687c10 */ /* 0x000fc4000ff3e0ff */
[----:B------:R-:W-:Y:S02]  /*afd0*/  IADD3.X R102, PT, PT, R102, UR25, RZ, P6, !PT ;  /* 0x0000001966667c10 */ /* 0x000fe4000b7fe4ff */
[----:B------:R-:W-:Y:S02]  /*afe0*/  IADD3 R188, P6, PT, R188, UR11, RZ ;  /* 0x0000000bbcbc7c10 */ /* 0x000fe4000ffde0ff */
[----:B------:R-:W-:Y:S02]  /*aff0*/  IADD3.X R48, PT, PT, R48, UR25, RZ, P5, !PT ;  /* 0x0000001930307c10 */ /* 0x000fe4000affe4ff */
        /* <DEDUP_REMOVED lines=13> */
[----:B------:R-:W-:Y:S01]  /*b0d0*/  IADD3 R57, P5, PT, R57, UR11, RZ ;  /* 0x0000000b39397c10 */ /* 0x000fe2000ffbe0ff */
[----:B------:R-:W-:Y:S01]  /*b0e0*/  STL [R1+0x134], R106 ;  /* 0x0001346a01007387 */ /* 0x000fe20000100800 */
[----:B------:R-:W-:-:S02]  /*b0f0*/  IADD3 R71, P1, PT, R71, UR11, RZ ;  /* 0x0000000b47477c10 */ /* 0x000fc4000ff3e0ff */
[----:B------:R-:W-:Y:S01]  /*b100*/  IADD3.X R100, PT, PT, R100, UR25, RZ, P6, !PT ;  /* 0x0000001964647c10 */ /* 0x000fe2000b7fe4ff */
[----:B------:R-:W-:Y:S01]  /*b110*/  STL [R1+0x12c], R105 ;  /* 0x00012c6901007387 */ /* 0x000fe20000100800 */
[----:B------:R-:W-:Y:S02]  /*b120*/  IADD3 R69, P6, PT, R69, UR11, RZ ;  /* 0x0000000b45457c10 */ /* 0x000fe4000ffde0ff */
[----:B------:R-:W-:Y:S01]  /*b130*/  IADD3.X R76, PT, PT, R76, UR25, RZ, P1, !PT ;  /* 0x000000194c4c7c10 */ /* 0x000fe20008ffe4ff */
[----:B------:R-:W-:Y:S01]  /*b140*/  STL [R1+0x124], R104 ;  /* 0x0001246801007387 */ /* 0x000fe20000100800 */
[----:B------:R-:W-:Y:S02]  /*b150*/  IADD3 R44, P1, PT, R44, UR11, RZ ;  /* 0x0000000b2c2c7c10 */ /* 0x000fe4000ff3e0ff */
[----:B------:R-:W-:Y:S01]  /*b160*/  IADD3.X R75, PT, PT, R75, UR25, RZ, P6, !PT ;  /* 0x000000194b4b7c10 */ /* 0x000fe2000b7fe4ff */
[----:B------:R-:W-:Y:S01]  /*b170*/  STL [R1+0x130], R103 ;  /* 0x0001306701007387 */ /* 0x000fe20000100800 */
[----:B------:R-:W-:-:S03]  /*b180*/  IADD3 R42, P6, PT, R42, UR11, RZ ;  /* 0x0000000b2a2a7c10 */ /* 0x000fc6000ffde0ff */
[----:B------:R0:W-:Y:S01]  /*b190*/  STL [R1+0x128], R102 ;  /* 0x0001286601007387 */ /* 0x0001e20000100800 */
[----:B------:R-:W-:Y:S02]  /*b1a0*/  IADD3.X R50, PT, PT, R50, UR25, RZ, P1, !PT ;  /* 0x0000001932327c10 */ /* 0x000fe40008ffe4ff */
[----:B------:R-:W-:Y:S02]  /*b1b0*/  IADD3 R16, P1, PT, R16, UR11, RZ ;  /* 0x0000000b10107c10 */ /* 0x000fe4000ff3e0ff */
[----:B------:R-:W-:Y:S01]  /*b1c0*/  IADD3.X R49, PT, PT, R49, UR25, RZ, P6, !PT ;  /* 0x0000001931317c10 */ /* 0x000fe2000b7fe4ff */
[----:B0-----:R-:W0:Y:S01]  /*b1d0*/  S2R R102, SR_TID.X ;  /* 0x0000000000667919 */ /* 0x001e220000002100 */
[----:B------:R-:W-:Y:S01]  /*b1e0*/  IADD3.X R66, PT, PT, R66, UR25, RZ, P5, !PT ;  /* 0x0000001942427c10 */ /* 0x000fe2000affe4ff */
[----:B------:R-:W1:Y:S01]  /*b1f0*/  SYNCS.PHASECHK.TRANS64.TRYWAIT P5, [UR6], R101 ;  /* 0x00000065ff0075a7 */ /* 0x000e6200080a1106 */
[----:B------:R-:W-:Y:S02]  /*b200*/  IADD3 R14, P6, PT, R14, UR11, RZ ;  /* 0x0000000b0e0e7c10 */ /* 0x000fe4000ffde0ff */
[----:B------:R-:W-:-:S02]  /*b210*/  IADD3.X R24, PT, PT, R24, UR25, RZ, P1, !PT ;  /* 0x0000001918187c10 */ /* 0x000fc40008ffe4ff */
[----:B------:R-:W-:Y:S02]  /*b220*/  IADD3 R92, P1, PT, R92, UR11, RZ ;  /* 0x0000000b5c5c7c10 */ /* 0x000fe4000ff3e0ff */
[----:B------:R-:W-:Y:S02]  /*b230*/  IADD3.X R23, PT, PT, R23, UR25, RZ, P6, !PT ;  /* 0x0000001917177c10 */ /* 0x000fe4000b7fe4ff */
[----:B------:R-:W-:Y:S02]  /*b240*/  IADD3 R80, P6, PT, R80, UR11, RZ ;  /* 0x0000000b50507c10 */ /* 0x000fe4000ffde0ff */
[----:B------:R-:W-:Y:S02]  /*b250*/  IADD3.X R98, PT, PT, R98, UR25, RZ, P1, !PT ;  /* 0x0000001962627c10 */ /* 0x000fe40008ffe4ff */
        /* <DEDUP_REMOVED lines=15> */
[----:B------:R-:W-:Y:S02]  /*b350*/  IADD3 R30, P6, PT, R30, UR11, RZ ;  /* 0x0000000b1e1e7c10 */ /* 0x000fe4000ffde0ff */
[----:B------:R-:W-:Y:S02]  /*b360*/  IADD3 R87, P3, PT, R87, UR11, RZ ;  /* 0x0000000b57577c10 */ /* 0x000fe4000ff7e0ff */
[----:B0-----:R-:W-:Y:S02]  /*b370*/  SHF.R.U32.HI R102, RZ, 0x6, R102 ;  /* 0x00000006ff667819 */ /* 0x001fe40000011666 */
[----:B------:R-:W-:Y:S02]  /*b380*/  IADD3.X R13, PT, PT, R13, UR25, RZ, P1, !PT ;  /* 0x000000190d0d7c10 */ /* 0x000fe40008ffe4ff */
[----:B------:R-:W-:-:S02]  /*b390*/  IADD3 R4, P1, PT, R4, UR11, RZ ;  /* 0x0000000b04047c10 */ /* 0x000fc4000ff3e0ff */
[----:B------:R-:W-:Y:S02]  /*b3a0*/  IADD3.X R62, PT, PT, R62, UR25, RZ, P4, !PT ;  /* 0x000000193e3e7c10 */ /* 0x000fe4000a7fe4ff */
[----:B------:R-:W-:Y:S02]  /*b3b0*/  IADD3.X R37, PT, PT, R37, UR25, RZ, P6, !PT ;  /* 0x0000001925257c10 */ /* 0x000fe4000b7fe4ff */
[----:B------:R-:W-:Y:S02]  /*b3c0*/  IADD3.X R94, PT, PT, R94, UR25, RZ, P3, !PT ;  /* 0x000000195e5e7c10 */ /* 0x000fe40009ffe4ff */
[----:B------:R-:W-:Y:S02]  /*b3d0*/  IADD3 R54, P4, PT, R54, UR11, RZ ;  /* 0x0000000b36367c10 */ /* 0x000fe4000ff9e0ff */
[----:B------:R-:W-:Y:S02]  /*b3e0*/  IADD3 R29, P6, PT, R29, UR11, RZ ;  /* 0x0000000b1d1d7c10 */ /* 0x000fe4000ffde0ff */
[----:B------:R-:W-:-:S02]  /*b3f0*/  IADD3 R77, P3, PT, R77, UR11, RZ ;  /* 0x0000000b4d4d7c10 */ /* 0x000fc4000ff7e0ff */
[----:B------:R-:W-:Y:S02]  /*b400*/  SGXT.U32 R102, R102, 0x1 ;  /* 0x000000016666781a */ /* 0x000fe40000000000 */
[----:B------:R-:W-:Y:S02]  /*b410*/  IADD3.X R11, PT, PT, R11, UR25, RZ, P1, !PT ;  /* 0x000000190b0b7c10 */ /* 0x000fe40008ffe4ff */
[----:B------:R-:W-:Y:S02]  /*b420*/  IADD3 R3, P1, PT, R3, UR11, RZ ;  /* 0x0000000b03037c10 */ /* 0x000fe4000ff3e0ff */
[----:B------:R-:W-:Y:S02]  /*b430*/  IADD3.X R60, PT, PT, R60, UR25, RZ, P4, !PT ;  /* 0x000000193c3c7c10 */ /* 0x000fe4000a7fe4ff */
[----:B------:R-:W-:Y:S02]  /*b440*/  IADD3.X R35, PT, PT, R35, UR25, RZ, P6, !PT ;  /* 0x0000001923237c10 */ /* 0x000fe4000b7fe4ff */
[----:B------:R-:W-:-:S02]  /*b450*/  IADD3.X R82, PT, PT, R82, UR25, RZ, P3, !PT ;  /* 0x0000001952527c10 */ /* 0x000fc40009ffe4ff */
[----:B------:R-:W-:Y:S02]  /*b460*/  IADD3 R52, P4, PT, R52, UR11, RZ ;  /* 0x0000000b34347c10 */ /* 0x000fe4000ff9e0ff */
[----:B------:R-:W-:Y:S02]  /*b470*/  LOP3.LUT R102, R102, 0x2, RZ, 0xfc, !PT ;  /* 0x0000000266667812 */ /* 0x000fe400078efcff */
[----:B------:R-:W-:Y:S02]  /*b480*/  IADD3 R27, P6, PT, R27, UR11, RZ ;  /* 0x0000000b1b1b7c10 */ /* 0x000fe4000ffde0ff */
[----:B------:R-:W-:Y:S02]  /*b490*/  IADD3 R2, P3, PT, R2, UR11, RZ ;  /* 0x0000000b02027c10 */ /* 0x000fe4000ff7e0ff */
[----:B------:R-:W-:Y:S02]  /*b4a0*/  IADD3.X R9, PT, PT, R9, UR25, RZ, P1, !PT ;  /* 0x0000001909097c10 */ /* 0x000fe40008ffe4ff */
[----:B------:R-:W-:-:S02]  /*b4b0*/  ISETP.GE.AND P1, PT, R102, UR22, PT ;  /* 0x0000001666007c0c */ /* 0x000fc4000bf26270 */
[----:B------:R-:W-:Y:S02]  /*b4c0*/  IADD3.X R58, PT, PT, R58, UR25, RZ, P4, !PT ;  /* 0x000000193a3a7c10 */ /* 0x000fe4000a7fe4ff */
[----:B------:R-:W-:Y:S02]  /*b4d0*/  IADD3.X R33, PT, PT, R33, UR25, RZ, P6, !PT ;  /* 0x0000001921217c10 */ /* 0x000fe4000b7fe4ff */
[----:B------:R-:W-:Y:S01]  /*b4e0*/  IADD3.X R7, PT, PT, R7, UR25, RZ, P3, !PT ;  /* 0x0000001907077c10 */ /* 0x000fe20009ffe4ff */
[----:B-1----:R-:W-:Y:S06]  /*b4f0*/  @!P5 BRA `(.L_x_8) ;  /* 0x0000005c0018d947 */ /* 0x002fec0003800000 */
.L_x_16:
[----:B------:R-:W0:Y:S01]  /*b500*/  S2R R102, SR_TID.X ;  /* 0x0000000000667919 */ /* 0x000e220000002100 */
[----:B------:R-:W-:Y:S02]  /*b510*/  PRMT R116, RZ, 0x7610, R116 ;  /* 0x00007610ff747816 */ /* 0x000fe40000000074 */
[----:B------:R-:W-:Y:S01]  /*b520*/  PRMT R164, RZ, 0x7610, R164 ;  /* 0x00007610ffa47816 */ /* 0x000fe200000000a4 */
[----:B------:R-:W1:Y:S01]  /*b530*/  S2R R103, SR_TID.X ;  /* 0x0000000000677919 */ /* 0x000e620000002100 */
[----:B------:R-:W2:Y:S01]  /*b540*/  S2R R119, SR_TID.X ;  /* 0x0000000000777919 */ /* 0x000ea20000002100 */
[----:B------:R3:W-:Y:S01]  /*b550*/  STL [R1+0x148], R227 ;  /* 0x000148e301007387 */ /* 0x0007e20000100800 */
[----:B------:R-:W-:-:S03]  /*b560*/  PRMT R148, RZ, 0x7610, R148 ;  /* 0x00007610ff947816 */ /* 0x000fc60000000094 */
[----:B------:R-:W-:Y:S04]  /*b570*/  STL [R1+0x144], R245 ;  /* 0x000144f501007387 */ /* 0x000fe80000100800 */
[----:B------:R4:W-:Y:S04]  /*b580*/  STL [R1+0x140], R244 ;  /* 0x000140f401007387 */ /* 0x0009e80000100800 */
[----:B------:R0:W-:Y:S01]  /*b590*/  STL [R1+0x13c], R0 ;  /* 0x00013c0001007387 */ /* 0x0001e20000100800 */
[----:B------:R-:W-:Y:S02]  /*b5a0*/  PRMT R120, RZ, 0x7610, R120 ;  /* 0x00007610ff787816 */ /* 0x000fe40000000078 */
[----:B------:R-:W-:Y:S01]  /*b5b0*/  PRMT R163, RZ, 0x7610, R163 ;  /* 0x00007610ffa37816 */ /* 0x000fe200000000a3 */
[----:B---3--:R-:W3:Y:S01]  /*b5c0*/  LDL R227, [R1+0x128] ;  /* 0x0001280001e37983 */ /* 0x008ee20000100800 */
[----:B0-----:R-:W-:-:S03]  /*b5d0*/  SHF.R.U32.HI R102, RZ, 0x6, R102 ;  /* 0x00000006ff667819 */ /* 0x001fc60000011666 */
[----:B------:R-:W3:Y:S01]  /*b5e0*/  LDL R121, [R1+0x12c] ;  /* 0x00012c0001797983 */ /* 0x000ee20000100800 */
[----:B------:R-:W-:-:S04]  /*b5f0*/  SGXT.U32 R102, R102, 0x1 ;  /* 0x000000016666781a */ /* 0x000fc80000000000 */
[----:B------:R-:W-:-:S04]  /*b600*/  LOP3.LUT R102, R102, 0x4, RZ, 0xfc, !PT ;  /* 0x0000000466667812 */ /* 0x000fc800078efcff */
[----:B------:R-:W-:Y:S02]  /*b610*/  ISETP.GE.AND P5, PT, R102, UR22, PT ;  /* 0x0000001666007c0c */ /* 0x000fe4000bfa6270 */
[--C-:B-1----:R-:W-:Y:S02]  /*b620*/  SHF.R.U32.HI R102, RZ, 0x6, R103.reuse ;  /* 0x00000006ff667819 */ /* 0x102fe40000011667 */
[----:B------:R-:W-:Y:S02]  /*b630*/  SHF.R.U32.HI R103, RZ, 0x6, R103 ;  /* 0x00000006ff677819 */ /* 0x000fe40000011667 */
[----:B------:R-:W-:Y:S02]  /*b640*/  SGXT.U32 R102, R102, 0x1 ;  /* 0x000000016666781a */ /* 0x000fe40000000000 */
[----:B------:R-:W-:Y:S02]  /*b650*/  SGXT.U32 R103, R103, 0x1 ;  /* 0x000000016767781a */ /* 0x000fe40000000000 */
[----:B------:R-:W-:-:S02]  /*b660*/  LOP3.LUT R102, R102, 0x8, RZ, 0xfc, !PT ;  /* 0x0000000866667812 */ /* 0x000fc400078efcff */
[----:B------:R-:W-:Y:S02]  /*b670*/  LOP3.LUT R103, R103, 0x6, RZ, 0xfc, !PT ;  /* 0x0000000667677812 */ /* 0x000fe400078efcff */
[----:B------:R-:W-:Y:S01]  /*b680*/  ISETP.GE.AND P3, PT, R102, UR22, PT ;  /* 0x0000001666007c0c */ /* 0x000fe2000bf66270 */
[----:B------:R-:W-:Y:S01]  /*b690*/  @!P0 IMAD.MOV.U32 R102, RZ, RZ, R2 ;  /* 0x000000ffff668224 */ /* 0x000fe200078e0002 */
[----:B------:R-:W-:Y:S01]  /*b6a0*/  ISETP.GE.AND P4, PT, R103, UR22, PT ;  /* 0x0000001667007c0c */ /* 0x000fe2000bf86270 */
[----:B------:R-:W-:Y:S01]  /*b6b0*/  @!P0 IMAD.MOV.U32 R103, RZ, RZ, R7 ;  /* 0x000000ffff678224 */ /* 0x000fe200078e0007 */
[----:B--2---:R-:W-:-:S04]  /*b6c0*/  SHF.R.U32.HI R118, RZ, 0x6, R119 ;  /* 0x00000006ff767819 */ /* 0x004fc80000011677 */
[----:B------:R-:W-:Y:S01]  /*b6d0*/  SGXT.U32 R118, R118, 0x1 ;  /* 0x000000017676781a */ /* 0x000fe20000000000 */
[----:B------:R0:W2:Y:S01]  /*b6e0*/  @!P0 LDG.E.U8 R116, desc[UR20][R102.64] ;  /* 0x0000001466748981 */ /* 0x0000a2000c1e1100 */
[----:B----4-:R-:W-:Y:S02]  /*b6f0*/  PRMT R244, RZ, 0x7610, R244 ;  /* 0x00007610fff47816 */ /* 0x010fe400000000f4 */
[----:B------:R-:W-:Y:S02]  /*b700*/  LOP3.LUT R118, R118, 0xc, RZ, 0xfc, !PT ;  /* 0x0000000c76767812 */ /* 0x000fe400078efcff */
[----:B------:R-:W-:-:S04]  /*b710*/  SHF.R.U32.HI R119, RZ, 0x6, R119 ;  /* 0x00000006ff777819 */ /* 0x000fc80000011677 */
[----:B------:R-:W-:Y:S01]  /*b720*/  SGXT.U32 R119, R119, 0x1 ;  /* 0x000000017777781a */ /* 0x000fe20000000000 */
[----:B0-----:R-:W-:Y:S02]  /*b730*/  @!P1 IMAD.MOV.U32 R102, RZ, RZ, R27 ;  /* 0x000000ffff669224 */ /* 0x001fe400078e001b */
[----:B------:R-:W-:Y:S01]  /*b740*/  @!P1 IMAD.MOV.U32 R103, RZ, RZ, R33 ;  /* 0x000000ffff679224 */ /* 0x000fe200078e0021 */
[----:B------:R-:W-:-:S04]  /*b750*/  LOP3.LUT R119, R119, 0xa, RZ, 0xfc, !PT ;  /* 0x0000000a77777812 */ /* 0x000fc800078efcff */
[----:B------:R0:W4:Y:S01]  /*b760*/  @!P1 LDG.E.U8 R164, desc[UR20][R102.64] ;  /* 0x0000001466a49981 */ /* 0x000122000c1e1100 */
[----:B------:R-:W-:Y:S02]  /*b770*/  ISETP.GE.AND P1, PT, R118, UR22, PT ;  /* 0x0000001676007c0c */ /* 0x000fe4000bf26270 */
[----:B------:R-:W-:Y:S01]  /*b780*/  ISETP.GE.AND P0, PT, R119, UR22, PT ;  /* 0x0000001677007c0c */ /* 0x000fe2000bf06270 */
[----:B------:R-:W1:Y:S01]  /*b790*/  S2R R118, SR_TID.X ;  /* 0x0000000000767919 */ /* 0x000e620000002100 */
[----:B------:R-:W-:Y:S02]  /*b7a0*/  PRMT R147, RZ, 0x7610, R147 ;  /* 0x00007610ff937816 */ /* 0x000fe40000000093 */
[----:B------:R-:W-:Y:S01]  /*b7b0*/  PRMT R238, RZ, 0x7610, R238 ;  /* 0x00007610ffee7816 */ /* 0x000fe200000000ee */
[----:B------:R-:W2:Y:S01]  /*b7c0*/  LDL R119, [R1+0x124] ;  /* 0x0001240001777983 */ /* 0x000ea20000100800 */
[----:B0-----:R-:W-:Y:S02]  /*b7d0*/  @!P5 IMAD.MOV.U32 R102, RZ, RZ, R52 ;  /* 0x000000ffff66d224 */ /* 0x001fe400078e0034 */
[----:B------:R-:W-:-:S05]  /*b7e0*/  @!P5 IMAD.MOV.U32 R103, RZ, RZ, R58 ;  /* 0x000000ffff67d224 */ /* 0x000fca00078e003a */
[----:B------:R0:W2:Y:S02]  /*b7f0*/  @!P5 LDG.E.U8 R148, desc[UR20][R102.64] ;  /* 0x000000146694d981 */ /* 0x0000a4000c1e1100 */
[----:B0-----:R-:W-:Y:S02]  /*b800*/  @!P4 IMAD.MOV.U32 R102, RZ, RZ, R77 ;  /* 0x000000ffff66c224 */ /* 0x001fe400078e004d */
[----:B------:R-:W-:-:S05]  /*b810*/  @!P4 IMAD.MOV.U32 R103, RZ, RZ, R82 ;  /* 0x000000ffff67c224 */ /* 0x000fca00078e0052 */
[----:B------:R0:W2:Y:S01]  /*b820*/  @!P4 LDG.E.U8 R244, desc[UR20][R102.64] ;  /* 0x0000001466f4c981 */ /* 0x0000a2000c1e1100 */
[----:B-1----:R-:W-:-:S04]  /*b830*/  LEA.HI R0, R118, 0xe, RZ, 0x1a ;  /* 0x0000000e76007811 */ /* 0x002fc800078fd0ff */
[----:B------:R-:W-:Y:S02]  /*b840*/  ISETP.GE.AND P5, PT, R0, UR22, PT ;  /* 0x0000001600007c0c */ /* 0x000fe4000bfa6270 */
[--C-:B------:R-:W-:Y:S02]  /*b850*/  SHF.R.U32.HI R0, RZ, 0x6, R118.reuse ;  /* 0x00000006ff007819 */ /* 0x100fe40000011676 */
[----:B------:R-:W-:Y:S01]  /*b860*/  SHF.R.U32.HI R118, RZ, 0x6, R118 ;  /* 0x00000006ff767819 */ /* 0x000fe20000011676 */
[----:B0-----:R-:W-:Y:S02]  /*b870*/  @!P3 IMAD.MOV.U32 R102, RZ, RZ, R3 ;  /* 0x000000ffff66b224 */ /* 0x001fe400078e0003 */
[----:B------:R-:W-:Y:S01]  /*b880*/  @!P3 IMAD.MOV.U32 R103, RZ, RZ, R9 ;  /* 0x000000ffff67b224 */ /* 0x000fe200078e0009 */
[----:B------:R-:W-:-:S04]  /*b890*/  SGXT.U32 R118, R118, 0x1 ;  /* 0x000000017676781a */ /* 0x000fc80000000000 */
[----:B------:R-:W-:Y:S01]  /*b8a0*/  LOP3.LUT R118, R118, 0x10, RZ, 0xfc, !PT ;  /* 0x0000001076767812 */ /* 0x000fe200078efcff */
[----:B------:R0:W2:Y:S01]  /*b8b0*/  @!P3 LDG.E.U8 R120, desc[UR20][R102.64] ;  /* 0x000000146678b981 */ /* 0x0000a2000c1e1100 */
[----:B------:R-:W-:Y:S02]  /*b8c0*/  SGXT.U32 R0, R0, 0x1 ;  /* 0x000000010000781a */ /* 0x000fe40000000000 */
[----:B------:R-:W-:Y:S02]  /*b8d0*/  ISETP.GE.AND P4, PT, R118, UR22, PT ;  /* 0x0000001676007c0c */ /* 0x000fe4000bf86270 */
[----:B------:R-:W1:Y:S01]  /*b8e0*/  S2R R118, SR_TID.X ;  /* 0x0000000000767919 */ /* 0x000e620000002100 */
[----:B------:R-:W-:-:S04]  /*b8f0*/  LOP3.LUT R0, R0, 0x12, RZ, 0xfc, !PT ;  /* 0x0000001200007812 */ /* 0x000fc800078efcff */
[----:B------:R-:W-:Y:S01]  /*b900*/  ISETP.GE.AND P3, PT, R0, UR22, PT ;  /* 0x0000001600007c0c */ /* 0x000fe2000bf66270 */
[----:B0-----:R-:W-:Y:S02]  /*b910*/  @!P0 IMAD.MOV.U32 R102, RZ, RZ, R29 ;  /* 0x000000ffff668224 */ /* 0x001fe400078e001d */
[----:B------:R-:W-:-:S05]  /*b920*/  @!P0 IMAD.MOV.U32 R103, RZ, RZ, R35 ;  /* 0x000000ffff678224 */ /* 0x000fca00078e0023 */
[----:B------:R0:W2:Y:S02]  /*b930*/  @!P0 LDG.E.U8 R163, desc[UR20][R102.64] ;  /* 0x0000001466a38981 */ /* 0x0000a4000c1e1100 */
[----:B0-----:R-:W-:Y:S02]  /*b940*/  @!P1 IMAD.MOV.U32 R102, RZ, RZ, R54 ;  /* 0x000000ffff669224 */ /* 0x001fe400078e0036 */
[----:B------:R-:W-:-:S05]  /*b950*/  @!P1 IMAD.MOV.U32 R103, RZ, RZ, R60 ;  /* 0x000000ffff679224 */ /* 0x000fca00078e003c */
[----:B------:R0:W2:Y:S01]  /*b960*/  @!P1 LDG.E.U8 R147, desc[UR20][R102.64] ;  /* 0x0000001466939981 */ /* 0x0000a2000c1e1100 */
[--C-:B-1----:R-:W-:Y:S02]  /*b970*/  SHF.R.U32.HI R0, RZ, 0x6, R118.reuse ;  /* 0x00000006ff007819 */ /* 0x102fe40000011676 */
[----:B------:R-:W-:Y:S02]  /*b980*/  SHF.R.U32.HI R118, RZ, 0x6, R118 ;  /* 0x00000006ff767819 */ /* 0x000fe40000011676 */
[----:B------:R-:W-:Y:S02]  /*b990*/  SGXT.U32 R0, R0, 0x1 ;  /* 0x000000010000781a */ /* 0x000fe40000000000 */
[----:B------:R-:W-:Y:S02]  /*b9a0*/  SGXT.U32 R118, R118, 0x1 ;  /* 0x000000017676781a */ /* 0x000fe40000000000 */
[----:B------:R-:W-:Y:S02]  /*b9b0*/  LOP3.LUT R0, R0, 0x16, RZ, 0xfc, !PT ;  /* 0x0000001600007812 */ /* 0x000fe400078efcff */
[----:B------:R-:W-:-:S02]  /*b9c0*/  LOP3.LUT R118, R118, 0x14, RZ, 0xfc, !PT ;  /* 0x0000001476767812 */ /* 0x000fc400078efcff */
[----:B------:R-:W-:Y:S02]  /*b9d0*/  ISETP.GE.AND P1, PT, R0, UR22, PT ;  /* 0x0000001600007c0c */ /* 0x000fe4000bf26270 */
[----:B------:R-:W1:Y:S01]  /*b9e0*/  S2R R0, SR_TID.X ;  /* 0x0000000000007919 */ /* 0x000e620000002100 */
[----:B------:R-:W-:Y:S02]  /*b9f0*/  ISETP.GE.AND P0, PT, R118, UR22, PT ;  /* 0x0000001676007c0c */ /* 0x000fe4000bf06270 */
[----:B------:R-:W1:Y:S01]  /*ba00*/  S2R R118, SR_TID.X ;  /* 0x0000000000767919 */ /* 0x000e620000002100 */
[----:B0-----:R-:W-:Y:S02]  /*ba10*/  @!P5 IMAD.MOV.U32 R102, RZ, RZ, R87 ;  /* 0x000000ffff66d224 */ /* 0x001fe400078e0057 */
[----:B------:R-:W-:-:S05]  /*ba20*/  @!P5 IMAD.MOV.U32 R103, RZ, RZ, R94 ;  /* 0x000000ffff67d224 */ /* 0x000fca00078e005e */
[----:B------:R0:W2:Y:S01]  /*ba30*/  @!P5 LDG.E.U8 R238, desc[UR20][R102.64] ;  /* 0x0000001466eed981 */ /* 0x0000a2000c1e1100 */
[----:B-1----:R-:W-:-:S04]  /*ba40*/  SHF.R.U32.HI R0, RZ, 0x6, R0 ;  /* 0x00000006ff007819 */ /* 0x002fc80000011600 */
[----:B------:R-:W-:-:S04]  /*ba50*/  SGXT.U32 R0, R0, 0x1 ;  /* 0x000000010000781a */ /* 0x000fc80000000000 */
[----:B------:R-:W-:-:S04]  /*ba60*/  LOP3.LUT R0, R0, 0x18, RZ, 0xfc, !PT ;  /* 0x0000001800007812 */ /* 0x000fc800078efcff */
[----:B------:R-:W-:Y:S02]  /*ba70*/  ISETP.GE.AND P5, PT, R0, UR22, PT ;  /* 0x0000001600007c0c */ /* 0x000fe4000bfa6270 */
[--C-:B------:R-:W-:Y:S02]  /*ba80*/  SHF.R.U32.HI R0, RZ, 0x6, R118.reuse ;  /* 0x00000006ff007819 */ /* 0x100fe40000011676 */
[----:B------:R-:W-:Y:S01]  /*ba90*/  SHF.R.U32.HI R118, RZ, 0x6, R118 ;  /* 0x00000006ff767819 */ /* 0x000fe20000011676 */
[----:B0-----:R-:W-:Y:S01]  /*baa0*/  @!P4 IMAD.MOV.U32 R102, RZ, RZ, R4 ;  /* 0x000000ffff66c224 */ /* 0x001fe200078e0004 */
[----:B------:R-:W-:Y:S02]  /*bab0*/  PRMT R123, RZ, 0x7610, R123 ;  /* 0x00007610ff7b7816 */ /* 0x000fe4000000007b */
[----:B------:R-:W-:Y:S01]  /*bac0*/  SGXT.U32 R118, R118, 0x1 ;  /* 0x000000017676781a */ /* 0x000fe20000000000 */
[----:B------:R-:W-:-:S03]  /*bad0*/  @!P4 IMAD.MOV.U32 R103, RZ, RZ, R11 ;  /* 0x000000ffff67c224 */ /* 0x000fc600078e000b */
[----:B------:R-:W-:Y:S02]  /*bae0*/  LOP3.LUT R118, R118, 0x1a, RZ, 0xfc, !PT ;  /* 0x0000001a76767812 */ /* 0x000fe400078efcff */
[----:B------:R0:W2:Y:S02]  /*baf0*/  @!P4 LDG.E.U8 R123, desc[UR20][R102.64] ;  /* 0x00000014667bc981 */ /* 0x0000a4000c1e1100 */
[----:B------:R-:W-:Y:S02]  /*bb00*/  ISETP.GE.AND P4, PT, R118, UR22, PT ;  /* 0x0000001676007c0c */ /* 0x000fe4000bf86270 */
[----:B------:R-:W1:Y:S01]  /*bb10*/  S2R R118, SR_TID.X ;  /* 0x0000000000767919 */ /* 0x000e620000002100 */
[----:B------:R-:W-:Y:S02]  /*bb20*/  SGXT.U32 R0, R0, 0x1 ;  /* 0x000000010000781a */ /* 0x000fe40000000000 */
[----:B------:R-:W-:Y:S01]  /*bb30*/  PRMT R162, RZ, 0x7610, R162 ;  /* 0x00007610ffa27816 */ /* 0x000fe200000000a2 */
[----:B0-----:R-:W-:-:S02]  /*bb40*/  @!P3 IMAD.MOV.U32 R102, RZ, RZ, R30 ;  /* 0x000000ffff66b224 */ /* 0x001fc400078e001e */
[----:B------:R-:W-:Y:S01]  /*bb50*/  @!P3 IMAD.MOV.U32 R103, RZ, RZ, R37 ;  /* 0x000000ffff67b224 */ /* 0x000fe200078e0025 */
[----:B------:R-:W-:Y:S02]  /*bb60*/  LOP3.LUT R0, R0, 0x1c, RZ, 0xfc, !PT ;  /* 0x0000001c00007812 */ /* 0x000fe400078efcff */
[----:B------:R-:W-:Y:S02]  /*bb70*/  PRMT R146, RZ, 0x7610, R146 ;  /* 0x00007610ff927816 */ /* 0x000fe40000000092 */
[----:B------:R0:W2:Y:S01]  /*bb80*/  @!P3 LDG.E.U8 R162, desc[UR20][R102.64] ;  /* 0x0000001466a2b981 */ /* 0x0000a2000c1e1100 */
[----:B------:R-:W-:Y:S02]  /*bb90*/  ISETP.GE.AND P3, PT, R0, UR22, PT ;  /* 0x0000001600007c0c */ /* 0x000fe4000bf66270 */
[----:B------:R-:W-:Y:S01]  /*bba0*/  PRMT R192, RZ, 0x7610, R192 ;  /* 0x00007610ffc07816 */ /* 0x000fe200000000c0 */
[----:B0-----:R-:W-:Y:S02]  /*bbb0*/  @!P0 IMAD.MOV.U32 R102, RZ, RZ, R55 ;  /* 0x000000ffff668224 */ /* 0x001fe400078e0037 */
[----:B------:R-:W-:-:S05]  /*bbc0*/  @!P0 IMAD.MOV.U32 R103, RZ, RZ, R62 ;  /* 0x000000ffff678224 */ /* 0x000fca00078e003e */
[----:B------:R0:W2:Y:S01]  /*bbd0*/  @!P0 LDG.E.U8 R146, desc[UR20][R102.64] ;  /* 0x0000001466928981 */ /* 0x0000a2000c1e1100 */
[----:B-1----:R-:W-:-:S04]  /*bbe0*/  SHF.R.U32.HI R0, RZ, 0x6, R118 ;  /* 0x00000006ff007819 */ /* 0x002fc80000011676 */
[----:B------:R-:W-:Y:S01]  /*bbf0*/  SGXT.U32 R0, R0, 0x1 ;  /* 0x000000010000781a */ /* 0x000fe20000000000 */
[----:B0-----:R-:W-:-:S03]  /*bc00*/  @!P1 IMAD.MOV.U32 R102, RZ, RZ, R78 ;  /* 0x000000ffff669224 */ /* 0x001fc600078e004e */
[----:B------:R-:W-:Y:S01]  /*bc10*/  LOP3.LUT R0, R0, 0x20, RZ, 0xfc, !PT ;  /* 0x0000002000007812 */ /* 0x000fe200078efcff */
[----:B------:R-:W-:-:S05]  /*bc20*/  @!P1 IMAD.MOV.U32 R103, RZ, RZ, R84 ;  /* 0x000000ffff679224 */ /* 0x000fca00078e0054 */
[----:B------:R0:W2:Y:S01]  /*bc30*/  @!P1 LDG.E.U8 R192, desc[UR20][R102.64] ;  /* 0x0000001466c09981 */ /* 0x0000a2000c1e1100 */
[----:B------:R-:W-:Y:S02]  /*bc40*/  ISETP.GE.AND P1, PT, R0, UR22, PT ;  /* 0x0000001600007c0c */ /* 0x000fe4000bf26270 */
[----:B------:R-:W1:Y:S01]  /*bc50*/  S2R R0, SR_TID.X ;  /* 0x0000000000007919 */ /* 0x000e620000002100 */
[----:B------:R-:W-:-:S04]  /*bc60*/  LEA.HI R118, R118, 0x1e, RZ, 0x1a ;  /* 0x0000001e76767811 */ /* 0x000fc800078fd0ff */
[----:B------:R-:W-:Y:S02]  /*bc70*/  ISETP.GE.AND P0, PT, R118, UR22, PT ;  /* 0x0000001676007c0c */ /* 0x000fe4000bf06270 */
[----:B------:R-:W3:Y:S01]  /*bc80*/  S2R R118, SR_TID.X ;  /* 0x0000000000767919 */ /* 0x000ee20000002100 */
[----:B------:R-:W-:Y:S01]  /*bc90*/  PRMT R122, RZ, 0x7610, R122 ;  /* 0x00007610ff7a7816 */ /* 0x000fe2000000007a */
[----:B0-----:R-:W-:Y:S02]  /*bca0*/  @!P5 IMAD.MOV.U32 R102, RZ, RZ, R5 ;  /* 0x000000ffff66d224 */ /* 0x001fe400078e0005 */
[----:B------:R-:W-:-:S05]  /*bcb0*/  @!P5 IMAD.MOV.U32 R103, RZ, RZ, R13 ;  /* 0x000000ffff67d224 */ /* 0x000fca00078e000d */
[----:B------:R0:W2:Y:S01]  /*bcc0*/  @!P5 LDG.E.U8 R122, desc[UR20][R102.64] ;  /* 0x00000014667ad981 */ /* 0x0000a2000c1e1100 */
[----:B-1----:R-:W-:-:S04]  /*bcd0*/  SHF.R.U32.HI R0, RZ, 0x6, R0 ;  /* 0x00000006ff007819 */ /* 0x002fc80000011600 */
[----:B------:R-:W-:-:S04]  /*bce0*/  SGXT.U32 R0, R0, 0x1 ;  /* 0x000000010000781a */ /* 0x000fc80000000000 */
[----:B------:R-:W-:-:S04]  /*bcf0*/  LOP3.LUT R0, R0, 0x22, RZ, 0xfc, !PT ;  /* 0x0000002200007812 */ /* 0x000fc800078efcff */
[----:B------:R-:W-:Y:S02]  /*bd00*/  ISETP.GE.AND P5, PT, R0, UR22, PT ;  /* 0x0000001600007c0c */ /* 0x000fe4000bfa6270 */
[--C-:B---3--:R-:W-:Y:S02]  /*bd10*/  SHF.R.U32.HI R0, RZ, 0x6, R118.reuse ;  /* 0x00000006ff007819 */ /* 0x108fe40000011676 */
[----:B------:R-:W-:Y:S01]  /*bd20*/  SHF.R.U32.HI R118, RZ, 0x6, R118 ;  /* 0x00000006ff767819 */ /* 0x000fe20000011676 */
[----:B0-----:R-:W-:Y:S01]  /*bd30*/  @!P4 IMAD.MOV.U32 R102, RZ, RZ, R31 ;  /* 0x000000ffff66c224 */ /* 0x001fe200078e001f */
[----:B------:R-:W-:Y:S02]  /*bd40*/  PRMT R161, RZ, 0x7610, R161 ;  /* 0x00007610ffa17816 */ /* 0x000fe400000000a1 */
[----:B------:R-:W-:Y:S01]  /*bd50*/  SGXT.U32 R118, R118, 0x1 ;  /* 0x000000017676781a */ /* 0x000fe20000000000 */
[----:B------:R-:W-:-:S03]  /*bd60*/  @!P4 IMAD.MOV.U32 R103, RZ, RZ, R39 ;  /* 0x000000ffff67c224 */ /* 0x000fc600078e0027 */
[----:B------:R-:W-:Y:S02]  /*bd70*/  LOP3.LUT R118, R118, 0x24, RZ, 0xfc, !PT ;  /* 0x0000002476767812 */ /* 0x000fe400078efcff */
[----:B------:R0:W3:Y:S02]  /*bd80*/  @!P4 LDG.E.U8 R161, desc[UR20][R102.64] ;  /* 0x0000001466a1c981 */ /* 0x0000e4000c1e1100 */
        /* <DEDUP_REMOVED lines=18> */
[----:B------:R-:W-:Y:S01]  /*beb0*/  @!P1 IMAD.MOV.U32 R103, RZ, RZ, R15 ;  /* 0x000000ffff679224 */ /* 0x000fe200078e000f */
[----:B------:R-:W-:-:S04]  /*bec0*/  SHF.R.U32.HI R118, RZ, 0x6, R118 ;  /* 0x00000006ff767819 */ /* 0x000fc80000011676 */
[----:B------:R0:W2:Y:S01]  /*bed0*/  @!P1 LDG.E.U8 R125, desc[UR20][R102.64] ;  /* 0x00000014667d9981 */ /* 0x0000a2000c1e1100 */
[----:B------:R-:W-:Y:S02]  /*bee0*/  ISETP.GE.AND P1, PT, R0, UR22, PT ;  /* 0x0000001600007c0c */ /* 0x000fe4000bf26270 */
[----:B------:R-:W1:Y:S01]  /*bef0*/  S2R R0, SR_TID.X ;  /* 0x0000000000007919 */ /* 0x000e620000002100 */
[----:B------:R-:W-:-:S04]  /*bf00*/  SGXT.U32 R118, R118, 0x1 ;  /* 0x000000017676781a */ /* 0x000fc80000000000 */
[----:B------:R-:W-:-:S04]  /*bf10*/  LOP3.LUT R118, R118, 0x28, RZ, 0xfc, !PT ;  /* 0x0000002876767812 */ /* 0x000fc800078efcff */
[----:B------:R-:W-:Y:S02]  /*bf20*/  ISETP.GE.AND P0, PT, R118, UR22, PT ;  /* 0x0000001676007c0c */ /* 0x000fe4000bf06270 */
[----:B------:R-:W4:Y:S01]  /*bf30*/  S2R R118, SR_TID.X ;  /* 0x0000000000767919 */ /* 0x000f220000002100 */
[----:B------:R-:W-:Y:S01]  /*bf40*/  PRMT R160, RZ, 0x7610, R160 ;  /* 0x00007610ffa07816 */ /* 0x000fe200000000a0 */
[----:B0-----:R-:W-:Y:S02]  /*bf50*/  @!P5 IMAD.MOV.U32 R102, RZ, RZ, R32 ;  /* 0x000000ffff66d224 */ /* 0x001fe400078e0020 */
[----:B------:R-:W-:Y:S01]  /*bf60*/  @!P5 IMAD.MOV.U32 R103, RZ, RZ, R41 ;  /* 0x000000ffff67d224 */ /* 0x000fe200078e0029 */
[----:B------:R-:W-:-:S04]  /*bf70*/  PRMT R144, RZ, 0x7610, R144 ;  /* 0x00007610ff907816 */ /* 0x000fc80000000090 */
[----:B------:R0:W2:Y:S01]  /*bf80*/  @!P5 LDG.E.U8 R160, desc[UR20][R102.64] ;  /* 0x0000001466a0d981 */ /* 0x0000a2000c1e1100 */
[----:B-1----:R-:W-:-:S04]  /*bf90*/  SHF.R.U32.HI R0, RZ, 0x6, R0 ;  /* 0x00000006ff007819 */ /* 0x002fc80000011600 */
[----:B------:R-:W-:-:S04]  /*bfa0*/  SGXT.U32 R0, R0, 0x1 ;  /* 0x000000010000781a */ /* 0x000fc80000000000 */
[----:B------:R-:W-:Y:S01]  /*bfb0*/  LOP3.LUT R0, R0, 0x2c, RZ, 0xfc, !PT ;  /* 0x0000002c00007812 */ /* 0x000fe200078efcff */
[----:B0-----:R-:W-:Y:S02]  /*bfc0*/  @!P4 IMAD.MOV.U32 R102, RZ, RZ, R57 ;  /* 0x000000ffff66c224 */ /* 0x001fe400078e0039 */
[----:B------:R-:W-:Y:S01]  /*bfd0*/  @!P4 IMAD.MOV.U32 R103, RZ, RZ, R66 ;  /* 0x000000ffff67c224 */ /* 0x000fe200078e0042 */
[----:B------:R-:W-:Y:S02]  /*bfe0*/  ISETP.GE.AND P5, PT, R0, UR22, PT ;  /* 0x0000001600007c0c */ /* 0x000fe4000bfa6270 */
[----:B----4-:R-:W-:Y:S02]  /*bff0*/  SHF.R.U32.HI R0, RZ, 0x6, R118 ;  /* 0x00000006ff007819 */ /* 0x010fe40000011676 */
[----:B------:R-:W-:Y:S01]  /*c000*/  LEA.HI R118, R118, 0x2e, RZ, 0x1a ;  /* 0x0000002e76767811 */ /* 0x000fe200078fd0ff */
[----:B------:R0:W4:Y:S03]  /*c010*/  @!P4 LDG.E.U8 R144, desc[UR20][R102.64] ;  /* 0x000000146690c981 */ /* 0x000126000c1e1100 */
[----:B------:R-:W-:-:S02]  /*c020*/  ISETP.GE.AND P4, PT, R118, UR22, PT ;  /* 0x0000001676007c0c */ /* 0x000fc4000bf86270 */
[----:B------:R-:W1:Y:S01]  /*c030*/  S2R R118, SR_TID.X ;  /* 0x0000000000767919 */ /* 0x000e620000002100 */
[----:B------:R-:W-:Y:S02]  /*c040*/  SGXT.U32 R0, R0, 0x1 ;  /* 0x000000010000781a */ /* 0x000fe40000000000 */
[----:B------:R-:W-:Y:S01]  /*c050*/  PRMT R186, RZ, 0x7610, R186 ;  /* 0x00007610ffba7816 */ /* 0x000fe200000000ba */
[----:B0-----:R-:W-:Y:S02]  /*c060*/  @!P3 IMAD.MOV.U32 R102, RZ, RZ, R79 ;  /* 0x000000ffff66b224 */ /* 0x001fe400078e004f */
[----:B------:R-:W-:Y:S01]  /*c070*/  @!P3 IMAD.MOV.U32 R103, RZ, RZ, R85 ;  /* 0x000000ffff67b224 */ /* 0x000fe200078e0055 */
[----:B------:R-:W-:Y:S02]  /*c080*/  LOP3.LUT R0, R0, 0x30, RZ, 0xfc, !PT ;  /* 0x0000003000007812 */ /* 0x000fe400078efcff */
[----:B------:R-:W-:Y:S02]  /*c090*/  PRMT R124, RZ, 0x7610, R124 ;  /* 0x00007610ff7c7816 */ /* 0x000fe4000000007c */
[----:B------:R0:W2:Y:S01]  /*c0a0*/  @!P3 LDG.E.U8 R186, desc[UR20][R102.64] ;  /* 0x0000001466bab981 */ /* 0x0000a2000c1e1100 */
[----:B------:R-:W-:-:S02]  /*c0b0*/  ISETP.GE.AND P3, PT, R0, UR22, PT ;  /* 0x0000001600007c0c */ /* 0x000fc4000bf66270 */
        /* <DEDUP_REMOVED lines=16> */
[----:B------:R-:W1:Y:S01]  /*c1c0*/  S2R R118, SR_TID.X ;  /* 0x0000000000767919 */ /* 0x000e620000002100 */
        /* <DEDUP_REMOVED lines=65> */
[----:B------:R-:W-:-:S04]  /*c5e0*/  LOP3.LUT R0, R0, 0x60, RZ, 0xfc, !PT ;  /* 0x0000006000007812 */ /* 0x000fc800078efcff */
[----:B------:R0:W2:Y:S01]  /*c5f0*/  @!P3 LDG.E.U8 R128, desc[UR20][R102.64] ;  /* 0x000000146680b981 */ /* 0x0000a2000c1e1100 */
[----:B------:R-:W-:Y:S02]  /*c600*/  ISETP.GE.AND P3, PT, R0, UR22, PT ;  /* 0x0000001600007c0c */ /* 0x000fe4000bf66270 */
[----:B------:R-:W-:Y:S01]  /*c610*/  PRMT R175, RZ, 0x7610, R175 ;  /* 0x00007610ffaf7816 */ /* 0x000fe200000000af */
[----:B0-----:R-:W-:Y:S01]  /*c620*/  @!P0 IMAD.MOV.U32 R102, RZ, RZ, R80 ;  /* 0x000000ffff668224 */ /* 0x001fe200078e0050 */
[--C-:B-1----:R-:W-:Y:S02]  /*c630*/  SHF.R.U32.HI R0, RZ, 0x6, R118.reuse ;  /* 0x00000006ff007819 */ /* 0x102fe40000011676 */
[----:B------:R-:W-:Y:S01]  /*c640*/  SHF.R.U32.HI R118, RZ, 0x6, R118 ;  /* 0x00000006ff767819 */ /* 0x000fe20000011676 */
[----:B------:R-:W-:-:S03]  /*c650*/  @!P0 IMAD.MOV.U32 R103, RZ, RZ, R86 ;  /* 0x000000ffff678224 */ /* 0x000fc600078e0056 */
[----:B------:R-:W-:Y:S02]  /*c660*/  SGXT.U32 R118, R118, 0x1 ;  /* 0x000000017676781a */ /* 0x000fe40000000000 */
[----:B------:R0:W2:Y:S02]  /*c670*/  @!P0 LDG.E.U8 R175, desc[UR20][R102.64] ;  /* 0x0000001466af8981 */ /* 0x0000a4000c1e1100 */
[----:B------:R-:W-:-:S04]  /*c680*/  LOP3.LUT R118, R118, 0x3c, RZ, 0xfc, !PT ;  /* 0x0000003c76767812 */ /* 0x000fc800078efcff */
[----:B------:R-:W-:Y:S02]  /*c690*/  ISETP.GE.AND P0, PT, R118, UR22, PT ;  /* 0x0000001676007c0c */ /* 0x000fe4000bf06270 */
[----:B------:R-:W1:Y:S01]  /*c6a0*/  S2R R118, SR_TID.X ;  /* 0x0000000000767919 */ /* 0x000e620000002100 */
[----:B------:R-:W-:Y:S01]  /*c6b0*/  PRMT R129, RZ, 0x7610, R129 ;  /* 0x00007610ff817816 */ /* 0x000fe20000000081 */
[----:B0-----:R-:W-:Y:S01]  /*c6c0*/  @!P1 IMAD.MOV.U32 R102, RZ, RZ, R18 ;  /* 0x000000ffff669224 */ /* 0x001fe200078e0012 */
[----:B------:R-:W-:Y:S01]  /*c6d0*/  SGXT.U32 R0, R0, 0x1 ;  /* 0x000000010000781a */ /* 0x000fe20000000000 */
[----:B------:R-:W-:Y:S01]  /*c6e0*/  @!P1 IMAD.MOV.U32 R103, RZ, RZ, R25 ;  /* 0x000000ffff679224 */ /* 0x000fe200078e0019 */
[----:B------:R-:W-:Y:S02]  /*c6f0*/  PRMT R130, RZ, 0x7610, R130 ;  /* 0x00007610ff827816 */ /* 0x000fe40000000082 */
[----:B------:R-:W-:Y:S02]  /*c700*/  LOP3.LUT R0, R0, 0x68, RZ, 0xfc, !PT ;  /* 0x0000006800007812 */ /* 0x000fe400078efcff */
[----:B------:R0:W2:Y:S02]  /*c710*/  @!P1 LDG.E.U8 R129, desc[UR20][R102.64] ;  /* 0x0000001466819981 */ /* 0x0000a4000c1e1100 */
[----:B------:R-:W-:Y:S01]  /*c720*/  ISETP.GE.AND P1, PT, R0, UR22, PT ;  /* 0x0000001600007c0c */ /* 0x000fe2000bf26270 */
[----:B0-----:R-:W-:-:S02]  /*c730*/  @!P5 IMAD.MOV.U32 R102, RZ, RZ, R20 ;  /* 0x000000ffff66d224 */ /* 0x001fc400078e0014 */
[----:B------:R-:W-:-:S05]  /*c740*/  @!P5 IMAD.MOV.U32 R103, RZ, RZ, R26 ;  /* 0x000000ffff67d224 */ /* 0x000fca00078e001a */
[----:B------:R0:W2:Y:S01]  /*c750*/  @!P5 LDG.E.U8 R130, desc[UR20][R102.64] ;  /* 0x000000146682d981 */ /* 0x0000a2000c1e1100 */
[----:B-1----:R-:W-:-:S04]  /*c760*/  LEA.HI R0, R118, 0x3e, RZ, 0x1a ;  /* 0x0000003e76007811 */ /* 0x002fc800078fd0ff */
        /* <DEDUP_REMOVED lines=44> */
[--C-:B----4-:R-:W-:Y:S02]  /*ca30*/  SHF.R.U32.HI R0, RZ, 0x6, R118.reuse ;  /* 0x00000006ff007819 */ /* 0x110fe40000011676 */
[----:B------:R-:W-:Y:S01]  /*ca40*/  SHF.R.U32.HI R118, RZ, 0x6, R118 ;  /* 0x00000006ff767819 */ /* 0x000fe20000011676 */
[----:B0-----:R-:W-:Y:S01]  /*ca50*/  @!P4 IMAD.MOV.U32 R102, RZ, RZ, R184 ;  /* 0x000000ffff66c224 */ /* 0x001fe200078e00b8 */
[----:B------:R-:W-:Y:S02]  /*ca60*/  PRMT R166, RZ, 0x7610, R166 ;  /* 0x00007610ffa67816 */ /* 0x000fe400000000a6 */
[----:B------:R-:W-:Y:S01]  /*ca70*/  SGXT.U32 R118, R118, 0x1 ;  /* 0x000000017676781a */ /* 0x000fe20000000000 */
[----:B------:R-:W-:-:S03]  /*ca80*/  @!P4 IMAD.MOV.U32 R103, RZ, RZ, R183 ;  /* 0x000000ffff67c224 */ /* 0x000fc600078e00b7 */
[----:B------:R-:W-:Y:S02]  /*ca90*/  LOP3.LUT R118, R118, 0x4a, RZ, 0xfc, !PT ;  /* 0x0000004a76767812 */ /* 0x000fe400078efcff */
[----:B------:R0:W4:Y:S02]  /*caa0*/  @!P4 LDG.E.U8 R166, desc[UR20][R102.64] ;  /* 0x0000001466a6c981 */ /* 0x000124000c1e1100 */
        /* <DEDUP_REMOVED lines=19> */
[----:B------:R0:W3:Y:S01]  /*cbe0*/  @!P1 LDG.E.U8 R140, desc[UR20][R102.64] ;  /* 0x00000014668c9981 */ /* 0x0000e2000c1e1100 */
[----:B------:R-:W-:Y:S02]  /*cbf0*/  ISETP.GE.AND P1, PT, R0, UR22, PT ;  /* 0x0000001600007c0c */ /* 0x000fe4000bf26270 */
[----:B------:R-:W1:Y:S01]  /*cc00*/  S2R R0, SR_TID.X ;  /* 0x0000000000007919 */ /* 0x000e620000002100 */
[----:B------:R-:W-:Y:S01]  /*cc10*/  PRMT R115, RZ, 0x7610, R115 ;  /* 0x00007610ff737816 */ /* 0x000fe20000000073 */
[----:B0-----:R-:W-:Y:S02]  /*cc20*/  @!P5 IMAD.MOV.U32 R102, RZ, RZ, R81 ;  /* 0x000000ffff66d224 */ /* 0x001fe400078e0051 */
[----:B------:R-:W-:Y:S01]  /*cc30*/  @!P5 IMAD.MOV.U32 R103, RZ, RZ, R88 ;  /* 0x000000ffff67d224 */ /* 0x000fe200078e0058 */
[----:B------:R-:W-:-:S04]  /*cc40*/  PRMT R155, RZ, 0x7610, R155 ;  /* 0x00007610ff9b7816 */ /* 0x000fc8000000009b */
[----:B------:R0:W3:Y:S01]  /*cc50*/  @!P5 LDG.E.U8 R115, desc[UR20][R102.64] ;  /* 0x000000146673d981 */ /* 0x0000e2000c1e1100 */
[----:B------:R-:W-:Y:S01]  /*cc60*/  PRMT R139, RZ, 0x7610, R139 ;  /* 0x00007610ff8b7816 */ /* 0x000fe2000000008b */
[----:B0-----:R-:W-:Y:S02]  /*cc70*/  @!P4 IMAD.MOV.U32 R102, RZ, RZ, R42 ;  /* 0x000000ffff66c224 */ /* 0x001fe400078e002a */
[----:B------:R-:W-:-:S05]  /*cc80*/  @!P4 IMAD.MOV.U32 R103, RZ, RZ, R49 ;  /* 0x000000ffff67c224 */ /* 0x000fca00078e0031 */
[----:B------:R0:W3:Y:S01]  /*cc90*/  @!P4 LDG.E.U8 R155, desc[UR20][R102.64] ;  /* 0x00000014669bc981 */ /* 0x0000e2000c1e1100 */
        /* <DEDUP_REMOVED lines=8> */
[----:B------:R-:W-:-:S04]  /*cd20*/  LEA.HI R118, R118, 0x4e, RZ, 0x1a ;  /* 0x0000004e76767811 */ /* 0x000fc800078fd0ff */
[----:B------:R-:W-:Y:S02]  /*cd30*/  ISETP.GE.AND P0, PT, R118, UR22, PT ;  /* 0x0000001676007c0c */ /* 0x000fe4000bf06270 */
[----:B------:R-:W-:Y:S02]  /*cd40*/  PRMT R101, RZ, 0x7610, R101 ;  /* 0x00007610ff657816 */ /* 0x000fe40000000065 */
[----:B------:R-:W-:-:S09]  /*cd50*/  PRMT R154, RZ, 0x7610, R154 ;  /* 0x00007610ff9a7816 */ /* 0x000fd2000000009a */
[----:B0-----:R-:W-:Y:S02]  /*cd60*/  @!P0 IMAD.MOV.U32 R102, RZ, RZ, R93 ;  /* 0x000000ffff668224 */ /* 0x001fe400078e005d */
[----:B------:R-:W-:-:S05]  /*cd70*/  @!P0 IMAD.MOV.U32 R103, RZ, RZ, R99 ;  /* 0x000000ffff678224 */ /* 0x000fca00078e0063 */
[----:B------:R0:W3:Y:S01]  /*cd80*/  @!P0 LDG.E.U8 R101, desc[UR20][R102.64] ;  /* 0x0000001466658981 */ /* 0x0000e2000c1e1100 */
[----:B-1----:R-:W-:-:S04]  /*cd90*/  SHF.R.U32.HI R118, RZ, 0x6, R0 ;  /* 0x00000006ff767819 */ /* 0x002fc80000011600 */
[----:B------:R-:W-:-:S04]  /*cda0*/  SGXT.U32 R118, R118, 0x1 ;  /* 0x000000017676781a */ /* 0x000fc80000000000 */
[----:B------:R-:W-:Y:S01]  /*cdb0*/  LOP3.LUT R118, R118, 0x56, RZ, 0xfc, !PT ;  /* 0x0000005676767812 */ /* 0x000fe200078efcff */
[----:B0-----:R-:W-:Y:S02]  /*cdc0*/  @!P1 IMAD.MOV.U32 R102, RZ, RZ, R44 ;  /* 0x000000ffff669224 */ /* 0x001fe400078e002c */
[----:B------:R-:W-:Y:S01]  /*cdd0*/  @!P1 IMAD.MOV.U32 R103, RZ, RZ, R50 ;  /* 0x000000ffff679224 */ /* 0x000fe200078e0032 */
[----:B------:R-:W-:Y:S02]  /*cde0*/  ISETP.GE.AND P0, PT, R118, UR22, PT ;  /* 0x0000001676007c0c */ /* 0x000fe4000bf06270 */
[----:B------:R-:W-:Y:S02]  /*cdf0*/  SHF.R.U32.HI R118, RZ, 0x6, R0 ;  /* 0x00000006ff767819 */ /* 0x000fe40000011600 */
[----:B------:R0:W3:Y:S01]  /*ce00*/  @!P1 LDG.E.U8 R154, desc[UR20][R102.64] ;  /* 0x00000014669a9981 */ /* 0x0000e2000c1e1100 */
[----:B------:R-:W-:Y:S02]  /*ce10*/  PRMT R138, RZ, 0x7610, R138 ;  /* 0x00007610ff8a7816 */ /* 0x000fe4000000008a */
[----:B------:R-:W-:-:S02]  /*ce20*/  SGXT.U32 R118, R118, 0x1 ;  /* 0x000000017676781a */ /* 0x000fc40000000000 */
[----:B------:R-:W-:Y:S02]  /*ce30*/  SHF.R.U32.HI R0, RZ, 0x6, R0 ;  /* 0x00000006ff007819 */ /* 0x000fe40000011600 */
[----:B------:R-:W-:Y:S01]  /*ce40*/  LOP3.LUT R118, R118, 0x5a, RZ, 0xfc, !PT ;  /* 0x0000005a76767812 */ /* 0x000fe200078efcff */
[----:B0-----:R-:W-:Y:S02]  /*ce50*/  @!P3 IMAD.MOV.U32 R102, RZ, RZ, R69 ;  /* 0x000000ffff66b224 */ /* 0x001fe400078e0045 */
[----:B------:R-:W-:Y:S01]  /*ce60*/  @!P3 IMAD.MOV.U32 R103, RZ, RZ, R75 ;  /* 0x000000ffff67b224 */ /* 0x000fe200078e004b */
[----:B------:R-:W-:Y:S02]  /*ce70*/  SGXT.U32 R0, R0, 0x1 ;  /* 0x000000010000781a */ /* 0x000fe40000000000 */
[----:B------:R-:W-:Y:S02]  /*ce80*/  PRMT R114, RZ, 0x7610, R114 ;  /* 0x00007610ff727816 */ /* 0x000fe40000000072 */
[----:B------:R0:W3:Y:S01]  /*ce90*/  @!P3 LDG.E.U8 R138, desc[UR20][R102.64] ;  /* 0x00000014668ab981 */ /* 0x0000e2000c1e1100 */
[----:B------:R-:W-:-:S02]  /*cea0*/  ISETP.GE.AND P1, PT, R118, UR22, PT ;  /* 0x0000001676007c0c */ /* 0x000fc4000bf26270 */
[----:B------:R-:W-:Y:S01]  /*ceb0*/  LOP3.LUT R0, R0, 0x5c, RZ, 0xfc, !PT ;  /* 0x0000005c00007812 */ /* 0x000fe200078efcff */
[----:B------:R-:W1:Y:S01]  /*cec0*/  S2R R118, SR_TID.X ;  /* 0x0000000000767919 */ /* 0x000e620000002100 */
[----:B0-----:R-:W-:Y:S02]  /*ced0*/  @!P0 IMAD.MOV.U32 R102, RZ, RZ, R83 ;  /* 0x000000ffff668224 */ /* 0x001fe400078e0053 */
[----:B------:R-:W-:-:S05]  /*cee0*/  @!P0 IMAD.MOV.U32 R103, RZ, RZ, R90 ;  /* 0x000000ffff678224 */ /* 0x000fca00078e005a */
[----:B------:R0:W3:Y:S01]  /*cef0*/  @!P0 LDG.E.U8 R114, desc[UR20][R102.64] ;  /* 0x0000001466728981 */ /* 0x0000e2000c1e1100 */
[----:B------:R-:W-:Y:S02]  /*cf00*/  ISETP.GE.AND P0, PT, R0, UR22, PT ;  /* 0x0000001600007c0c */ /* 0x000fe4000bf06270 */
[----:B------:R-:W1:Y:S01]  /*cf10*/  S2R R0, SR_TID.X ;  /* 0x0000000000007919 */ /* 0x000e620000002100 */
[----:B------:R-:W-:Y:S01]  /*cf20*/  PRMT R153, RZ, 0x7610, R153 ;  /* 0x00007610ff997816 */ /* 0x000fe20000000099 */
[----:B0-----:R-:W-:Y:S02]  /*cf30*/  @!P1 IMAD.MOV.U32 R102, RZ, RZ, R46 ;  /* 0x000000ffff669224 */ /* 0x001fe400078e002e */
[----:B------:R-:W-:-:S05]  /*cf40*/  @!P1 IMAD.MOV.U32 R103, RZ, RZ, R51 ;  /* 0x000000ffff679224 */ /* 0x000fca00078e0033 */
[----:B------:R0:W3:Y:S01]  /*cf50*/  @!P1 LDG.E.U8 R153, desc[UR20][R102.64] ;  /* 0x0000001466999981 */ /* 0x0000e2000c1e1100 */
[----:B-1----:R-:W-:-:S04]  /*cf60*/  LEA.HI R118, R118, 0x5e, RZ, 0x1a ;  /* 0x0000005e76767811 */ /* 0x002fc800078fd0ff */
[----:B------:R-:W-:Y:S02]  /*cf70*/  ISETP.GE.AND P1, PT, R118, UR22, PT ;  /* 0x0000001676007c0c */ /* 0x000fe4000bf26270 */
[----:B------:R-:W-:Y:S01]  /*cf80*/  PRMT R137, RZ, 0x7610, R137 ;  /* 0x00007610ff897816 */ /* 0x000fe20000000089 */
[----:B0-----:R-:W-:Y:S02]  /*cf90*/  @!P0 IMAD.MOV.U32 R102, RZ, RZ, R71 ;  /* 0x000000ffff668224 */ /* 0x001fe400078e0047 */
[----:B------:R-:W-:-:S05]  /*cfa0*/  @!P0 IMAD.MOV.U32 R103, RZ, RZ, R76 ;  /* 0x000000ffff678224 */ /* 0x000fca00078e004c */
[----:B------:R0:W3:Y:S01]  /*cfb0*/  @!P0 LDG.E.U8 R137, desc[UR20][R102.64] ;  /* 0x0000001466898981 */ /* 0x0000e2000c1e1100 */
[----:B------:R-:W-:-:S04]  /*cfc0*/  SHF.R.U32.HI R118, RZ, 0x6, R0 ;  /* 0x00000006ff767819 */ /* 0x000fc80000011600 */
[----:B------:R-:W-:-:S04]  /*cfd0*/  SGXT.U32 R118, R118, 0x1 ;  /* 0x000000017676781a */ /* 0x000fc80000000000 */
[----:B------:R-:W-:-:S04]  /*cfe0*/  LOP3.LUT R118, R118, 0x62, RZ, 0xfc, !PT ;  /* 0x0000006276767812 */ /* 0x000fc800078efcff */
[----:B------:R-:W-:Y:S02]  /*cff0*/  ISETP.GE.AND P0, PT, R118, UR22, PT ;  /* 0x0000001676007c0c */ /* 0x000fe4000bf06270 */
        /* <DEDUP_REMOVED lines=8> */
[----:B------:R-:W-:Y:S02]  /*d080*/  SHF.R.U32.HI R118, RZ, 0x6, R0 ;  /* 0x00000006ff767819 */ /* 0x000fe40000011600 */
[----:B------:R-:W-:Y:S02]  /*d090*/  PRMT R152, RZ, 0x7610, R152 ;  /* 0x00007610ff987816 */ /* 0x000fe40000000098 */
[----:B------:R-:W-:Y:S01]  /*d0a0*/  SGXT.U32 R118, R118, 0x1 ;  /* 0x000000017676781a */ /* 0x000fe20000000000 */
[----:B0-----:R-:W-:-:S02]  /*d0b0*/  @!P0 IMAD.MOV.U32 R102, RZ, RZ, R168 ;  /* 0x000000ffff668224 */ /* 0x001fc400078e00a8 */
[----:B------:R-:W-:Y:S01]  /*d0c0*/  @!P0 IMAD.MOV.U32 R103, RZ, RZ, R53 ;  /* 0x000000ffff678224 */ /* 0x000fe200078e0035 */
[----:B------:R-:W-:-:S04]  /*d0d0*/  LOP3.LUT R118, R118, 0x66, RZ, 0xfc, !PT ;  /* 0x0000006676767812 */ /* 0x000fc800078efcff */
[----:B------:R0:W3:Y:S01]  /*d0e0*/  @!P0 LDG.E.U8 R152, desc[UR20][R102.64] ;  /* 0x0000001466988981 */ /* 0x0000e2000c1e1100 */
[----:B------:R-:W-:Y:S02]  /*d0f0*/  ISETP.GE.AND P0, PT, R118, UR22, PT ;  /* 0x0000001676007c0c */ /* 0x000fe4000bf06270 */
[----:B------:R-:W-:Y:S02]  /*d100*/  SHF.R.U32.HI R118, RZ, 0x6, R0 ;  /* 0x00000006ff767819 */ /* 0x000fe40000011600 */
[----:B------:R-:W-:Y:S02]  /*d110*/  PRMT R136, RZ, 0x7610, R136 ;  /* 0x00007610ff887816 */ /* 0x000fe40000000088 */
[----:B------:R-:W-:Y:S01]  /*d120*/  SGXT.U32 R118, R118, 0x1 ;  /* 0x000000017676781a */ /* 0x000fe20000000000 */
[----:B0-----:R-:W-:Y:S02]  /*d130*/  @!P1 IMAD.MOV.U32 R102, RZ, RZ, R170 ;  /* 0x000000ffff669224 */ /* 0x001fe400078e00aa */
        /* <DEDUP_REMOVED lines=25> */
[----:B------:R2:W3:Y:S02]  /*d2d0*/  @!P0 LDG.E.U8 R150, desc[UR20][R102.64] ;  /* 0x0000001466968981 */ /* 0x0004e4000c1e1100 */
[----:B--2---:R-:W-:Y:S02]  /*d2e0*/  @!P1 IMAD.MOV.U32 R102, RZ, RZ, R119 ;  /* 0x000000ffff669224 */ /* 0x004fe400078e0077 */
[----:B------:R-:W-:Y:S01]  /*d2f0*/  @!P1 IMAD.MOV.U32 R103, RZ, RZ, R196 ;  /* 0x000000ffff679224 */ /* 0x000fe200078e00c4 */
[----:B------:R-:W2:Y:S04]  /*d300*/  LDL R119, [R1+0x130] ;  /* 0x0001300001777983 */ /* 0x000ea80000100800 */
[----:B------:R0:W3:Y:S01]  /*d310*/  @!P1 LDG.E.U8 R149, desc[UR20][R102.64] ;  /* 0x0000001466959981 */ /* 0x0000e2000c1e1100 */
[----:B-1----:R-:W-:-:S04]  /*d320*/  LEA.HI R118, R118, 0x6e, RZ, 0x1a ;  /* 0x0000006e76767811 */ /* 0x002fc800078fd0ff */
[----:B------:R-:W-:Y:S02]  /*d330*/  ISETP.GE.AND P1, PT, R118, UR22, PT ;  /* 0x0000001676007c0c */ /* 0x000fe4000bf26270 */
[----:B------:R-:W3:Y:S01]  /*d340*/  LDL R118, [R1+0x134] ;  /* 0x0001340001767983 */ /* 0x000ee20000100800 */
[----:B------:R-:W-:-:S04]  /*d350*/  SHF.R.U32.HI R0, RZ, 0x6, R0 ;  /* 0x00000006ff007819 */ /* 0x000fc80000011600 */
[----:B------:R-:W-:-:S04]  /*d360*/  SGXT.U32 R0, R0, 0x1 ;  /* 0x000000010000781a */ /* 0x000fc80000000000 */
[----:B------:R-:W-:-:S04]  /*d370*/  LOP3.LUT R0, R0, 0x6c, RZ, 0xfc, !PT ;  /* 0x0000006c00007812 */ /* 0x000fc800078efcff */
[----:B------:R-:W-:Y:S02]  /*d380*/  ISETP.GE.AND P0, PT, R0, UR22, PT ;  /* 0x0000001600007c0c */ /* 0x000fe4000bf06270 */
[----:B------:R-:W1:Y:S01]  /*d390*/  S2R R0, SR_TID.X ;  /* 0x0000000000007919 */ /* 0x000e620000002100 */
[----:B------:R-:W-:-:S10]  /*d3a0*/  PRMT R135, RZ, 0x7610, R135 ;  /* 0x00007610ff877816 */ /* 0x000fd40000000087 */
[----:B0-----:R-:W-:Y:S02]  /*d3b0*/  @!P0 IMAD.MOV.U32 R102, RZ, RZ, R179 ;  /* 0x000000ffff668224 */ /* 0x001fe400078e00b3 */
[----:B------:R-:W-:-:S05]  /*d3c0*/  @!P0 IMAD.MOV.U32 R103, RZ, RZ, R178 ;  /* 0x000000ffff678224 */ /* 0x000fca00078e00b2 */
[----:B------:R0:W4:Y:S01]  /*d3d0*/  @!P0 LDG.E.U8 R135, desc[UR20][R102.64] ;  /* 0x0000001466878981 */ /* 0x000122000c1e1100 */
[----:B-1----:R-:W-:-:S04]  /*d3e0*/  SHF.R.U32.HI R0, RZ, 0x6, R0 ;  /* 0x00000006ff007819 */ /* 0x002fc80000011600 */
[----:B------:R-:W-:-:S04]  /*d3f0*/  SGXT.U32 R0, R0, 0x1 ;  /* 0x000000010000781a */ /* 0x000fc80000000000 */
[----:B------:R-:W-:-:S04]  /*d400*/  LOP3.LUT R0, R0, 0x74, RZ, 0xfc, !PT ;  /* 0x0000007400007812 */ /* 0x000fc800078efcff */
[----:B------:R-:W-:Y:S02]  /*d410*/  ISETP.GE.AND P0, PT, R0, UR22, PT ;  /* 0x0000001600007c0c */ /* 0x000fe4000bf06270 */
[----:B------:R-:W1:Y:S01]  /*d420*/  S2R R0, SR_TID.X ;  /* 0x0000000000007919 */ /* 0x000e620000002100 */
[----:B------:R-:W-:Y:S01]  /*d430*/  PRMT R111, RZ, 0x7610, R111 ;  /* 0x00007610ff6f7816 */ /* 0x000fe2000000006f */
        /* <DEDUP_REMOVED lines=8> */
[----:B------:R-:W-:Y:S01]  /*d4c0*/  SHF.R.U32.HI R0, RZ, 0x6, R0 ;  /* 0x00000006ff007819 */ /* 0x000fe20000011600 */
[----:B0-----:R-:W-:Y:S01]  /*d4d0*/  @!P0 IMAD.MOV.U32 R102, RZ, RZ, R190 ;  /* 0x000000ffff668224 */ /* 0x001fe200078e00be */
[----:B------:R-:W-:Y:S02]  /*d4e0*/  PRMT R134, RZ, 0x7610, R134 ;  /* 0x00007610ff867816 */ /* 0x000fe40000000086 */
[----:B------:R-:W-:Y:S01]  /*d4f0*/  SGXT.U32 R0, R0, 0x1 ;  /* 0x000000010000781a */ /* 0x000fe20000000000 */
[----:B------:R-:W-:-:S03]  /*d500*/  @!P0 IMAD.MOV.U32 R103, RZ, RZ, R189 ;  /* 0x000000ffff678224 */ /* 0x000fc600078e00bd */
[----:B------:R-:W-:Y:S02]  /*d510*/  LOP3.LUT R0, R0, 0x7c, RZ, 0xfc, !PT ;  /* 0x0000007c00007812 */ /* 0x000fe400078efcff */
[----:B------:R0:W4:Y:S01]  /*d520*/  @!P0 LDG.E.U8 R134, desc[UR20][R102.64] ;  /* 0x0000001466868981 */ /* 0x000122000c1e1100 */
[----:B------:R-:W-:Y:S02]  /*d530*/  PRMT R110, RZ, 0x7610, R110 ;  /* 0x00007610ff6e7816 */ /* 0x000fe4000000006e */
[----:B------:R-:W-:Y:S01]  /*d540*/  ISETP.GE.AND P0, PT, R0, UR22, PT ;  /* 0x0000001600007c0c */ /* 0x000fe2000bf06270 */
[----:B0-----:R-:W-:Y:S02]  /*d550*/  @!P1 IMAD.MOV.U32 R102, RZ, RZ, R193 ;  /* 0x000000ffff669224 */ /* 0x001fe400078e00c1 */
[----:B------:R-:W-:-:S05]  /*d560*/  @!P1 IMAD.MOV.U32 R103, RZ, RZ, R191 ;  /* 0x000000ffff679224 */ /* 0x000fca00078e00bf */
[----:B------:R0:W4:Y:S01]  /*d570*/  @!P1 LDG.E.U8 R110, desc[UR20][R102.64] ;  /* 0x00000014666e9981 */ /* 0x000122000c1e1100 */
[----:B-1----:R-:W-:-:S04]  /*d580*/  LEA.HI R0, R245, 0x7e, RZ, 0x1a ;  /* 0x0000007ef5007811 */ /* 0x002fc800078fd0ff */
[----:B------:R-:W-:Y:S02]  /*d590*/  ISETP.GE.AND P1, PT, R0, UR22, PT ;  /* 0x0000001600007c0c */ /* 0x000fe4000bf26270 */
[----:B------:R-:W-:Y:S01]  /*d5a0*/  PRMT R133, RZ, 0x7610, R133 ;  /* 0x00007610ff857816 */ /* 0x000fe20000000085 */
[----:B0-----:R-:W-:Y:S02]  /*d5b0*/  @!P0 IMAD.MOV.U32 R102, RZ, RZ, R121 ;  /* 0x000000ffff668224 */ /* 0x001fe400078e0079 */
[----:B------:R-:W-:Y:S01]  /*d5c0*/  @!P0 IMAD.MOV.U32 R103, RZ, RZ, R227 ;  /* 0x000000ffff678224 */ /* 0x000fe200078e00e3 */
[----:B------:R-:W-:Y:S01]  /*d5d0*/  PRMT R109, RZ, 0x7610, R109 ;  /* 0x00007610ff6d7816 */ /* 0x000fe2000000006d */
[----:B------:R-:W4:Y:S04]  /*d5e0*/  LDL R227, [R1+0xe4] ;  /* 0x0000e40001e37983 */ /* 0x000f280000100800 */
[----:B------:R2:W4:Y:S01]  /*d5f0*/  @!P0 LDG.E.U8 R133, desc[UR20][R102.64] ;  /* 0x0000001466858981 */ /* 0x000522000c1e1100 */
[----:B------:R-:W-:-:S02]  /*d600*/  LOP3.LUT R0, R245, 0x7f, RZ, 0xc0, !PT ;  /* 0x0000007ff5007812 */ /* 0x000fc400078ec0ff */
[----:B------:R-:W-:Y:S01]  /*d610*/  PRMT R108, RZ, 0x7610, R108 ;  /* 0x00007610ff6c7816 */ /* 0x000fe2000000006c */
[----:B------:R-:W4:Y:S01]  /*d620*/  LDL R121, [R1+0xe8] ;  /* 0x0000e80001797983 */ /* 0x000f220000100800 */
[----:B------:R-:W-:Y:S02]  /*d630*/  ISETP.GE.AND P0, PT, R0, UR22, PT ;  /* 0x0000001600007c0c */ /* 0x000fe4000bf06270 */
[----:B------:R-:W-:Y:S02]  /*d640*/  PRMT R107, RZ, 0x7610, R107 ;  /* 0x00007610ff6b7816 */ /* 0x000fe4000000006b */
[----:B------:R-:W-:Y:S02]  /*d650*/  PRMT R106, RZ, 0x7610, R106 ;  /* 0x00007610ff6a7816 */ /* 0x000fe4000000006a */
[----:B------:R-:W-:Y:S01]  /*d660*/  PRMT R105, RZ, 0x7610, R105 ;  /* 0x00007610ff697816 */ /* 0x000fe20000000069 */
[----:B--2---:R-:W-:Y:S02]  /*d670*/  @!P1 IMAD.MOV.U32 R103, RZ, RZ, R119 ;  /* 0x000000ffff679224 */ /* 0x004fe400078e0077 */
[----:B------:R-:W2:Y:S01]  /*d680*/  LDL R119, [R1+0x64] ;  /* 0x0000640001777983 */ /* 0x000ea20000100800 */
[----:B---3--:R-:W-:-:S03]  /*d690*/  @!P1 IMAD.MOV.U32 R102, RZ, RZ, R118 ;  /* 0x000000ffff669224 */ /* 0x008fc600078e0076 */
[----:B------:R-:W2:Y:S04]  /*d6a0*/  LDL R118, [R1+0x68] ;  /* 0x0000680001767983 */ /* 0x000ea80000100800 */
[----:B------:R0:W3:Y:S01]  /*d6b0*/  @!P1 LDG.E.U8 R109, desc[UR20][R102.64] ;  /* 0x00000014666d9981 */ /* 0x0000e2000c1e1100 */
[----:B------:R-:W-:Y:S01]  /*d6c0*/  BAR.SYNC.DEFER_BLOCKING 0x0 ;  /* 0x0000000000007b1d */ /* 0x000fe20000010000 */
[----:B0-----:R-:W-:Y:S02]  /*d6d0*/  @!P0 IMAD.MOV.U32 R102, RZ, RZ, R198 ;  /* 0x000000ffff668224 */ /* 0x001fe400078e00c6 */
[----:B------:R-:W-:-:S05]  /*d6e0*/  @!P0 IMAD.MOV.U32 R103, RZ, RZ, R197 ;  /* 0x000000ffff678224 */ /* 0x000fca00078e00c5 */
[----:B------:R0:W2:Y:S02]  /*d6f0*/  @!P0 LDG.E.U8 R108, desc[UR20][R102.64] ;  /* 0x00000014666c8981 */ /* 0x0000a4000c1e1100 */
        /* <DEDUP_REMOVED lines=8> */
[----:B------:R0:W2:Y:S04]  /*d780*/  @!P0 LDG.E.U8 R105, desc[UR20][R102.64] ;  /* 0x0000001466698981 */ /* 0x0000a8000c1e1100 */
[----:B------:R-:W0:Y:S04]  /*d790*/  LDL R102, [R1+0x24] ;  /* 0x0000240001667983 */ /* 0x000e280000100800 */
[----:B------:R-:W0:Y:S01]  /*d7a0*/  LDL R103, [R1+0x28] ;  /* 0x0000280001677983 */ /* 0x000e220000100800 */
[----:B------:R-:W-:-:S03]  /*d7b0*/  PRMT R104, RZ, 0x7610, R104 ;  /* 0x00007610ff687816 */ /* 0x000fc60000000068 */
[----:B------:R-:W-:Y:S04]  /*d7c0*/  STS.U8 [R0+UR9+0x4000], R116 ;  /* 0x0040007400007988 */ /* 0x000fe80008000009 */
[----:B------:R-:W-:Y:S04]  /*d7d0*/  STS.U8 [R0+UR9+0x4200], R120 ;  /* 0x0042007800007988 */ /* 0x000fe80008000009 */
[----:B------:R-:W-:Y:S04]  /*d7e0*/  STS.U8 [R0+UR9+0x4400], R123 ;  /* 0x0044007b00007988 */ /* 0x000fe80008000009 */
[----:B------:R-:W-:Y:S04]  /*d7f0*/  STS.U8 [R0+UR9+0x4600], R122 ;  /* 0x0046007a00007988 */ /* 0x000fe80008000009 */
[----:B------:R1:W-:Y:S04]  /*d800*/  STS.U8 [R0+UR9+0x4800], R125 ;  /* 0x0048007d00007988 */ /* 0x0003e80008000009 */
[----:B------:R1:W-:Y:S04]  /*d810*/  STS.U8 [R0+UR9+0x4a00], R124 ;  /* 0x004a007c00007988 */ /* 0x0003e80008000009 */
[----:B-1----:R-:W3:Y:S04]  /*d820*/  LDL R125, [R1+0x30] ;  /* 0x00003000017d7983 */ /* 0x002ee80000100800 */
[----:B------:R-:W3:Y:S01]  /*d830*/  LDL R124, [R1+0x2c] ;  /* 0x00002c00017c7983 */ /* 0x000ee20000100800 */
[----:B0-----:R-:W-:-:S04]  /*d840*/  @!P0 LOP3.LUT R103, R103, R102, RZ, 0x3c, !PT ;  /* 0x0000006667678212 */ /* 0x001fc800078e3cff */
[----:B------:R-:W-:-:S04]  /*d850*/  @!P0 LOP3.LUT R102, R103, R102, RZ, 0x3c, !PT ;  /* 0x0000006667668212 */ /* 0x000fc800078e3cff */
[----:B------:R-:W-:-:S05]  /*d860*/  @!P0 LOP3.LUT R103, R103, R102, RZ, 0x3c, !PT ;  /* 0x0000006667678212 */ /* 0x000fca00078e3cff */
[----:B------:R0:W4:Y:S02]  /*d870*/  @!P0 LDG.E.U8 R104, desc[UR20][R102.64] ;  /* 0x0000001466688981 */ /* 0x000124000c1e1100 */
[----:B0-----:R-:W-:-:S06]  /*d880*/  PRMT R103, RZ, 0x7610, R103 ;  /* 0x00007610ff677816 */ /* 0x001fcc0000000067 */
[----:B--2---:R0:W2:Y:S04]  /*d890*/  @!P0 LDG.E.U8 R103, desc[UR20][R118.64] ;  /* 0x0000001476678981 */ /* 0x0040a8000c1e1100 */
[----:B------:R-:W0:Y:S04]  /*d8a0*/  LDL R118, [R1+0xa4] ;  /* 0x0000a40001767983 */ /* 0x000e280000100800 */
[----:B------:R-:W0:Y:S01]  /*d8b0*/  LDL R119, [R1+0xa8] ;  /* 0x0000a80001777983 */ /* 0x000e220000100800 */
[----:B------:R-:W-:Y:S02]  /*d8c0*/  PRMT R102, RZ, 0x7610, R102 ;  /* 0x00007610ff667816 */ /* 0x000fe40000000066 */
[----:B------:R-:W-:Y:S01]  /*d8d0*/  PRMT R116, RZ, 0x7610, R116 ;  /* 0x00007610ff747816 */ /* 0x000fe20000000074 */
[----:B------:R-:W-:-:S02]  /*d8e0*/  @!P0 IMAD.MOV.U32 R120, RZ, RZ, R200 ;  /* 0x000000ffff788224 */ /* 0x000fc400078e00c8 */
[----:B------:R-:W-:Y:S02]  /*d8f0*/  @!P0 IMAD.MOV.U32 R122, RZ, RZ, R232 ;  /* 0x000000ffff7a8224 */ /* 0x000fe400078e00e8 */
[----:B------:R-:W-:Y:S01]  /*d900*/  @!P0 IMAD.MOV.U32 R123, RZ, RZ, R231 ;  /* 0x000000ffff7b8224 */ /* 0x000fe200078e00e7 */
[----:B---3--:R-:W-:-:S04]  /*d910*/  @!P0 LOP3.LUT R125, R125, R124, RZ, 0x3c, !PT ;  /* 0x0000007c7d7d8212 */ /* 0x008fc800078e3cff */
[----:B------:R-:W-:-:S04]  /*d920*/  @!P0 LOP3.LUT R124, R125, R124, RZ, 0x3c, !PT ;  /* 0x0000007c7d7c8212 */ /* 0x000fc800078e3cff */
[----:B------:R-:W-:Y:S01]  /*d930*/  @!P0 LOP3.LUT R125, R125, R124, RZ, 0x3c, !PT ;  /* 0x0000007c7d7d8212 */ /* 0x000fe200078e3cff */
[----:B------:R1:W-:Y:S04]  /*d940*/  STS.U8 [R0+UR9+0x4c00], R127 ;  /* 0x004c007f00007988 */ /* 0x0003e80008000009 */
[----:B------:R3:W-:Y:S04]  /*d950*/  STS.U8 [R0+UR9+0x4e00], R126 ;  /* 0x004e007e00007988 */ /* 0x0007e80008000009 */
[----:B-1----:R-:W2:Y:S04]  /*d960*/  LDL R127, [R1+0xb0] ;  /* 0x0000b000017f7983 */ /* 0x002ea80000100800 */
[----:B---3--:R-:W2:Y:S01]  /*d970*/  LDL R126, [R1+0xac] ;  /* 0x0000ac00017e7983 */ /* 0x008ea20000100800 */
[----:B0-----:R-:W-:-:S04]  /*d980*/  @!P0 LOP3.LUT R119, R119, R118, RZ, 0x3c, !PT ;  /* 0x0000007677778212 */ /* 0x001fc800078e3cff */
[----:B------:R-:W-:-:S04]  /*d990*/  @!P0 LOP3.LUT R118, R119, R118, RZ, 0x3c, !PT ;  /* 0x0000007677768212 */ /* 0x000fc800078e3cff */
[----:B------:R-:W-:-:S05]  /*d9a0*/  @!P0 LOP3.LUT R119, R119, R118, RZ, 0x3c, !PT ;  /* 0x0000007677778212 */ /* 0x000fca00078e3cff */
[----:B------:R4:W3:Y:S02]  /*d9b0*/  @!P0 LDG.E.U8 R102, desc[UR20][R118.64] ;  /* 0x0000001476668981 */ /* 0x0008e4000c1e1100 */
[----:B----4-:R-:W-:Y:S02]  /*d9c0*/  @!P0 IMAD.MOV.U32 R118, RZ, RZ, R121 ;  /* 0x000000ffff768224 */ /* 0x010fe400078e0079 */
[----:B------:R-:W-:Y:S02]  /*d9d0*/  @!P0 IMAD.MOV.U32 R119, RZ, RZ, R227 ;  /* 0x000000ffff778224 */ /* 0x000fe400078e00e3 */
[----:B------:R-:W-:Y:S01]  /*d9e0*/  @!P0 IMAD.MOV.U32 R121, RZ, RZ, R199 ;  /* 0x000000ffff798224 */ /* 0x000fe200078e00c7 */
[----:B------:R-:W4:Y:S04]  /*d9f0*/  LDL R227, [R1+0xf0] ;  /* 0x0000f00001e37983 */ /* 0x000f280000100800 */
[----:B------:R0:W3:Y:S02]  /*da00*/  @!P0 LDG.E.U8 R116, desc[UR20][R118.64] ;  /* 0x0000001476748981 */ /* 0x0000e4000c1e1100 */
[----:B0-----:R-:W-:-:S02]  /*da10*/  PRMT R118, RZ, 0x7610, R118 ;  /* 0x00007610ff767816 */ /* 0x001fc40000000076 */
[----:B------:R-:W-:-:S04]  /*da20*/  PRMT R119, RZ, 0x7610, R119 ;  /* 0x00007610ff777816 */ /* 0x000fc80000000077 */
[----:B------:R0:W3:Y:S02]  /*da30*/  @!P0 LDG.E.U8 R118, desc[UR20][R120.64] ;  /* 0x0000001478768981 */ /* 0x0000e4000c1e1100 */
[----:B0-----:R-:W-:Y:S02]  /*da40*/  @!P0 IMAD.MOV.U32 R120, RZ, RZ, R216 ;  /* 0x000000ffff788224 */ /* 0x001fe400078e00d8 */
[----:B------:R-:W-:-:S05]  /*da50*/  @!P0 IMAD.MOV.U32 R121, RZ, RZ, R215 ;  /* 0x000000ffff798224 */ /* 0x000fca00078e00d7 */
[----:B------:R0:W3:Y:S02]  /*da60*/  @!P0 LDG.E.U8 R119, desc[UR20][R120.64] ;  /* 0x0000001478778981 */ /* 0x0000e4000c1e1100 */
[----:B0-----:R-:W-:Y:S02]  /*da70*/  PRMT R120, RZ, 0x7610, R120 ;  /* 0x00007610ff787816 */ /* 0x001fe40000000078 */
[----:B------:R-:W-:-:S04]  /*da80*/  PRMT R121, RZ, 0x7610, R121 ;  /* 0x00007610ff797816 */ /* 0x000fc80000000079 */
[----:B------:R0:W3:Y:S02]  /*da90*/  @!P0 LDG.E.U8 R120, desc[UR20][R122.64] ;  /* 0x000000147a788981 */ /* 0x0000e4000c1e1100 */
[----:B0-----:R-:W-:Y:S02]  /*daa0*/  @!P0 IMAD.MOV.U32 R122, RZ, RZ, R249 ;  /* 0x000000ffff7a8224 */ /* 0x001fe400078e00f9 */
[----:B------:R-:W-:-:S05]  /*dab0*/  @!P0 IMAD.MOV.U32 R123, RZ, RZ, R248 ;  /* 0x000000ffff7b8224 */ /* 0x000fca00078e00f8 */
[----:B------:R0:W3:Y:S02]  /*dac0*/  @!P0 LDG.E.U8 R121, desc[UR20][R122.64] ;  /* 0x000000147a798981 */ /* 0x0000e4000c1e1100 */
[----:B0-----:R-:W-:-:S06]  /*dad0*/  PRMT R122, RZ, 0x7610, R122 ;  /* 0x00007610ff7a7816 */ /* 0x001fcc000000007a */
[----:B------:R0:W3:Y:S04]  /*dae0*/  @!P0 LDG.E.U8 R122, desc[UR20][R124.64] ;  /* 0x000000147c7a8981 */ /* 0x0000e8000c1e1100 */
[----:B------:R-:W0:Y:S04]  /*daf0*/  LDL R124, [R1+0x6c] ;  /* 0x00006c00017c7983 */ /* 0x000e280000100800 */
[----:B------:R-:W0:Y:S01]  /*db00*/  LDL R125, [R1+0x70] ;  /* 0x00007000017d7983 */ /* 0x000e220000100800 */
[----:B------:R-:W-:Y:S02]  /*db10*/  PRMT R123, RZ, 0x7610, R123 ;  /* 0x00007610ff7b7816 */ /* 0x000fe4000000007b */
[----:B--2---:R-:W-:-:S04]  /*db20*/  @!P0 LOP3.LUT R127, R127, R126, RZ, 0x3c, !PT ;  /* 0x0000007e7f7f8212 */ /* 0x004fc800078e3cff */
[----:B------:R-:W-:-:S04]  /*db30*/  @!P0 LOP3.LUT R126, R127, R126, RZ, 0x3c, !PT ;  /* 0x0000007e7f7e8212 */ /* 0x000fc800078e3cff */
[----:B------:R-:W-:Y:S02]  /*db40*/  @!P0 LOP3.LUT R127, R127, R126, RZ, 0x3c, !PT ;  /* 0x0000007e7f7f8212 */ /* 0x000fe400078e3cff */
[----:B0-----:R-:W-:-:S04]  /*db50*/  @!P0 LOP3.LUT R125, R125, R124, RZ, 0x3c, !PT ;  /* 0x0000007c7d7d8212 */ /* 0x001fc800078e3cff */
[----:B------:R-:W-:-:S04]  /*db60*/  @!P0 LOP3.LUT R124, R125, R124, RZ, 0x3c, !PT ;  /* 0x0000007c7d7c8212 */ /* 0x000fc800078e3cff */
[----:B------:R-:W-:-:S05]  /*db70*/  @!P0 LOP3.LUT R125, R125, R124, RZ, 0x3c, !PT ;  /* 0x0000007c7d7d8212 */ /* 0x000fca00078e3cff */
[----:B------:R0:W2:Y:S02]  /*db80*/  @!P0 LDG.E.U8 R123, desc[UR20][R124.64] ;  /* 0x000000147c7b8981 */ /* 0x0000a4000c1e1100 */
[----:B0-----:R-:W-:-:S06]  /*db90*/  PRMT R124, RZ, 0x7610, R124 ;  /* 0x00007610ff7c7816 */ /* 0x001fcc000000007c */
[----:B------:R4:W2:Y:S04]  /*dba0*/  @!P0 LDG.E.U8 R124, desc[UR20][R126.64] ;  /* 0x000000147e7c8981 */ /* 0x0008a8000c1e1100 */
[----:B------:R-:W2:Y:S01]  /*dbb0*/  LDL R127, [R1+0xec] ;  /* 0x0000ec00017f7983 */ /* 0x000ea20000100800 */
[----:B------:R-:W-:Y:S01]  /*dbc0*/  PRMT R125, RZ, 0x7610, R125 ;  /* 0x00007610ff7d7816 */ /* 0x000fe2000000007d */
[----:B----4-:R-:W-:Y:S02]  /*dbd0*/  @!P0 IMAD.MOV.U32 R126, RZ, RZ, R227 ;  /* 0x000000ffff7e8224 */ /* 0x010fe400078e00e3 */
[----:B------:R-:W-:Y:S04]  /*dbe0*/  STS.U8 [R0+UR9+0x5000], R167 ;  /* 0x005000a700007988 */ /* 0x000fe80008000009 */
[----:B------:R0:W-:Y:S04]  /*dbf0*/  STS.U8 [R0+UR9+0x5200], R128 ;  /* 0x0052008000007988 */ /* 0x0001e80008000009 */
[----:B------:R1:W-:Y:S04]  /*dc00*/  STS.U8 [R0+UR9+0x5400], R129 ;  /* 0x0054008100007988 */ /* 0x0003e80008000009 */
[----:B------:R-:W4:Y:S01]  /*dc10*/  LDL R227, [R1+0x38] ;  /* 0x0000380001e37983 */ /* 0x000f220000100800 */
[----:B0-----:R-:W-:-:S02]  /*dc20*/  PRMT R128, RZ, 0x7610, R128 ;  /* 0x00007610ff807816 */ /* 0x001fc40000000080 */
[----:B-1----:R-:W-:Y:S01]  /*dc30*/  PRMT R129, RZ, 0x7610, R129 ;  /* 0x00007610ff817816 */ /* 0x002fe20000000081 */
[----:B------:R0:W-:Y:S04]  /*dc40*/  STS.U8 [R0+UR9+0x5600], R130 ;  /* 0x0056008200007988 */ /* 0x0001e80008000009 */
[----:B------:R1:W-:Y:S01]  /*dc50*/  STS.U8 [R0+UR9+0x5800], R131 ;  /* 0x0058008300007988 */ /* 0x0003e20008000009 */
[----:B0-----:R-:W-:Y:S02]  /*dc60*/  PRMT R130, RZ, 0x7610, R130 ;  /* 0x00007610ff827816 */ /* 0x001fe40000000082 */
[----:B-1----:R-:W-:Y:S01]  /*dc70*/  PRMT R131, RZ, 0x7610, R131 ;  /* 0x00007610ff837816 */ /* 0x002fe20000000083 */
[----:B--2---:R0:W2:Y:S02]  /*dc80*/  @!P0 LDG.E.U8 R125, desc[UR20][R126.64] ;  /* 0x000000147e7d8981 */ /* 0x0040a4000c1e1100 */
[----:B0-----:R-:W-:-:S02]  /*dc90*/  @!P0 IMAD.MOV.U32 R126, RZ, RZ, R202 ;  /* 0x000000ffff7e8224 */ /* 0x001fc400078e00ca */
        /* <DEDUP_REMOVED lines=11> */
[----:B------:R-:W2:Y:S01]  /*dd50*/  LDL R127, [R1+0x34] ;  /* 0x00003400017f7983 */ /* 0x000ea20000100800 */
[----:B----4-:R-:W-:-:S03]  /*dd60*/  @!P0 IMAD.MOV.U32 R126, RZ, RZ, R227 ;  /* 0x000000ffff7e8224 */ /* 0x010fc600078e00e3 */
[----:B------:R0:W-:Y:S02]  /*dd70*/  STS.U8 [R0+UR9+0x5a00], R132 ;  /* 0x005a008400007988 */ /* 0x0001e40008000009 */
[----:B0-----:R-:W-:-:S06]  /*dd80*/  PRMT R132, RZ, 0x7610, R132 ;  /* 0x00007610ff847816 */ /* 0x001fcc0000000084 */
[----:B--2---:R0:W2:Y:S04]  /*dd90*/  @!P0 LDG.E.U8 R132, desc[UR20][R126.64] ;  /* 0x000000147e848981 */ /* 0x0040a8000c1e1100 */
[----:B------:R-:W0:Y:S04]  /*dda0*/  LDL R126, [R1+0x74] ;  /* 0x00007400017e7983 */ /* 0x000e280000100800 */
[----:B------:R-:W0:Y:S04]  /*ddb0*/  LDL R127, [R1+0x78] ;  /* 0x00007800017f7983 */ /* 0x000e280000100800 */
[----:B------:R1:W-:Y:S02]  /*ddc0*/  STS.U8 [R0+UR9+0x5c00], R166 ;  /* 0x005c00a600007988 */ /* 0x0003e40008000009 */
[----:B-1----:R-:W-:-:S02]  /*ddd0*/  PRMT R166, RZ, 0x7610, R166 ;  /* 0x00007610ffa67816 */ /* 0x002fc400000000a6 */
[----:B0-----:R-:W-:-:S04]  /*dde0*/  @!P0 LOP3.LUT R127, R127, R126, RZ, 0x3c, !PT ;  /* 0x0000007e7f7f8212 */ /* 0x001fc800078e3cff */
[----:B------:R-:W-:-:S04]  /*ddf0*/  @!P0 LOP3.LUT R126, R127, R126, RZ, 0x3c, !PT ;  /* 0x0000007e7f7e8212 */ /* 0x000fc800078e3cff */
[----:B------:R-:W-:-:S05]  /*de00*/  @!P0 LOP3.LUT R127, R127, R126, RZ, 0x3c, !PT ;  /* 0x0000007e7f7f8212 */ /* 0x000fca00078e3cff */
[----:B------:R0:W4:Y:S04]  /*de10*/  @!P0 LDG.E.U8 R166, desc[UR20][R126.64] ;  /* 0x000000147ea68981 */ /* 0x000128000c1e1100 */
[----:B------:R-:W0:Y:S04]  /*de20*/  LDL R126, [R1+0xb4] ;  /* 0x0000b400017e7983 */ /* 0x000e280000100800 */
[----:B------:R-:W0:Y:S04]  /*de30*/  LDL R127, [R1+0xb8] ;  /* 0x0000b800017f7983 */ /* 0x000e280000100800 */
[----:B------:R1:W-:Y:S02]  /*de40*/  STS.U8 [R0+UR9+0x5e00], R165 ;  /* 0x005e00a500007988 */ /* 0x0003e40008000009 */
[----:B-1----:R-:W-:Y:S01]  /*de50*/  PRMT R165, RZ, 0x7610, R165 ;  /* 0x00007610ffa57816 */ /* 0x002fe200000000a5 */
[----:B------:R-:W1:Y:S01]  /*de60*/  S2R R227, SR_TID.X ;  /* 0x0000000000e37919 */ /* 0x000e620000002100 */
[----:B0-----:R-:W-:-:S04]  /*de70*/  @!P0 LOP3.LUT R127, R127, R126, RZ, 0x3c, !PT ;  /* 0x0000007e7f7f8212 */ /* 0x001fc800078e3cff */
[----:B------:R-:W-:-:S04]  /*de80*/  @!P0 LOP3.LUT R126, R127, R126, RZ, 0x3c, !PT ;  /* 0x0000007e7f7e8212 */ /* 0x000fc800078e3cff */
[----:B------:R-:W-:-:S05]  /*de90*/  @!P0 LOP3.LUT R127, R127, R126, RZ, 0x3c, !PT ;  /* 0x0000007e7f7f8212 */ /* 0x000fca00078e3cff */
[----:B------:R0:W2:Y:S04]  /*dea0*/  @!P0 LDG.E.U8 R165, desc[UR20][R126.64] ;  /* 0x000000147ea58981 */ /* 0x0000a8000c1e1100 */
[----:B------:R-:W0:Y:S04]  /*deb0*/  LDL R126, [R1+0xf4] ;  /* 0x0000f400017e7983 */ /* 0x000e280000100800 */
[----:B------:R-:W0:Y:S01]  /*dec0*/  LDL R127, [R1+0xf8] ;  /* 0x0000f800017f7983 */ /* 0x000e220000100800 */
[----:B-1----:R-:W-:-:S04]  /*ded0*/  LOP3.LUT R227, R227, 0x7f, RZ, 0xc0, !PT ;  /* 0x0000007fe3e37812 */ /* 0x002fc800078ec0ff */
[----:B------:R-:W-:-:S05]  /*dee0*/  LOP3.LUT R227, R227, 0x10, RZ, 0x3c, !PT ;  /* 0x00000010e3e37812 */ /* 0x000fca00078e3cff */
[----:B------:R1:W-:Y:S04]  /*def0*/  STS.U8 [R227+UR9+0x4080], R164 ;  /* 0x004080a4e3007988 */ /* 0x0003e80008000009 */
[----:B------:R3:W-:Y:S01]  /*df00*/  STS.U8 [R227+UR9+0x4280], R163 ;  /* 0x004280a3e3007988 */ /* 0x0007e20008000009 */
[----:B-1----:R-:W-:Y:S02]  /*df10*/  PRMT R164, RZ, 0x7610, R164 ;  /* 0x00007610ffa47816 */ /* 0x002fe400000000a4 */
[----:B---3--:R-:W-:Y:S01]  /*df20*/  PRMT R163, RZ, 0x7610, R163 ;  /* 0x00007610ffa37816 */ /* 0x008fe200000000a3 */
[----:B------:R1:W-:Y:S04]  /*df30*/  STS.U8 [R227+UR9+0x4480], R162 ;  /* 0x004480a2e3007988 */ /* 0x0003e80008000009 */
[----:B------:R3:W-:Y:S01]  /*df40*/  STS.U8 [R227+UR9+0x4680], R161 ;  /* 0x004680a1e3007988 */ /* 0x0007e20008000009 */
[----:B-1----:R-:W-:-:S02]  /*df50*/  PRMT R162, RZ, 0x7610, R162 ;  /* 0x00007610ffa27816 */ /* 0x002fc400000000a2 */
[----:B---3--:R-:W-:Y:S02]  /*df60*/  PRMT R161, RZ, 0x7610, R161 ;  /* 0x00007610ffa17816 */ /* 0x008fe400000000a1 */
[----:B0-----:R-:W-:-:S04]  /*df70*/  @!P0 LOP3.LUT R127, R127, R126, RZ, 0x3c, !PT ;  /* 0x0000007e7f7f8212 */ /* 0x001fc800078e3cff */
[----:B------:R-:W-:-:S04]  /*df80*/  @!P0 LOP3.LUT R126, R127, R126, RZ, 0x3c, !PT ;  /* 0x0000007e7f7e8212 */ /* 0x000fc800078e3cff */
[----:B------:R-:W-:-:S05]  /*df90*/  @!P0 LOP3.LUT R127, R127, R126, RZ, 0x3c, !PT ;  /* 0x0000007e7f7f8212 */ /* 0x000fca00078e3cff */
[----:B------:R0:W3:Y:S02]  /*dfa0*/  @!P0 LDG.E.U8 R164, desc[UR20][R126.64] ;  /* 0x000000147ea48981 */ /* 0x0000e4000c1e1100 */
        /* <DEDUP_REMOVED lines=9> */
[----:B------:R-:W0:Y:S04]  /*e040*/  LDL R127, [R1] ;  /* 0x00000000017f7983 */ /* 0x000e280000100800 */
[----:B------:R1:W-:Y:S02]  /*e050*/  STS.U8 [R227+UR9+0x4880], R160 ;  /* 0x004880a0e3007988 */ /* 0x0003e40008000009 */
[----:B-1----:R-:W-:Y:S01]  /*e060*/  PRMT R160, RZ, 0x7610, R160 ;  /* 0x00007610ffa07816 */ /* 0x002fe200000000a0 */
[----:B0-----:R-:W-:-:S02]  /*e070*/  @!P0 IMAD.MOV.U32 R126, RZ, RZ, R127 ;  /* 0x000000ffff7e8224 */ /* 0x001fc400078e007f */
[----:B------:R-:W-:-:S05]  /*e080*/  @!P0 IMAD.MOV.U32 R127, RZ, RZ, R252 ;  /* 0x000000ffff7f8224 */ /* 0x000fca00078e00fc */
[----:B------:R0:W2:Y:S04]  /*e090*/  @!P0 LDG.E.U8 R160, desc[UR20][R126.64] ;  /* 0x000000147ea08981 */ /* 0x0000a8000c1e1100 */
[----:B------:R-:W0:Y:S04]  /*e0a0*/  LDL R126, [R1+0x3c] ;  /* 0x00003c00017e7983 */ /* 0x000e280000100800 */
[----:B------:R-:W0:Y:S04]  /*e0b0*/  LDL R127, [R1+0x40] ;  /* 0x00004000017f7983 */ /* 0x000e280000100800 */
[----:B------:R1:W-:Y:S02]  /*e0c0*/  STS.U8 [R227+UR9+0x4a80], R159 ;  /* 0x004a809fe3007988 */ /* 0x0003e40008000009 */
[----:B-1----:R-:W-:-:S02]  /*e0d0*/  PRMT R159, RZ, 0x7610, R159 ;  /* 0x00007610ff9f7816 */ /* 0x002fc4000000009f */
[----:B0-----:R-:W-:-:S04]  /*e0e0*/  @!P0 LOP3.LUT R127, R127, R126, RZ, 0x3c, !PT ;  /* 0x0000007e7f7f8212 */ /* 0x001fc800078e3cff */
[----:B------:R-:W-:-:S04]  /*e0f0*/  @!P0 LOP3.LUT R126, R127, R126, RZ, 0x3c, !PT ;  /* 0x0000007e7f7e8212 */ /* 0x000fc800078e3cff */
[----:B------:R-:W-:-:S05]  /*e100*/  @!P0 LOP3.LUT R127, R127, R126, RZ, 0x3c, !PT ;  /* 0x0000007e7f7f8212 */ /* 0x000fca00078e3cff */
        /* <DEDUP_REMOVED lines=19> */
[----:B------:R1:W-:Y:S04]  /*e240*/  STS.U8 [R227+UR9+0x5080], R156 ;  /* 0x0050809ce3007988 */ /* 0x0003e80008000009 */
[----:B------:R3:W-:Y:S01]  /*e250*/  STS.U8 [R227+UR9+0x5280], R155 ;  /* 0x0052809be3007988 */ /* 0x0007e20008000009 */
[----:B-1----:R-:W-:-:S02]  /*e260*/  PRMT R156, RZ, 0x7610, R156 ;  /* 0x00007610ff9c7816 */ /* 0x002fc4000000009c */
[----:B---3--:R-:W-:Y:S01]  /*e270*/  PRMT R155, RZ, 0x7610, R155 ;  /* 0x00007610ff9b7816 */ /* 0x008fe2000000009b */
[----:B------:R1:W-:Y:S04]  /*e280*/  STS.U8 [R227+UR9+0x5480], R154 ;  /* 0x0054809ae3007988 */ /* 0x0003e80008000009 */
[----:B------:R3:W-:Y:S01]  /*e290*/  STS.U8 [R227+UR9+0x5680], R153 ;  /* 0x00568099e3007988 */ /* 0x0007e20008000009 */
[----:B-1----:R-:W-:Y:S02]  /*e2a0*/  PRMT R154, RZ, 0x7610, R154 ;  /* 0x00007610ff9a7816 */ /* 0x002fe4000000009a */
        /* <DEDUP_REMOVED lines=42> */
[----:B------:R-:W2:Y:S01]  /*e550*/  LDL.LU R227, [R1+0x148] ;  /* 0x0001480001e37983 */ /* 0x000ea20000300800 */
[----:B0-----:R-:W-:-:S04]  /*e560*/  @!P0 LOP3.LUT R127, R127, R126, RZ, 0x3c, !PT ;  /* 0x0000007e7f7f8212 */ /* 0x001fc800078e3cff */
[----:B------:R-:W-:-:S04]  /*e570*/  @!P0 LOP3.LUT R126, R127, R126, RZ, 0x3c, !PT ;  /* 0x0000007e7f7e8212 */ /* 0x000fc800078e3cff */
[----:B------:R-:W-:-:S05]  /*e580*/  @!P0 LOP3.LUT R127, R127, R126, RZ, 0x3c, !PT ;  /* 0x0000007e7f7f8212 */ /* 0x000fca00078e3cff */
[----:B------:R0:W2:Y:S04]  /*e590*/  @!P0 LDG.E.U8 R149, desc[UR20][R126.64] ;  /* 0x000000147e958981 */ /* 0x0000a8000c1e1100 */
[----:B------:R-:W0:Y:S04]  /*e5a0*/  LDL R126, [R1+0x104] ;  /* 0x00010400017e7983 */ /* 0x000e280000100800 */
[----:B------:R-:W0:Y:S01]  /*e5b0*/  LDL R127, [R1+0x108] ;  /* 0x00010800017f7983 */ /* 0x000e220000100800 */
[----:B------:R-:W-:-:S04]  /*e5c0*/  LOP3.LUT R245, R245, 0x7f, RZ, 0xc0, !PT ;  /* 0x0000007ff5f57812 */ /* 0x000fc800078ec0ff */
        /* <DEDUP_REMOVED lines=106> */
[----:B------:R-:W-:-:S05]  /*ec70*/  LOP3.LUT R0, R0, 0x30, RZ, 0x3c, !PT ;  /* 0x0000003000007812 */ /* 0x000fca00078e3cff */
[----:B------:R1:W-:Y:S01]  /*ec80*/  STS.U8 [R0+UR9+0x4180], R244 ;  /* 0x004180f400007988 */ /* 0x0003e20008000009 */
[----:B0-----:R-:W-:-:S04]  /*ec90*/  @!P0 LOP3.LUT R127, R127, R126, RZ, 0x3c, !PT ;  /* 0x0000007e7f7f8212 */ /* 0x001fc800078e3cff */
[----:B------:R-:W-:-:S04]  /*eca0*/  @!P0 LOP3.LUT R126, R127, R126, RZ, 0x3c, !PT ;  /* 0x0000007e7f7e8212 */ /* 0x000fc800078e3cff */
[----:B------:R-:W-:-:S05]  /*ecb0*/  @!P0 LOP3.LUT R127, R127, R126, RZ, 0x3c, !PT ;  /* 0x0000007e7f7f8212 */ /* 0x000fca00078e3cff */
[----:B------:R0:W2:Y:S04]  /*ecc0*/  @!P0 LDG.E.U8 R133, desc[UR20][R126.64] ;  /* 0x000000147e858981 */ /* 0x0000a8000c1e1100 */
[----:B------:R-:W0:Y:S04]  /*ecd0*/  LDL R126, [R1+0x114] ;  /* 0x00011400017e7983 */ /* 0x000e280000100800 */
[----:B------:R-:W0:Y:S04]  /*ece0*/  LDL R127, [R1+0x118] ;  /* 0x00011800017f7983 */ /* 0x000e280000100800 */
[----:B-1----:R-:W2:Y:S01]  /*ecf0*/  LDL.LU R244, [R1+0x140] ;  /* 0x0001400001f47983 */ /* 0x002ea20000300800 */
[----:B------:R-:W-:-:S03]  /*ed00*/  PRMT R167, RZ, 0x7610, R167 ;  /* 0x00007610ffa77816 */ /* 0x000fc600000000a7 */
[----:B------:R1:W-:Y:S04]  /*ed10*/  STS.U8 [R0+UR9+0x4380], R238 ;  /* 0x004380ee00007988 */ /* 0x0003e80008000009 */
[----:B------:R3:W-:Y:S01]  /*ed20*/  STS.U8 [R0+UR9+0x4580], R192 ;  /* 0x004580c000007988 */ /* 0x0007e20008000009 */
[----:B-1----:R-:W-:Y:S02]  /*ed30*/  PRMT R238, RZ, 0x7610, R238 ;  /* 0x00007610ffee7816 */ /* 0x002fe400000000ee */
[----:B---3--:R-:W-:Y:S01]  /*ed40*/  PRMT R192, RZ, 0x7610, R192 ;  /* 0x00007610ffc07816 */ /* 0x008fe200000000c0 */
[----:B------:R1:W-:Y:S02]  /*ed50*/  STS.U8 [R0+UR9+0x4780], R187 ;  /* 0x004780bb00007988 */ /* 0x0003e40008000009 */
[----:B-1----:R-:W-:-:S02]  /*ed60*/  PRMT R187, RZ, 0x7610, R187 ;  /* 0x00007610ffbb7816 */ /* 0x002fc400000000bb */
[----:B0-----:R-:W-:-:S04]  /*ed70*/  @!P0 LOP3.LUT R127, R127, R126, RZ, 0x3c, !PT ;  /* 0x0000007e7f7f8212 */ /* 0x001fc800078e3cff */
[----:B------:R-:W-:-:S04]  /*ed80*/  @!P0 LOP3.LUT R126, R127, R126, RZ, 0x3c, !PT ;  /* 0x0000007e7f7e8212 */ /* 0x000fc800078e3cff */
[----:B------:R-:W-:-:S05]  /*ed90*/  @!P0 LOP3.LUT R127, R127, R126, RZ, 0x3c, !PT ;  /* 0x0000007e7f7f8212 */ /* 0x000fca00078e3cff */
[----:B------:R0:W3:Y:S02]  /*eda0*/  @!P0 LDG.E.U8 R167, desc[UR20][R126.64] ;  /* 0x000000147ea78981 */ /* 0x0000e4000c1e1100 */
[----:B0-----:R-:W-:Y:S02]  /*edb0*/  @!P0 IMAD.MOV.U32 R126, RZ, RZ, R212 ;  /* 0x000000ffff7e8224 */ /* 0x001fe400078e00d4 */
[----:B------:R-:W-:-:S05]  /*edc0*/  @!P0 IMAD.MOV.U32 R127, RZ, RZ, R211 ;  /* 0x000000ffff7f8224 */ /* 0x000fca00078e00d3 */
[----:B------:R0:W3:Y:S02]  /*edd0*/  @!P0 LDG.E.U8 R238, desc[UR20][R126.64] ;  /* 0x000000147eee8981 */ /* 0x0000e4000c1e1100 */
[----:B0-----:R-:W-:Y:S02]  /*ede0*/  @!P0 IMAD.MOV.U32 R126, RZ, RZ, R228 ;  /* 0x000000ffff7e8224 */ /* 0x001fe400078e00e4 */
[----:B--2---:R-:W-:-:S05]  /*edf0*/  @!P0 IMAD.MOV.U32 R127, RZ, RZ, R227 ;  /* 0x000000ffff7f8224 */ /* 0x004fca00078e00e3 */
        /* <DEDUP_REMOVED lines=40> */
[----:B------:R-:W5:Y:S01]  /*f080*/  LDL.LU R0, [R1+0x13c] ;  /* 0x00013c0001007983 */ /* 0x000f620000300800 */
[----:B0-----:R-:W-:-:S04]  /*f090*/  @!P0 LOP3.LUT R127, R127, R126, RZ, 0x3c, !PT ;  /* 0x0000007e7f7f8212 */ /* 0x001fc800078e3cff */
[----:B------:R-:W-:-:S04]  /*f0a0*/  @!P0 LOP3.LUT R126, R127, R126, RZ, 0x3c, !PT ;  /* 0x0000007e7f7e8212 */ /* 0x000fc800078e3cff */
[----:B------:R-:W-:-:S05]  /*f0b0*/  @!P0 LOP3.LUT R127, R127, R126, RZ, 0x3c, !PT ;  /* 0x0000007e7f7f8212 */ /* 0x000fca00078e3cff */
[----:B------:R0:W2:Y:S02]  /*f0c0*/  @!P0 LDG.E.U8 R115, desc[UR20][R126.64] ;  /* 0x000000147e738981 */ /* 0x0000a4000c1e1100 */
[----:B0-----:R-:W0:Y:S02]  /*f0d0*/  S2R R127, SR_TID.X ;  /* 0x00000000007f7919 */ /* 0x001e240000002100 */
[C---:B0-----:R-:W-:Y:S02]  /*f0e0*/  LOP3.LUT R126, R127.reuse, 0x7f, RZ, 0xc0, !PT ;  /* 0x0000007f7f7e7812 */ /* 0x041fe400078ec0ff */
[----:B------:R-:W-:Y:S02]  /*f0f0*/  LOP3.LUT R127, R127, 0x7f, RZ, 0xc0, !PT ;  /* 0x0000007f7f7f7812 */ /* 0x000fe400078ec0ff */
[----:B------:R-:W-:-:S05]  /*f100*/  LOP3.LUT R126, R126, 0x30, RZ, 0x3c, !PT ;  /* 0x000000307e7e7812 */ /* 0x000fca00078e3cff */
[----:B------:R0:W-:Y:S02]  /*f110*/  STS.U8 [R126+UR9+0x5380], R101 ;  /* 0x005380657e007988 */ /* 0x0001e40008000009 */
[----:B0-----:R-:W-:Y:S01]  /*f120*/  LOP3.LUT R101, R127, 0x30, RZ, 0x3c, !PT ;  /* 0x000000307f657812 */ /* 0x001fe200078e3cff */
[----:B------:R-:W0:Y:S04]  /*f130*/  S2R R126, SR_TID.X ;  /* 0x00000000007e7919 */ /* 0x000e280000002100 */
[----:B------:R1:W-:Y:S02]  /*f140*/  STS.U8 [R101+UR9+0x5580], R114 ;  /* 0x0055807265007988 */ /* 0x0003e40008000009 */
[----:B-1----:R-:W1:Y:S02]  /*f150*/  S2R R114, SR_TID.X ;  /* 0x0000000000727919 */ /* 0x002e640000002100 */
[----:B------:R0:W-:Y:S04]  /*f160*/  STS.U8 [R101+UR9+0x5780], R113 ;  /* 0x0057807165007988 */ /* 0x0001e80008000009 */
[----:B------:R0:W-:Y:S04]  /*f170*/  STS.U8 [R101+UR9+0x5980], R112 ;  /* 0x0059807065007988 */ /* 0x0001e80008000009 */
[----:B------:R-:W-:Y:S01]  /*f180*/  STS.U8 [R101+UR9+0x5b80], R111 ;  /* 0x005b806f65007988 */ /* 0x000fe20008000009 */
[----:B0-----:R-:W-:-:S03]  /*f190*/  LOP3.LUT R127, R126, 0x7f, RZ, 0xc0, !PT ;  /* 0x0000007f7e7f7812 */ /* 0x001fc600078ec0ff */
[----:B------:R-:W-:Y:S04]  /*f1a0*/  STS.U8 [R101+UR9+0x5d80], R110 ;  /* 0x005d806e65007988 */ /* 0x000fe80008000009 */
[----:B------:R-:W-:Y:S04]  /*f1b0*/  STS.U8 [R101+UR9+0x5f80], R109 ;  /* 0x005f806d65007988 */ /* 0x000fe80008000009 */
[----:B------:R-:W-:Y:S01]  /*f1c0*/  STS.U8 [R127+UR9+0x6000], R108 ;  /* 0x0060006c7f007988 */ /* 0x000fe20008000009 */
[----:B-1----:R-:W-:-:S03]  /*f1d0*/  LOP3.LUT R114, R114, 0x7f, RZ, 0xc0, !PT ;  /* 0x0000007f72727812 */ /* 0x002fc600078ec0ff */
[----:B------:R-:W-:Y:S01]  /*f1e0*/  STS.U8 [R127+UR9+0x6400], R107 ;  /* 0x0064006b7f007988 */ /* 0x000fe20008000009 */
[----:B------:R-:W-:-:S03]  /*f1f0*/  LOP3.LUT R113, R114, 0x10, RZ, 0x3c, !PT ;  /* 0x0000001072717812 */ /* 0x000fc600078e3cff */
[----:B------:R-:W-:Y:S04]  /*f200*/  STS.U8 [R127+UR9+0x6800], R106 ;  /* 0x0068006a7f007988 */ /* 0x000fe80008000009 */
[----:B------:R-:W-:Y:S04]  /*f210*/  STS.U8 [R127+UR9+0x6c00], R105 ;  /* 0x006c00697f007988 */ /* 0x000fe80008000009 */
[----:B------:R-:W-:Y:S04]  /*f220*/  STS.U8 [R127+UR9+0x7000], R104 ;  /* 0x007000687f007988 */ /* 0x000fe80008000009 */
[----:B------:R-:W-:Y:S04]  /*f230*/  STS.U8 [R127+UR9+0x7400], R103 ;  /* 0x007400677f007988 */ /* 0x000fe80008000009 */
[----:B------:R-:W-:Y:S04]  /*f240*/  STS.U8 [R127+UR9+0x7800], R102 ;  /* 0x007800667f007988 */ /* 0x000fe80008000009 */
[----:B------:R-:W-:Y:S01]  /*f250*/  STS.U8 [R127+UR9+0x7c00], R116 ;  /* 0x007c00747f007988 */ /* 0x000fe20008000009 */
[----:B------:R-:W-:-:S03]  /*f260*/  LOP3.LUT R114, R114, 0x20, RZ, 0x3c, !PT ;  /* 0x0000002072727812 */ /* 0x000fc600078e3cff */
[----:B------:R-:W-:Y:S04]  /*f270*/  STS.U8 [R113+UR9+0x6080], R118 ;  /* 0x0060807671007988 */ /* 0x000fe80008000009 */
        /* <DEDUP_REMOVED lines=13> */
[----:B----4-:R-:W-:Y:S04]  /*f350*/  STS.U8 [R114+UR9+0x7500], R166 ;  /* 0x007500a672007988 */ /* 0x010fe80008000009 */
        /* <DEDUP_REMOVED lines=10> */
[----:B------:R0:W-:Y:S04]  /*f400*/  STS.U8 [R101+UR9+0x7d80], R156 ;  /* 0x007d809c65007988 */ /* 0x0001e80008000009 */
[----:B------:R-:W-:Y:S04]  /*f410*/  STS.U8 [R112+UR9+0x6200], R155 ;  /* 0x0062009b70007988 */ /* 0x000fe80008000009 */
[----:B------:R-:W-:Y:S01]  /*f420*/  STS.U8 [R112+UR9+0x6600], R154 ;  /* 0x0066009a70007988 */ /* 0x000fe20008000009 */
[----:B0-----:R-:W-:-:S03]  /*f430*/  LOP3.LUT R101, R126, 0x50, RZ, 0x3c, !PT ;  /* 0x000000507e657812 */ /* 0x001fc600078e3cff */
        /* <DEDUP_REMOVED lines=15> */
[----:B------:R1:W-:Y:S04]  /*f530*/  STS.U8 [R102+UR9+0x6300], R139 ;  /* 0x0063008b66007988 */ /* 0x0003e80008000009 */
[----:B------:R1:W-:Y:S01]  /*f540*/  STS.U8 [R102+UR9+0x6700], R138 ;  /* 0x0067008a66007988 */ /* 0x0003e20008000009 */
[----:B0-----:R-:W-:-:S03]  /*f550*/  LOP3.LUT R101, R127, 0x70, RZ, 0x3c, !PT ;  /* 0x000000707f657812 */ /* 0x001fc600078e3cff */
[----:B------:R1:W-:Y:S04]  /*f560*/  STS.U8 [R102+UR9+0x6b00], R137 ;  /* 0x006b008966007988 */ /* 0x0003e80008000009 */
[----:B------:R1:W-:Y:S04]  /*f570*/  STS.U8 [R102+UR9+0x6f00], R136 ;  /* 0x006f008866007988 */ /* 0x0003e80008000009 */
[----:B------:R1:W-:Y:S04]  /*f580*/  STS.U8 [R102+UR9+0x7300], R135 ;  /* 0x0073008766007988 */ /* 0x0003e80008000009 */
[----:B------:R1:W-:Y:S04]  /*f590*/  STS.U8 [R102+UR9+0x7700], R134 ;  /* 0x0077008666007988 */ /* 0x0003e80008000009 */
[----:B------:R1:W-:Y:S04]  /*f5a0*/  STS.U8 [R102+UR9+0x7b00], R133 ;  /* 0x007b008566007988 */ /* 0x0003e80008000009 */
[----:B---3--:R1:W-:Y:S04]  /*f5b0*/  STS.U8 [R102+UR9+0x7f00], R167 ;  /* 0x007f00a766007988 */ /* 0x0083e80008000009 */
[----:B------:R1:W-:Y:S04]  /*f5c0*/  STS.U8 [R101+UR9+0x6380], R238 ;  /* 0x006380ee65007988 */ /* 0x0003e80008000009 */
[----:B--2---:R1:W-:Y:S04]  /*f5d0*/  STS.U8 [R101+UR9+0x6780], R192 ;  /* 0x006780c065007988 */ /* 0x0043e80008000009 */
[----:B------:R1:W-:Y:S04]  /*f5e0*/  STS.U8 [R101+UR9+0x6b80], R187 ;  /* 0x006b80bb65007988 */ /* 0x0003e80008000009 */
[----:B------:R1:W-:Y:S04]  /*f5f0*/  STS.U8 [R101+UR9+0x6f80], R186 ;  /* 0x006f80ba65007988 */ /* 0x0003e80008000009 */
[----:B------:R1:W-:Y:S04]  /*f600*/  STS.U8 [R101+UR9+0x7380], R181 ;  /* 0x007380b565007988 */ /* 0x0003e80008000009 */
[----:B------:R1:W-:Y:S04]  /*f610*/  STS.U8 [R101+UR9+0x7780], R175 ;  /* 0x007780af65007988 */ /* 0x0003e80008000009 */
[----:B------:R1:W-:Y:S04]  /*f620*/  STS.U8 [R101+UR9+0x7b80], R117 ;  /* 0x007b807565007988 */ /* 0x0003e80008000009 */
[----:B------:R1:W-:Y:S01]  /*f630*/  STS.U8 [R101+UR9+0x7f80], R115 ;  /* 0x007f807365007988 */ /* 0x0003e20008000009 */
[----:B------:R0:W-:Y:S06]  /*f640*/  MEMBAR.ALL.CTA ;  /* 0x0000000000007992 */ /* 0x0001ec0000008000 */
[----:B0-----:R-:W0:Y:S01]  /*f650*/  FENCE.VIEW.ASYNC.S ;  /* 0x00000000000073c6 */ /* 0x001e220000000000 */
[----:B------:R-:W-:Y:S01]  /*f660*/  ULEA UR6, UR23, UR9, 0x3 ;  /* 0x0000000917067291 */ /* 0x000fe2000f8e18ff */
[----:B------:R-:W-:-:S03]  /*f670*/  UMOV UR4, UR5 ;  /* 0x0000000500047c82 */ /* 0x000fc60008000000 */
[----:B------:R-:W-:Y:S01]  /*f680*/  UIADD3 UR6, UPT, UPT, UR6, 0x8000, URZ ;  /* 0x0000800006067890 */ /* 0x000fe2000fffe0ff */
[----:B0-----:R-:W-:Y:S06]  /*f690*/  BAR.SYNC.DEFER_BLOCKING 0x0 ;  /* 0x0000000000007b1d */ /* 0x001fec0000010000 */
[----:B-1----:R-:W-:Y:S05]  /*f6a0*/  BRA.U UP1, `(.L_x_9) ;  /* 0x0000000101487547 */ /* 0x002fea000b800000 */
[----:B------:R-:W-:Y:S01]  /*f6b0*/  UMOV UR13, 0x80004020 ;  /* 0x80004020000d7882 */ /* 0x000fe20000000000 */
[----:B------:R-:W-:Y:S01]  /*f6c0*/  UMOV UR15, 0x40004040 ;  /* 0x40004040000f7882 */ /* 0x000fe20000000000 */
[----:B------:R-:W-:Y:S01]  /*f6d0*/  UMOV UR16, 0x0 ;  /* 0x0000000000107882 */ /* 0x000fe20000000000 */
[----:B------:R-:W-:Y:S01]  /*f6e0*/  UMOV UR17, 0x4108490 ;  /* 0x0410849000117882 */ /* 0x000fe20000000000 */
[----:B------:R-:W-:Y:S01]  /*f6f0*/  UMOV UR40, 0x0 ;  /* 0x0000000000287882 */ /* 0x000fe20000000000 */
[----:B------:R-:W-:Y:S01]  /*f700*/  UMOV UR41, 0x4108490 ;  /* 0x0410849000297882 */ /* 0x000fe20000000000 */
[----:B------:R-:W-:Y:S01]  /*f710*/  UMOV UR42, 0x0 ;  /* 0x00000000002a7882 */ /* 0x000fe20000000000 */
[----:B------:R-:W-:Y:S01]  /*f720*/  UMOV UR43, 0x4108490 ;  /* 0x04108490002b7882 */ /* 0x000fe20000000000 */
[----:B------:R-:W-:Y:S01]  /*f730*/  UMOV UR7, URZ ;  /* 0x000000ff00077c82 */ /* 0x000fe20008000000 */
[----:B------:R0:W-:Y:S01]  /*f740*/  UTCQMMA gdesc[UR12], gdesc[UR14], tmem[UR8], tmem[UR16], idesc[UR17], UPT ;  /* 0x00ff100e0c0075ea */ /* 0x0001e2000b800308 */
        /* <DEDUP_REMOVED lines=8> */
.L_x_9:
[----:B------:R-:W-:Y:S01]  /*f7d0*/  UIADD3 UR23, UPT, UPT, UR23, 0x1, URZ ;  /* 0x0000000117177890 */ /* 0x000fe2000fffe0ff */
[----:B------:R-:W-:Y:S01]  /*f7e0*/  IMAD.U32 R101, RZ, RZ, UR4 ;  /* 0x00000004ff657e24 */ /* 0x000fe2000f8e00ff */
[----:B------:R-:W-:Y:S02]  /*f7f0*/  UIADD3 UR19, UPT, UPT, UR19, -0x1, URZ ;  /* 0xffffffff13137890 */ /* 0x000fe4000fffe0ff */
[----:B------:R-:W-:Y:S02]  /*f800*/  UISETP.GT.AND UP2, UPT, UR23, 0x1, UPT ;  /* 0x000000011700788c */ /* 0x000fe4000bf44270 */
[----:B------:R-:W-:Y:S02]  /*f810*/  UIADD3 UR22, UPT, UPT, UR22, -0x80, URZ ;  /* 0xffffff8016167890 */ /* 0x000fe4000fffe0ff */
[----:B0-----:R-:W-:Y:S02]  /*f820*/  USEL UR5, URZ, 0x1, !UP2 ;  /* 0x00000001ff057887 */ /* 0x001fe4000d000000 */
[----:B------:R-:W-:-:S02]  /*f830*/  USEL UR23, UR23, URZ, !UP2 ;  /* 0x000000ff17177287 */ /* 0x000fc4000d000000 */
[----:B------:R-:W-:Y:S02]  /*f840*/  UISETP.NE.U32.AND UP2, UPT, UR19, URZ, UPT ;  /* 0x000000ff1300728c */ /* 0x000fe4000bf45070 */
[----:B------:R-:W-:-:S07]  /*f850*/  ULOP3.LUT UR5, UR4, UR5, URZ, 0x3c, !UPT ;  /* 0x0000000504057292 */ /* 0x000fce000f8e3cff */
[----:B------:R-:W-:Y:S05]  /*f860*/  BRA.U UP2, `(.L_x_10) ;  /* 0xffffffa102847547 */ /* 0x000fea000b83ffff */
.L_x_7:
[----:B------:R-:W-:-:S09]  /*f870*/  UISETP.GE.AND UP1, UPT, UR24, 0x80, UPT ;  /* 0x000000801800788c */ /* 0x000fd2000bf26270 */
[----:B------:R-:W-:Y:S05]  /*f880*/  BRA.U !UP1, `(.L_x_11) ;  /* 0x0000000109107547 */ /* 0x000fea000b800000 */
[----:B------:R-:W-:-:S06]  /*f890*/  USHF.L.U32 UR4, UR4, 0x1f, URZ ;  /* 0x0000001f04047899 */ /* 0x000fcc00080006ff */
[----:B-----5:R-:W-:-:S04]  /*f8a0*/  IMAD.U32 R2, RZ, RZ, UR4 ;  /* 0x00000004ff027e24 */ /* 0x020fc8000f8e00ff */
[----:B------:R-:W1:Y:S02]  /*f8b0*/  SYNCS.PHASECHK.TRANS64.TRYWAIT P0, [UR6], R2 ;  /* 0x00000002ff0075a7 */ /* 0x000e640008001106 */
[----:B-1----:R-:W-:Y:S05]  /*f8c0*/  @!P0 BRA `(.L_x_12) ;  /* 0x0000001800308947 */ /* 0x002fea0003800000 */
.L_x_11:
[----:B------:R-:W2:Y:S01]  /*f8d0*/  LDL.LU R39, [R1+0x138] ;  /* 0x0001380001277983 */ /* 0x000ea20000300800 */
[----:B------:R-:W1:Y:S01]  /*f8e0*/  LDCU.128 UR12, c[0x0][0x390] ;  /* 0x00007200ff0c77ac */ /* 0x000e620008000c00 */
[----:B------:R-:W-:Y:S06]  /*f8f0*/  BAR.SYNC.DEFER_BLOCKING 0x0 ;  /* 0x0000000000007b1d */ /* 0x000fec0000010000 */
[----:B------:R-:W2:Y:S01]  /*f900*/  LDCU UR4, c[0x0][0x3b4] ;  /* 0x00007680ff0477ac */ /* 0x000ea20008000800 */
[----:B------:R-:W3:Y:S01]  /*f910*/  S2R R40, SR_TID.X ;  /* 0x0000000000287919 */ /* 0x000ee20000002100 */
[----:B------:R-:W4:Y:S01]  /*f920*/  S2R R41, SR_TID.X ;  /* 0x0000000000297919 */ /* 0x000f220000002100 */
[----:B------:R-:W0:Y:S02]  /*f930*/  @!P2 SYNCS.CCTL.IV [UR9+0x8000] ;  /* 0x00800000ff00a9b1 */ /* 0x000e240008000009 */
[----:B0-----:R-:W-:Y:S06]  /*f940*/  BAR.SYNC.DEFER_BLOCKING 0x0 ;  /* 0x0000000000007b1d */ /* 0x001fec0000010000 */
[----:B-----5:R-:W-:Y:S01]  /*f950*/  LDTM.16dp32bit_t0_t15.x32 R4, tmem[UR10] ;  /* 0x0000000a000479ee */ /* 0x020fe20008a80000 */
[----:B------:R-:W0:Y:S01]  /*f960*/  LDTM.16dp32bit_t16_t31.x32 R4, tmem[UR10+0x20] ;  /* 0x0000200a000479ee */ /* 0x000e220008aa0000 */
[----:B---3--:R-:W-:-:S02]  /*f970*/  IMAD.SHL.U32 R2, R40, 0x10, RZ ;  /* 0x0000001028027824 */ /* 0x008fc400078e00ff */
[C---:B------:R-:W-:Y:S02]  /*f980*/  IMAD.SHL.U32 R36, R40.reuse, 0x80, RZ ;  /* 0x0000008028247824 */ /* 0x040fe400078e00ff */
[----:B------:R-:W-:Y:S01]  /*f990*/  IMAD.SHL.U32 R3, R40, 0x8, RZ ;  /* 0x0000000828037824 */ /* 0x000fe200078e00ff */
[----:B------:R-:W-:Y:S02]  /*f9a0*/  LOP3.LUT R2, R2, 0xf0, RZ, 0xc0, !PT ;  /* 0x000000f002027812 */ /* 0x000fe400078ec0ff */
[----:B------:R-:W-:Y:S02]  /*f9b0*/  LOP3.LUT R37, R36, 0x800, RZ, 0xc0, !PT ;  /* 0x0000080024257812 */ /* 0x000fe400078ec0ff */
[----:B------:R-:W-:Y:S01]  /*f9c0*/  LOP3.LUT R3, R3, 0x300, RZ, 0xc0, !PT ;  /* 0x0000030003037812 */ /* 0x000fe200078ec0ff */
[----:B------:R-:W3:Y:S01]  /*f9d0*/  @!P2 SYNCS.CCTL.IV [UR9+0x8008] ;  /* 0x00800800ff00a9b1 */ /* 0x000ee20008000009 */
[----:B------:R-:W-:Y:S01]  /*f9e0*/  IADD3 R2, PT, PT, R2, UR9, R37 ;  /* 0x0000000902027c10 */ /* 0x000fe2000fffe025 */
[----:B------:R-:W-:Y:S01]  /*f9f0*/  NOP ;  /* 0x0000000000007918 */ /* 0x000fe20000000000 */
[----:B----4-:R-:W-:-:S03]  /*fa00*/  LOP3.LUT R41, R41, 0x7f, RZ, 0xc0, !PT ;  /* 0x0000007f29297812 */ /* 0x010fc600078ec0ff */
[----:B------:R-:W-:Y:S01]  /*fa10*/  IMAD.IADD R36, R3, 0x1, R2 ;  /* 0x0000000103247824 */ /* 0x000fe200078e0202 */
[----:B0-----:R-:W-:Y:S02]  /*fa20*/  F2FP.SATFINITE.E5M2.F32.PACK_AB_MERGE_C R4, R5, R4, RZ ;  /* 0x000000040504723e */ /* 0x001fe400048060ff */
[----:B------:R-:W-:Y:S02]  /*fa30*/  F2FP.SATFINITE.E5M2.F32.PACK_AB_MERGE_C R6, R7, R6, RZ ;  /* 0x000000060706723e */ /* 0x000fe400048060ff */
[----:B------:R-:W-:Y:S02]  /*fa40*/  F2FP.SATFINITE.E5M2.F32.PACK_AB_MERGE_C R8, R9, R8, RZ ;  /* 0x000000080908723e */ /* 0x000fe400048060ff */
[----:B------:R-:W-:Y:S02]  /*fa50*/  F2FP.SATFINITE.E5M2.F32.PACK_AB_MERGE_C R12, R13, R12, RZ ;  /* 0x0000000c0d0c723e */ /* 0x000fe400048060ff */
[----:B------:R-:W-:Y:S02]  /*fa60*/  F2FP.SATFINITE.E5M2.F32.PACK_AB_MERGE_C R14, R15, R14, RZ ;  /* 0x0000000e0f0e723e */ /* 0x000fe400048060ff */
[----:B------:R-:W-:-:S02]  /*fa70*/  F2FP.SATFINITE.E5M2.F32.PACK_AB_MERGE_C R16, R17, R16, RZ ;  /* 0x000000101110723e */ /* 0x000fc400048060ff */
[----:B------:R-:W-:Y:S02]  /*fa80*/  F2FP.SATFINITE.E5M2.F32.PACK_AB_MERGE_C R20, R21, R20, RZ ;  /* 0x000000141514723e */ /* 0x000fe400048060ff */
[----:B------:R-:W-:Y:S02]  /*fa90*/  F2FP.SATFINITE.E5M2.F32.PACK_AB_MERGE_C R22, R23, R22, RZ ;  /* 0x000000161716723e */ /* 0x000fe400048060ff */
[----:B------:R-:W-:Y:S02]  /*faa0*/  F2FP.SATFINITE.E5M2.F32.PACK_AB_MERGE_C R24, R25, R24, RZ ;  /* 0x000000181918723e */ /* 0x000fe400048060ff */
[----:B------:R-:W-:Y:S02]  /*fab0*/  F2FP.SATFINITE.E5M2.F32.PACK_AB_MERGE_C R18, R19, R18, RZ ;  /* 0x000000121312723e */ /* 0x000fe400048060ff */
[----:B------:R-:W-:Y:S02]  /*fac0*/  F2FP.SATFINITE.E5M2.F32.PACK_AB_MERGE_C R26, R27, R26, RZ ;  /* 0x0000001a1b1a723e */ /* 0x000fe400048060ff */
[----:B------:R-:W-:-:S02]  /*fad0*/  LOP3.LUT R17, R4, 0xffff, RZ, 0xc0, !PT ;  /* 0x0000ffff04117812 */ /* 0x000fc400078ec0ff */
[----:B------:R-:W-:Y:S02]  /*fae0*/  LOP3.LUT R38, R6, 0xffff, RZ, 0xc0, !PT ;  /* 0x0000ffff06267812 */ /* 0x000fe400078ec0ff */
[----:B------:R-:W-:Y:S02]  /*faf0*/  LOP3.LUT R19, R8, 0xffff, RZ, 0xc0, !PT ;  /* 0x0000ffff08137812 */ /* 0x000fe400078ec0ff */
[----:B------:R-:W-:Y:S02]  /*fb00*/  LOP3.LUT R12, R12, 0xffff, RZ, 0xc0, !PT ;  /* 0x0000ffff0c0c7812 */ /* 0x000fe400078ec0ff */
[----:B------:R-:W-:Y:S02]  /*fb10*/  LOP3.LUT R21, R14, 0xffff, RZ, 0xc0, !PT ;  /* 0x0000ffff0e157812 */ /* 0x000fe400078ec0ff */
[----:B------:R-:W-:Y:S02]  /*fb20*/  LOP3.LUT R23, R16, 0xffff, RZ, 0xc0, !PT ;  /* 0x0000ffff10177812 */ /* 0x000fe400078ec0ff */
[----:B------:R-:W-:-:S02]  /*fb30*/  LOP3.LUT R20, R20, 0xffff, RZ, 0xc0, !PT ;  /* 0x0000ffff14147812 */ /* 0x000fc400078ec0ff */
[----:B------:R-:W-:Y:S02]  /*fb40*/  LOP3.LUT R25, R22, 0xffff, RZ, 0xc0, !PT ;  /* 0x0000ffff16197812 */ /* 0x000fe400078ec0ff */
[----:B------:R-:W-:Y:S02]  /*fb50*/  LOP3.LUT R27, R24, 0xffff, RZ, 0xc0, !PT ;  /* 0x0000ffff181b7812 */ /* 0x000fe400078ec0ff */
[----:B------:R-:W-:Y:S02]  /*fb60*/  F2FP.SATFINITE.E5M2.F32.PACK_AB_MERGE_C R28, R29, R28, RZ ;  /* 0x0000001c1d1c723e */ /* 0x000fe400048060ff */
[----:B------:R-:W-:Y:S02]  /*fb70*/  F2FP.SATFINITE.E5M2.F32.PACK_AB_MERGE_C R30, R31, R30, RZ ;  /* 0x0000001e1f1e723e */ /* 0x000fe400048060ff */
[----:B------:R-:W-:Y:S02]  /*fb80*/  F2FP.SATFINITE.E5M2.F32.PACK_AB_MERGE_C R32, R33, R32, RZ ;  /* 0x000000202120723e */ /* 0x000fe400048060ff */
[----:B------:R-:W-:-:S02]  /*fb90*/  PRMT R2, R19, 0x3340, R0 ;  /* 0x0000334013027816 */ /* 0x000fc40000000000 */
[--C-:B------:R-:W-:Y:S02]  /*fba0*/  PRMT R4, R23, 0x3340, R0.reuse ;  /* 0x0000334017047816 */ /* 0x100fe40000000000 */
[----:B------:R-:W-:Y:S02]  /*fbb0*/  PRMT R6, R27, 0x3340, R0 ;  /* 0x000033401b067816 */ /* 0x000fe40000000000 */
[----:B------:R-:W-:Y:S02]  /*fbc0*/  PRMT R3, R17, 0x3340, R38 ;  /* 0x0000334011037816 */ /* 0x000fe40000000026 */
[----:B------:R-:W-:Y:S02]  /*fbd0*/  PRMT R5, R12, 0x3340, R21 ;  /* 0x000033400c057816 */ /* 0x000fe40000000015 */
[----:B------:R-:W-:Y:S02]  /*fbe0*/  PRMT R7, R20, 0x3340, R25 ;  /* 0x0000334014077816 */ /* 0x000fe40000000019 */
[----:B------:R-:W-:-:S02]  /*fbf0*/  F2FP.SATFINITE.E5M2.F32.PACK_AB_MERGE_C R10, R11, R10, RZ ;  /* 0x0000000a0b0a723e */ /* 0x000fc400048060ff */
[----:B------:R-:W-:Y:S02]  /*fc00*/  LOP3.LUT R28, R28, 0xffff, RZ, 0xc0, !PT ;  /* 0x0000ffff1c1c7812 */ /* 0x000fe400078ec0ff */
[----:B------:R-:W-:Y:S02]  /*fc10*/  LOP3.LUT R29, R30, 0xffff, RZ, 0xc0, !PT ;  /* 0x0000ffff1e1d7812 */ /* 0x000fe400078ec0ff */
[----:B------:R-:W-:Y:S02]  /*fc20*/  LOP3.LUT R31, R32, 0xffff, RZ, 0xc0, !PT ;  /* 0x0000ffff201f7812 */ /* 0x000fe400078ec0ff */
[----:B------:R-:W-:Y:S02]  /*fc30*/  PRMT R9, R3, 0x5410, R2 ;  /* 0x0000541003097816 */ /* 0x000fe40000000002 */
[----:B------:R-:W-:Y:S02]  /*fc40*/  PRMT R11, R5, 0x5410, R4 ;  /* 0x00005410050b7816 */ /* 0x000fe40000000004 */
[----:B------:R-:W-:-:S02]  /*fc50*/  PRMT R13, R7, 0x5410, R6 ;  /* 0x00005410070d7816 */ /* 0x000fc40000000006 */
[----:B------:R-:W-:Y:S02]  /*fc60*/  SHF.R.U32.HI R2, RZ, 0x8, R17 ;  /* 0x00000008ff027819 */ /* 0x000fe40000011611 */
[----:B------:R-:W-:Y:S02]  /*fc70*/  SHF.R.U32.HI R3, RZ, 0x8, R38 ;  /* 0x00000008ff037819 */ /* 0x000fe40000011626 */
[----:B------:R-:W-:Y:S02]  /*fc80*/  SHF.R.U32.HI R4, RZ, 0x8, R19 ;  /* 0x00000008ff047819 */ /* 0x000fe40000011613 */
[----:B------:R-:W-:Y:S02]  /*fc90*/  SHF.R.U32.HI R5, RZ, 0x8, R12 ;  /* 0x00000008ff057819 */ /* 0x000fe4000001160c */
[----:B------:R-:W-:Y:S02]  /*fca0*/  SHF.R.U32.HI R6, RZ, 0x8, R21 ;  /* 0x00000008ff067819 */ /* 0x000fe40000011615 */
[----:B------:R-:W-:-:S02]  /*fcb0*/  SHF.R.U32.HI R7, RZ, 0x8, R23 ;  /* 0x00000008ff077819 */ /* 0x000fc40000011617 */
[----:B------:R-:W-:Y:S02]  /*fcc0*/  PRMT R8, R31, 0x3340, R0 ;  /* 0x000033401f087816 */ /* 0x000fe40000000000 */
[----:B------:R-:W-:Y:S02]  /*fcd0*/  PRMT R15, R28, 0x3340, R29 ;  /* 0x000033401c0f7816 */ /* 0x000fe4000000001d */
[----:B------:R-:W-:Y:S02]  /*fce0*/  LOP3.LUT R2, R2, 0xffff, RZ, 0xc0, !PT ;  /* 0x0000ffff02027812 */ /* 0x000fe400078ec0ff */
[----:B------:R-:W-:Y:S02]  /*fcf0*/  LOP3.LUT R3, R3, 0xffff, RZ, 0xc0, !PT ;  /* 0x0000ffff03037812 */ /* 0x000fe400078ec0ff */
[----:B------:R-:W-:Y:S02]  /*fd00*/  LOP3.LUT R4, R4, 0xffff, RZ, 0xc0, !PT ;  /* 0x0000ffff04047812 */ /* 0x000fe400078ec0ff */
[----:B------:R-:W-:-:S02]  /*fd10*/  LOP3.LUT R5, R5, 0xffff, RZ, 0xc0, !PT ;  /* 0x0000ffff05057812 */ /* 0x000fc400078ec0ff */
[----:B------:R-:W-:Y:S02]  /*fd20*/  LOP3.LUT R6, R6, 0xffff, RZ, 0xc0, !PT ;  /* 0x0000ffff06067812 */ /* 0x000fe400078ec0ff */
[----:B------:R-:W-:Y:S02]  /*fd30*/  LOP3.LUT R7, R7, 0xffff, RZ, 0xc0, !PT ;  /* 0x0000ffff07077812 */ /* 0x000fe400078ec0ff */
[----:B------:R-:W-:Y:S02]  /*fd40*/  PRMT R15, R15, 0x5410, R8 ;  /* 0x000054100f0f7816 */ /* 0x000fe40000000008 */
[----:B------:R-:W-:Y:S02]  /*fd50*/  PRMT R17, R2, 0x3340, R3 ;  /* 0x0000334002117816 */ /* 0x000fe40000000003 */
[----:B------:R-:W-:Y:S02]  /*fd60*/  PRMT R8, R4, 0x3340, R1 ;  /* 0x0000334004087816 */ /* 0x000fe40000000001 */
[----:B------:R-:W-:-:S02]  /*fd70*/  PRMT R19, R5, 0x3340, R6 ;  /* 0x0000334005137816 */ /* 0x000fc40000000006 */
[----:B------:R-:W-:Y:S02]  /*fd80*/  PRMT R12, R7, 0x3340, R0 ;  /* 0x00003340070c7816 */ /* 0x000fe40000000000 */
[----:B------:R-:W-:Y:S02]  /*fd90*/  SHF.R.U32.HI R2, RZ, 0x8, R20 ;  /* 0x00000008ff027819 */ /* 0x000fe40000011614 */
[----:B------:R-:W-:Y:S02]  /*fda0*/  SHF.R.U32.HI R3, RZ, 0x8, R25 ;  /* 0x00000008ff037819 */ /* 0x000fe40000011619 */
[----:B------:R-:W-:Y:S02]  /*fdb0*/  SHF.R.U32.HI R4, RZ, 0x8, R27 ;  /* 0x00000008ff047819 */ /* 0x000fe4000001161b */
[----:B------:R-:W-:Y:S02]  /*fdc0*/  SHF.R.U32.HI R5, RZ, 0x8, R28 ;  /* 0x00000008ff057819 */ /* 0x000fe4000001161c */
[----:B------:R-:W-:-:S02]  /*fdd0*/  SHF.R.U32.HI R6, RZ, 0x8, R29 ;  /* 0x00000008ff067819 */ /* 0x000fc4000001161d */
[----:B------:R-:W-:Y:S01]  /*fde0*/  SHF.R.U32.HI R7, RZ, 0x8, R31 ;  /* 0x00000008ff077819 */ /* 0x000fe2000001161f */
[----:B------:R-:W0:Y:S01]  /*fdf0*/  LDC R29, c[0x0][0x3b8] ;  /* 0x0000ee00ff1d7b82 */ /* 0x000e220000000800 */
[----:B------:R-:W-:Y:S02]  /*fe00*/  LOP3.LUT R2, R2, 0xffff, RZ, 0xc0, !PT ;  /* 0x0000ffff02027812 */ /* 0x000fe400078ec0ff */
[----:B------:R-:W-:Y:S02]  /*fe10*/  LOP3.LUT R3, R3, 0xffff, RZ, 0xc0, !PT ;  /* 0x0000ffff03037812 */ /* 0x000fe400078ec0ff */
[----:B------:R-:W-:Y:S02]  /*fe20*/  LOP3.LUT R4, R4, 0xffff, RZ, 0xc0, !PT ;  /* 0x0000ffff04047812 */ /* 0x000fe400078ec0ff */
[----:B------:R-:W-:Y:S02]  /*fe30*/  LOP3.LUT R7, R7, 0xffff, RZ, 0xc0, !PT ;  /* 0x0000ffff07077812 */ /* 0x000fe400078ec0ff */
[----:B------:R-:W-:-:S02]  /*fe40*/  LOP3.LUT R6, R6, 0xffff, RZ, 0xc0, !PT ;  /* 0x0000ffff06067812 */ /* 0x000fc400078ec0ff */
[----:B------:R-:W-:Y:S02]  /*fe50*/  LOP3.LUT R5, R5, 0xffff, RZ, 0xc0, !PT ;  /* 0x0000ffff05057812 */ /* 0x000fe400078ec0ff */
[----:B------:R-:W-:Y:S02]  /*fe60*/  F2FP.SATFINITE.E5M2.F32.PACK_AB_MERGE_C R34, R35, R34, RZ ;  /* 0x000000222322723e */ /* 0x000fe400048060ff */
[----:B------:R-:W-:Y:S02]  /*fe70*/  PRMT R3, R2, 0x3340, R3 ;  /* 0x0000334002037816 */ /* 0x000fe40000000003 */
[----:B------:R-:W-:Y:S02]  /*fe80*/  PRMT R4, R4, 0x3340, R1 ;  /* 0x0000334004047816 */ /* 0x000fe40000000001 */
[----:B------:R-:W-:Y:S02]  /*fe90*/  PRMT R7, R7, 0x3340, R0 ;  /* 0x0000334007077816 */ /* 0x000fe40000000000 */
[----:B------:R-:W-:-:S02]  /*fea0*/  PRMT R6, R5, 0x3340, R6 ;  /* 0x0000334005067816 */ /* 0x000fc40000000006 */
[----:B------:R-:W-:Y:S02]  /*feb0*/  LOP3.LUT R26, R26, 0xffff, RZ, 0xc0, !PT ;  /* 0x0000ffff1a1a7812 */ /* 0x000fe400078ec0ff */
[----:B------:R-:W-:Y:S02]  /*fec0*/  PRMT R17, R17, 0x5410, R8 ;  /* 0x0000541011117816 */ /* 0x000fe40000000008 */
[----:B------:R-:W-:Y:S02]  /*fed0*/  PRMT R19, R19, 0x5410, R12 ;  /* 0x0000541013137816 */ /* 0x000fe4000000000c */
[----:B------:R-:W-:Y:S02]  /*fee0*/  LOP3.LUT R10, R10, 0xffff, RZ, 0xc0, !PT ;  /* 0x0000ffff0a0a7812 */ /* 0x000fe400078ec0ff */
[----:B------:R-:W-:Y:S02]  /*fef0*/  PRMT R3, R3, 0x5410, R4 ;  /* 0x0000541003037816 */ /* 0x000fe40000000004 */
[----:B------:R-:W-:-:S02]  /*ff00*/  PRMT R27, R6, 0x5410, R7 ;  /* 0x00005410061b7816 */ /* 0x000fc40000000007 */
[----:B------:R-:W-:Y:S02]  /*ff10*/  LOP3.LUT R18, R18, 0xffff, RZ, 0xc0, !PT ;  /* 0x0000ffff12127812 */ /* 0x000fe400078ec0ff */
[----:B------:R-:W-:Y:S02]  /*ff20*/  LOP3.LUT R34, R34, 0xffff, RZ, 0xc0, !PT ;  /* 0x0000ffff22227812 */ /* 0x000fe400078ec0ff */
[----:B------:R-:W-:Y:S02]  /*ff30*/  PRMT R6, R13, 0x4210, R26 ;  /* 0x000042100d067816 */ /* 0x000fe4000000001a */
[--C-:B------:R-:W-:Y:S02]  /*ff40*/  PRMT R4, R9, 0x4210, R10.reuse ;  /* 0x0000421009047816 */ /* 0x100fe4000000000a */
[----:B------:R-:W-:Y:S02]  /*ff50*/  PRMT R24, R17, 0x5210, R10 ;  /* 0x0000521011187816 */ /* 0x000fe4000000000a */
[----:B------:R-:W-:-:S02]  /*ff60*/  PRMT R5, R11, 0x4210, R18 ;  /* 0x000042100b057816 */ /* 0x000fc40000000012 */
[----:B------:R-:W-:Y:S02]  /*ff70*/  PRMT R25, R19, 0x5210, R18 ;  /* 0x0000521013197816 */ /* 0x000fe40000000012 */
[----:B------:R-:W-:Y:S02]  /*ff80*/  PRMT R26, R3, 0x5210, R26 ;  /* 0x00005210031a7816 */ /* 0x000fe4000000001a */
[--C-:B------:R-:W-:Y:S02]  /*ff90*/  PRMT R7, R15, 0x4210, R34.reuse ;  /* 0x000042100f077816 */ /* 0x100fe40000000022 */
[----:B------:R-:W-:Y:S02]  /*ffa0*/  PRMT R27, R27, 0x5210, R34 ;  /* 0x000052101b1b7816 */ /* 0x000fe40000000022 */
[----:B------:R-:W-:Y:S01]  /*ffb0*/  LEA R14, R41, UR9, 0x4 ;  /* 0x00000009290e7c11 */ /* 0x000fe2000f8e20ff */
[----:B---3--:R3:W-:Y:S01]  /*ffc0*/  STS.128 [R36], R4 ;  /* 0x0000000424007388 */ /* 0x0087e20000000c00 */
[----:B------:R-:W-:-:S03]  /*ffd0*/  SHF.R.U32.HI R3, RZ, 0x6, R40 ;  /* 0x00000006ff037819 */ /* 0x000fc60000011628 */
[----:B------:R-:W-:Y:S01]  /*ffe0*/  STS.128 [R36+0x400], R24 ;  /* 0x0004001824007388 */ /* 0x000fe20000000c00 */
[----:B------:R-:W-:Y:S01]  /*fff0*/  SGXT.U32 R3, R3, 0x1 ;  /* 0x000000010303781a */ /* 0x000fe20000000000 */
[----:B------:R-:W-:Y:S06]  /*10000*/  BAR.SYNC.DEFER_BLOCKING 0x0 ;  /* 0x0000000000007b1d */ /* 0x000fec0000010000 */
[----:B------:R-:W4:Y:S01]  /*10010*/  S2R R41, SR_CgaCtaId ;  /* 0x0000000000297919 */ /* 0x000f220000008800 */
[----:B------:R-:W0:Y:S01]  /*10020*/  LDS.128 R8, [R14] ;  /* 0x000000000e087984 */ /* 0x000e220000000c00 */
[----:B----4-:R-:W-:-:S05]  /*10030*/  IMAD.SHL.U32 R2, R41, 0x40, RZ ;  /* 0x0000004029027824 */ /* 0x010fca00078e00ff */
[----:B------:R-:W-:-:S04]  /*10040*/  LOP3.LUT R2, R2, 0xc0, RZ, 0xc0, !PT ;  /* 0x000000c002027812 */ /* 0x000fc800078ec0ff */
[----:B------:R-:W-:-:S04]  /*10050*/  LOP3.LUT R18, R0, R3, R2, 0xfe, !PT ;  /* 0x0000000300127212 */ /* 0x000fc800078efe02 */
[C---:B------:R-:W-:Y:S01]  /*10060*/  LOP3.LUT R2, R18.reuse, 0x2, RZ, 0xfc, !PT ;  /* 0x0000000212027812 */ /* 0x040fe200078efcff */
[C---:B--2---:R-:W-:Y:S01]  /*10070*/  IMAD R0, R39.reuse, UR4, RZ ;  /* 0x0000000427007c24 */ /* 0x044fe2000f8e02ff */
[----:B-1----:R-:W-:Y:S01]  /*10080*/  ISETP.GE.AND P0, PT, R39, UR14, PT ;  /* 0x0000000e27007c0c */ /* 0x002fe2000bf06270 */
[C---:B0-----:R-:W-:Y:S01]  /*10090*/  IMAD R3, R18.reuse, R29, RZ ;  /* 0x0000001d12037224 */ /* 0x041fe200078e02ff */
[----:B---3--:R-:W-:Y:S02]  /*100a0*/  LOP3.LUT R4, R18, 0x4, RZ, 0xfc, !PT ;  /* 0x0000000412047812 */ /* 0x008fe400078efcff */
[----:B------:R-:W-:Y:S01]  /*100b0*/  ISETP.LT.AND P6, PT, R2, UR15, !P0 ;  /* 0x0000000f02007c0c */ /* 0x000fe2000c7c1270 */
[----:B------:R-:W-:Y:S01]  /*100c0*/  IMAD R6, R29, 0x2, R3 ;  /* 0x000000021d067824 */ /* 0x000fe200078e0203 */
[----:B------:R-:W-:Y:S02]  /*100d0*/  LOP3.LUT R2, R18, 0x6, RZ, 0xfc, !PT ;  /* 0x0000000612027812 */ /* 0x000fe400078efcff */
[----:B------:R-:W-:-:S02]  /*100e0*/  IADD3 R21, P1, PT, R0, UR12, RZ ;  /* 0x0000000c00157c10 */ /* 0x000fc4000ff3e0ff */
[----:B------:R-:W-:Y:S02]  /*100f0*/  ISETP.LT.AND P3, PT, R2, UR15, !P0 ;  /* 0x0000000f02007c0c */ /* 0x000fe4000c761270 */
[----:B------:R-:W-:Y:S02]  /*10100*/  ISETP.LT.AND P4, PT, R18, UR15, !P0 ;  /* 0x0000000f12007c0c */ /* 0x000fe4000c781270 */
[----:B------:R-:W-:Y:S02]  /*10110*/  LEA.HI.X.SX32 R23, R0, UR13, 0x1, P1 ;  /* 0x0000000d00177c11 */ /* 0x000fe400088f0eff */
[----:B------:R-:W-:Y:S02]  /*10120*/  IADD3 R2, P2, PT, R3, R21, RZ ;  /* 0x0000001503027210 */ /* 0x000fe40007f5e0ff */
[----:B------:R-:W-:Y:S02]  /*10130*/  ISETP.LT.AND P5, PT, R4, UR15, !P0 ;  /* 0x0000000f04007c0c */ /* 0x000fe4000c7a1270 */
[----:B------:R-:W-:-:S02]  /*10140*/  LOP3.LUT R5, R18, 0x8, RZ, 0xfc, !PT ;  /* 0x0000000812057812 */ /* 0x000fc400078efcff */
[----:B------:R-:W-:Y:S02]  /*10150*/  IADD3 R4, P1, PT, R6, R21, RZ ;  /* 0x0000001506047210 */ /* 0x000fe40007f3e0ff */
[----:B------:R-:W-:Y:S02]  /*10160*/  LOP3.LUT R0, R18, 0xa, RZ, 0xfc, !PT ;  /* 0x0000000a12007812 */ /* 0x000fe400078efcff */
[-C--:B------:R-:W-:Y:S02]  /*10170*/  LEA.HI.X.SX32 R3, R3, R23.reuse, 0x1, P2 ;  /* 0x0000001703037211 */ /* 0x080fe400010f0eff */
[----:B------:R-:W-:Y:S02]  /*10180*/  ISETP.LT.AND P2, PT, R5, UR15, !P0 ;  /* 0x0000000f05007c0c */ /* 0x000fe4000c741270 */
[----:B------:R-:W-:Y:S02]  /*10190*/  LEA.HI.X.SX32 R5, R6, R23, 0x1, P1 ;  /* 0x0000001706057211 */ /* 0x000fe400008f0eff */
[----:B------:R-:W-:-:S02]  /*101a0*/  PRMT R17, R8, 0x7770, RZ ;  /* 0x0000777008117816 */ /* 0x000fc400000000ff */
[----:B------:R-:W-:Y:S01]  /*101b0*/  ISETP.LT.AND P1, PT, R0, UR15, !P0 ;  /* 0x0000000f00007c0c */ /* 0x000fe2000c721270 */
[C---:B------:R-:W-:Y:S01]  /*101c0*/  IMAD R0, R29.reuse, 0x2, R6 ;  /* 0x000000021d007824 */ /* 0x040fe200078e0206 */
[----:B------:R-:W-:Y:S01]  /*101d0*/  PRMT R15, R8, 0x7771, RZ ;  /* 0x00007771080f7816 */ /* 0x000fe200000000ff */
[----:B------:R0:W-:Y:S01]  /*101e0*/  @P4 STG.E.U8 desc[UR20][R2.64], R17 ;  /* 0x0000001102004986 */ /* 0x0001e2000c101114 */
[----:B------:R-:W-:Y:S01]  /*101f0*/  LOP3.LUT R12, R18, 0xc, RZ, 0xfc, !PT ;  /* 0x0000000c120c7812 */ /* 0x000fe200078efcff */
[C---:B------:R-:W-:Y:S01]  /*10200*/  IMAD R13, R29.reuse, 0x2, R0 ;  /* 0x000000021d0d7824 */ /* 0x040fe200078e0200 */
[----:B------:R-:W-:Y:S01]  /*10210*/  IADD3 R6, P4, PT, R0, R21, RZ ;  /* 0x0000001500067210 */ /* 0x000fe20007f9e0ff */
[----:B------:R1:W-:Y:S01]  /*10220*/  @P6 STG.E.U8 desc[UR20][R4.64], R15 ;  /* 0x0000000f04006986 */ /* 0x0003e2000c101114 */
[----:B------:R-:W-:Y:S02]  /*10230*/  PRMT R19, R8, 0x7772, RZ ;  /* 0x0000777208137816 */ /* 0x000fe400000000ff */
[----:B------:R-:W-:Y:S01]  /*10240*/  LEA.HI.X.SX32 R7, R0, R23, 0x1, P4 ;  /* 0x0000001700077211 */ /* 0x000fe200020f0eff */
[----:B------:R-:W-:Y:S01]  /*10250*/  IMAD R0, R29, 0x2, R13 ;  /* 0x000000021d007824 */ /* 0x000fe200078e020d */
[----:B------:R-:W-:-:S02]  /*10260*/  ISETP.LT.AND P4, PT, R12, UR15, !P0 ;  /* 0x0000000f0c007c0c */ /* 0x000fc4000c781270 */
[C---:B------:R-:W-:Y:S01]  /*10270*/  IADD3 R12, P6, PT, R13.reuse, R21, RZ ;  /* 0x000000150d0c7210 */ /* 0x040fe20007fde0ff */
[----:B------:R2:W-:Y:S01]  /*10280*/  @P5 STG.E.U8 desc[UR20][R6.64], R19 ;  /* 0x0000001306005986 */ /* 0x0005e2000c101114 */
[----:B0-----:R-:W-:Y:S02]  /*10290*/  PRMT R17, R8, 0x7773, RZ ;  /* 0x0000777308117816 */ /* 0x001fe400000000ff */
[----:B------:R-:W-:Y:S01]  /*102a0*/  LEA.HI.X.SX32 R13, R13, R23, 0x1, P6 ;  /* 0x000000170d0d7211 */ /* 0x000fe200030f0eff */
[----:B-1----:R-:W-:Y:S01]  /*102b0*/  IMAD R5, R29, 0x2, R0 ;  /* 0x000000021d057824 */ /* 0x002fe200078e0200 */
[----:B------:R-:W-:Y:S02]  /*102c0*/  LOP3.LUT R4, R18, 0x10, RZ, 0xfc, !PT ;  /* 0x0000001012047812 */ /* 0x000fe400078efcff */
[----:B------:R-:W-:Y:S01]  /*102d0*/  IADD3 R2, P6, PT, R0, R21, RZ ;  /* 0x0000001500027210 */ /* 0x000fe20007fde0ff */
[----:B------:R-:W-:Y:S01]  /*102e0*/  @P3 STG.E.U8 desc[UR20][R12.64], R17 ;  /* 0x000000110c003986 */ /* 0x000fe2000c101114 */
[----:B------:R-:W-:-:S02]  /*102f0*/  ISETP.LT.AND P3, PT, R4, UR15, !P0 ;  /* 0x0000000f04007c0c */ /* 0x000fc4000c761270 */
[----:B------:R-:W-:Y:S01]  /*10300*/  LEA.HI.X.SX32 R3, R0, R23, 0x1, P6 ;  /* 0x0000001700037211 */ /* 0x000fe200030f0eff */
[----:B------:R-:W-:Y:S01]  /*10310*/  IMAD R0, R29, 0x2, R5 ;  /* 0x000000021d007824 */ /* 0x000fe200078e0205 */
[----:B------:R-:W-:Y:S02]  /*10320*/  PRMT R15, R9, 0x7770, RZ ;  /* 0x00007770090f7816 */ /* 0x000fe400000000ff */
[----:B------:R-:W-:Y:S01]  /*10330*/  IADD3 R4, P6, PT, R5, R21, RZ ;  /* 0x0000001505047210 */ /* 0x000fe20007fde0ff */
[----:B------:R-:W-:Y:S01]  /*10340*/  IMAD R8, R29, 0x2, R0 ;  /* 0x000000021d087824 */ /* 0x000fe200078e0200 */
[----:B--2---:R-:W-:Y:S01]  /*10350*/  LOP3.LUT R6, R18, 0x12, RZ, 0xfc, !PT ;  /* 0x0000001212067812 */ /* 0x004fe200078efcff */
[----:B------:R0:W-:Y:S01]  /*10360*/  @P2 STG.E.U8 desc[UR20][R2.64], R15 ;  /* 0x0000000f02002986 */ /* 0x0001e2000c101114 */
[----:B------:R-:W-:Y:S02]  /*10370*/  LEA.HI.X.SX32 R5, R5, R23, 0x1, P6 ;  /* 0x0000001705057211 */ /* 0x000fe400030f0eff */
[----:B------:R-:W-:-:S02]  /*10380*/  PRMT R19, R9, 0x7771, RZ ;  /* 0x0000777109137816 */ /* 0x000fc400000000ff */
[----:B------:R-:W-:Y:S02]  /*10390*/  ISETP.LT.AND P2, PT, R6, UR15, !P0 ;  /* 0x0000000f06007c0c */ /* 0x000fe4000c741270 */
[----:B------:R-:W-:Y:S01]  /*103a0*/  LOP3.LUT R7, R18, 0x14, RZ, 0xfc, !PT ;  /* 0x0000001412077812 */ /* 0x000fe200078efcff */
[----:B------:R1:W-:Y:S01]  /*103b0*/  @P1 STG.E.U8 desc[UR20][R4.64], R19 ;  /* 0x0000001304001986 */ /* 0x0003e2000c101114 */
[----:B------:R-:W-:Y:S02]  /*103c0*/  IADD3 R6, P6, PT, R0, R21, RZ ;  /* 0x0000001500067210 */ /* 0x000fe40007fde0ff */
[----:B------:R-:W-:Y:S02]  /*103d0*/  LOP3.LUT R16, R18, 0xe, RZ, 0xfc, !PT ;  /* 0x0000000e12107812 */ /* 0x000fe400078efcff */
[----:B------:R-:W-:Y:S02]  /*103e0*/  ISETP.LT.AND P1, PT, R7, UR15, !P0 ;  /* 0x0000000f07007c0c */ /* 0x000fe4000c721270 */
[----:B------:R-:W-:Y:S01]  /*103f0*/  LEA.HI.X.SX32 R7, R0, R23, 0x1, P6 ;  /* 0x0000001700077211 */ /* 0x000fe200030f0eff */
[----:B------:R-:W-:Y:S01]  /*10400*/  IMAD R0, R29, 0x2, R8 ;  /* 0x000000021d007824 */ /* 0x000fe200078e0208 */
[----:B------:R-:W-:-:S02]  /*10410*/  ISETP.LT.AND P5, PT, R16, UR15, !P0 ;  /* 0x0000000f10007c0c */ /* 0x000fc4000c7a1270 */
[C---:B0-----:R-:W-:Y:S02]  /*10420*/  IADD3 R2, P6, PT, R8.reuse, R21, RZ ;  /* 0x0000001508027210 */ /* 0x041fe40007fde0ff */
[C---:B------:R-:W-:Y:S02]  /*10430*/  PRMT R17, R9.reuse, 0x7772, RZ ;  /* 0x0000777209117816 */ /* 0x040fe400000000ff */
[----:B------:R-:W-:Y:S02]  /*10440*/  LEA.HI.X.SX32 R3, R8, R23, 0x1, P6 ;  /* 0x0000001708037211 */ /* 0x000fe400030f0eff */
[----:B-1----:R-:W-:Y:S01]  /*10450*/  IADD3 R4, P6, PT, R0, R21, RZ ;  /* 0x0000001500047210 */ /* 0x002fe20007fde0ff */
[----:B------:R0:W-:Y:S01]  /*10460*/  @P4 STG.E.U8 desc[UR20][R6.64], R17 ;  /* 0x0000001106004986 */ /* 0x0001e2000c101114 */
[----:B------:R-:W-:Y:S01]  /*10470*/  PRMT R15, R9, 0x7773, RZ ;  /* 0x00007773090f7816 */ /* 0x000fe200000000ff */
[----:B------:R-:W-:Y:S01]  /*10480*/  IMAD R9, R29, 0x2, R0 ;  /* 0x000000021d097824 */ /* 0x000fe200078e0200 */
[----:B------:R-:W-:-:S02]  /*10490*/  LOP3.LUT R8, R18, 0x18, RZ, 0xfc, !PT ;  /* 0x0000001812087812 */ /* 0x000fc400078efcff */
[----:B------:R-:W-:Y:S01]  /*104a0*/  LEA.HI.X.SX32 R5, R0, R23, 0x1, P6 ;  /* 0x0000001700057211 */ /* 0x000fe200030f0eff */
[----:B------:R1:W-:Y:S01]  /*104b0*/  @P5 STG.E.U8 desc[UR20][R2.64], R15 ;  /* 0x0000000f02005986 */ /* 0x0003e2000c101114 */
[----:B------:R-:W-:Y:S02]  /*104c0*/  PRMT R13, R10, 0x7770, RZ ;  /* 0x000077700a0d7816 */ /* 0x000fe400000000ff */
[----:B------:R-:W-:Y:S02]  /*104d0*/  LOP3.LUT R0, R18, 0x1a, RZ, 0xfc, !PT ;  /* 0x0000001a12007812 */ /* 0x000fe400078efcff */
[----:B------:R-:W-:Y:S01]  /*104e0*/  ISETP.LT.AND P6, PT, R8, UR15, !P0 ;  /* 0x0000000f08007c0c */ /* 0x000fe2000c7c1270 */
[----:B------:R2:W-:Y:S01]  /*104f0*/  @P3 STG.E.U8 desc[UR20][R4.64], R13 ;  /* 0x0000000d04003986 */ /* 0x0005e2000c101114 */
[----:B------:R-:W-:Y:S02]  /*10500*/  IADD3 R8, P5, PT, R9, R21, RZ ;  /* 0x0000001509087210 */ /* 0x000fe40007fbe0ff */
[----:B------:R-:W-:Y:S01]  /*10510*/  ISETP.LT.AND P3, PT, R0, UR15, !P0 ;  /* 0x0000000f00007c0c */ /* 0x000fe2000c761270 */
[----:B------:R-:W-:Y:S01]  /*10520*/  IMAD R0, R29, 0x2, R9 ;  /* 0x000000021d007824 */ /* 0x000fe200078e0209 */
[----:B------:R-:W-:-:S02]  /*10530*/  LEA.HI.X.SX32 R9, R9, R23, 0x1, P5 ;  /* 0x0000001709097211 */ /* 0x000fc400028f0eff */
[----:B0-----:R-:W-:Y:S01]  /*10540*/  PRMT R7, R10, 0x7771, RZ ;  /* 0x000077710a077816 */ /* 0x001fe200000000ff */
[----:B------:R-:W-:Y:S01]  /*10550*/  IMAD R6, R29, 0x2, R0 ;  /* 0x000000021d067824 */ /* 0x000fe200078e0200 */
[----:B-1----:R-:W-:Y:S02]  /*10560*/  LOP3.LUT R3, R18, 0x1c, RZ, 0xfc, !PT ;  /* 0x0000001c12037812 */ /* 0x002fe400078efcff */
[----:B------:R-:W-:Y:S01]  /*10570*/  IADD3 R2, P5, PT, R0, R21, RZ ;  /* 0x0000001500027210 */ /* 0x000fe20007fbe0ff */
[----:B------:R0:W-:Y:S01]  /*10580*/  @P2 STG.E.U8 desc[UR20][R8.64], R7 ;  /* 0x0000000708002986 */ /* 0x0001e2000c101114 */
[----:B------:R-:W-:Y:S02]  /*10590*/  LOP3.LUT R12, R18, 0x16, RZ, 0xfc, !PT ;  /* 0x00000016120c7812 */ /* 0x000fe400078efcff */
[----:B------:R-:W-:Y:S02]  /*105a0*/  ISETP.LT.AND P2, PT, R3, UR15, !P0 ;  /* 0x0000000f03007c0c */ /* 0x000fe4000c741270 */
[----:B------:R-:W-:Y:S01]  /*105b0*/  LEA.HI.X.SX32 R3, R0, R23, 0x1, P5 ;  /* 0x0000001700037211 */ /* 0x000fe200028f0eff */
[----:B------:R-:W-:Y:S01]  /*105c0*/  IMAD R0, R29, 0x2, R6 ;  /* 0x000000021d007824 */ /* 0x000fe200078e0206 */
[----:B------:R-:W-:-:S02]  /*105d0*/  PRMT R19, R10, 0x7772, RZ ;  /* 0x000077720a137816 */ /* 0x000fc400000000ff */
[----:B------:R-:W-:Y:S02]  /*105e0*/  ISETP.LT.AND P4, PT, R12, UR15, !P0 ;  /* 0x0000000f0c007c0c */ /* 0x000fe4000c781270 */
[----:B--2---:R-:W-:Y:S01]  /*105f0*/  LOP3.LUT R4, R18, 0x1e, RZ, 0xfc, !PT ;  /* 0x0000001e12047812 */ /* 0x004fe200078efcff */
[----:B------:R1:W-:Y:S01]  /*10600*/  @P1 STG.E.U8 desc[UR20][R2.64], R19 ;  /* 0x0000001302001986 */ /* 0x0003e2000c101114 */
[----:B------:R-:W-:Y:S02]  /*10610*/  IADD3 R12, P5, PT, R6, R21, RZ ;  /* 0x00000015060c7210 */ /* 0x000fe40007fbe0ff */
[----:B------:R-:W-:Y:S02]  /*10620*/  ISETP.LT.AND P1, PT, R4, UR15, !P0 ;  /* 0x0000000f04007c0c */ /* 0x000fe4000c721270 */
[----:B------:R-:W-:Y:S02]  /*10630*/  LEA.HI.X.SX32 R13, R6, R23, 0x1, P5 ;  /* 0x00000017060d7211 */ /* 0x000fe400028f0eff */
[----:B------:R-:W2:Y:S01]  /*10640*/  LDS.128 R4, [R14+0x800] ;  /* 0x000800000e047984 */ /* 0x000ea20000000c00 */
[----:B0-----:R-:W-:-:S02]  /*10650*/  IADD3 R8, P5, PT, R0, R21, RZ ;  /* 0x0000001500087210 */ /* 0x001fc40007fbe0ff */
[----:B------:R-:W-:Y:S01]  /*10660*/  PRMT R17, R10, 0x7773, RZ ;  /* 0x000077730a117816 */ /* 0x000fe200000000ff */
[----:B------:R-:W-:Y:S01]  /*10670*/  IMAD R10, R29, 0x2, R0 ;  /* 0x000000021d0a7824 */ /* 0x000fe200078e0200 */
[----:B------:R-:W-:Y:S02]  /*10680*/  LEA.HI.X.SX32 R9, R0, R23, 0x1, P5 ;  /* 0x0000001700097211 */ /* 0x000fe400028f0eff */
[----:B------:R-:W-:Y:S01]  /*10690*/  PRMT R15, R11, 0x7770, RZ ;  /* 0x000077700b0f7816 */ /* 0x000fe200000000ff */
[----:B------:R0:W-:Y:S01]  /*106a0*/  @P4 STG.E.U8 desc[UR20][R12.64], R17 ;  /* 0x000000110c004986 */ /* 0x0001e2000c101114 */
[----:B------:R-:W-:Y:S02]  /*106b0*/  LOP3.LUT R0, R18, 0x22, RZ, 0xfc, !PT ;  /* 0x0000002212007812 */ /* 0x000fe400078efcff */
[----:B-1----:R-:W-:Y:S01]  /*106c0*/  IADD3 R2, P5, PT, R10, R21, RZ ;  /* 0x000000150a027210 */ /* 0x002fe20007fbe0ff */
[----:B------:R1:W-:Y:S01]  /*106d0*/  @P6 STG.E.U8 desc[UR20][R8.64], R15 ;  /* 0x0000000f08006986 */ /* 0x0003e2000c101114 */
[----:B------:R-:W-:Y:S01]  /*106e0*/  ISETP.LT.AND P6, PT, R0, UR15, !P0 ;  /* 0x0000000f00007c0c */ /* 0x000fe2000c7c1270 */
[----:B------:R-:W-:Y:S01]  /*106f0*/  IMAD R0, R29, 0x2, R10 ;  /* 0x000000021d007824 */ /* 0x000fe200078e020a */
[----:B------:R-:W-:-:S02]  /*10700*/  LEA.HI.X.SX32 R3, R10, R23, 0x1, P5 ;  /* 0x000000170a037211 */ /* 0x000fc400028f0eff */
[----:B------:R-:W-:Y:S01]  /*10710*/  PRMT R19, R11, 0x7771, RZ ;  /* 0x000077710b137816 */ /* 0x000fe200000000ff */
[----:B------:R-:W-:Y:S01]  /*10720*/  IMAD R10, R29, 0x2, R0 ;  /* 0x000000021d0a7824 */ /* 0x000fe200078e0200 */
[C---:B------:R-:W-:Y:S02]  /*10730*/  LOP3.LUT R16, R18.reuse, 0x20, RZ, 0xfc, !PT ;  /* 0x0000002012107812 */ /* 0x040fe400078efcff */
[----:B0-----:R-:W-:Y:S01]  /*10740*/  LOP3.LUT R13, R18, 0x24, RZ, 0xfc, !PT ;  /* 0x00000024120d7812 */ /* 0x001fe200078efcff */
[----:B------:R0:W-:Y:S01]  /*10750*/  @P3 STG.E.U8 desc[UR20][R2.64], R19 ;  /* 0x0000001302003986 */ /* 0x0001e2000c101114 */
[C---:B------:R-:W-:Y:S02]  /*10760*/  IADD3 R12, P5, PT, R0.reuse, R21, RZ ;  /* 0x00000015000c7210 */ /* 0x040fe40007fbe0ff */
[----:B------:R-:W-:Y:S02]  /*10770*/  ISETP.LT.AND P3, PT, R13, UR15, !P0 ;  /* 0x0000000f0d007c0c */ /* 0x000fe4000c761270 */
[----:B------:R-:W-:Y:S01]  /*10780*/  LEA.HI.X.SX32 R13, R0, R23, 0x1, P5 ;  /* 0x00000017000d7211 */ /* 0x000fe200028f0eff */
[----:B------:R-:W-:Y:S01]  /*10790*/  IMAD R0, R29, 0x2, R10 ;  /* 0x000000021d007824 */ /* 0x000fe200078e020a */
[----:B-1----:R-:W-:-:S02]  /*107a0*/  IADD3 R8, P5, PT, R10, R21, RZ ;  /* 0x000000150a087210 */ /* 0x002fc40007fbe0ff */
[----:B------:R-:W-:Y:S01]  /*107b0*/  PRMT R17, R11, 0x7772, RZ ;  /* 0x000077720b117816 */ /* 0x000fe200000000ff */
[----:B------:R-:W-:Y:S01]  /*107c0*/  IMAD R14, R29, 0x2, R0 ;  /* 0x000000021d0e7824 */ /* 0x000fe200078e0200 */
[----:B------:R-:W-:Y:S02]  /*107d0*/  PRMT R15, R11, 0x7773, RZ ;  /* 0x000077730b0f7816 */ /* 0x000fe400000000ff */
[----:B------:R-:W-:Y:S01]  /*107e0*/  LEA.HI.X.SX32 R9, R10, R23, 0x1, P5 ;  /* 0x000000170a097211 */ /* 0x000fe200028f0eff */
[----:B------:R2:W-:Y:S01]  /*107f0*/  @P2 STG.E.U8 desc[UR20][R12.64], R17 ;  /* 0x000000110c002986 */ /* 0x0005e2000c101114 */
[----:B------:R-:W-:Y:S02]  /*10800*/  LOP3.LUT R11, R18, 0x26, RZ, 0xfc, !PT ;  /* 0x00000026120b7812 */ /* 0x000fe400078efcff */
[----:B------:R-:W-:Y:S01]  /*10810*/  ISETP.LT.AND P4, PT, R16, UR15, !P0 ;  /* 0x0000000f10007c0c */ /* 0x000fe2000c781270 */
[----:B------:R1:W-:Y:S01]  /*10820*/  @P1 STG.E.U8 desc[UR20][R8.64], R15 ;  /* 0x0000000f08001986 */ /* 0x0003e2000c101114 */
[----:B------:R-:W-:-:S02]  /*10830*/  ISETP.LT.AND P2, PT, R11, UR15, !P0 ;  /* 0x0000000f0b007c0c */ /* 0x000fc4000c741270 */
[-C--:B0-----:R-:W-:Y:S02]  /*10840*/  IADD3 R2, P1, PT, R0, R21.reuse, RZ ;  /* 0x0000001500027210 */ /* 0x081fe40007f3e0ff */
[----:B------:R-:W-:Y:S02]  /*10850*/  LOP3.LUT R11, R18, 0x28, RZ, 0xfc, !PT ;  /* 0x00000028120b7812 */ /* 0x000fe400078efcff */
[----:B------:R-:W-:Y:S02]  /*10860*/  IADD3 R10, P5, PT, R14, R21, RZ ;  /* 0x000000150e0a7210 */ /* 0x000fe40007fbe0ff */
[----:B------:R-:W-:Y:S02]  /*10870*/  LEA.HI.X.SX32 R3, R0, R23, 0x1, P1 ;  /* 0x0000001700037211 */ /* 0x000fe400008f0eff */
[----:B------:R-:W-:Y:S02]  /*10880*/  ISETP.LT.AND P1, PT, R11, UR15, !P0 ;  /* 0x0000000f0b007c0c */ /* 0x000fe4000c721270 */
[----:B--2---:R-:W-:-:S02]  /*10890*/  PRMT R17, R4, 0x7770, RZ ;  /* 0x0000777004117816 */ /* 0x004fc400000000ff */
[----:B------:R-:W-:Y:S01]  /*108a0*/  LEA.HI.X.SX32 R11, R14, R23, 0x1, P5 ;  /* 0x000000170e0b7211 */ /* 0x000fe200028f0eff */
[C---:B------:R-:W-:Y:S01]  /*108b0*/  IMAD R14, R29.reuse, 0x2, R14 ;  /* 0x000000021d0e7824 */ /* 0x040fe200078e020e */
[----:B-1----:R-:W-:Y:S01]  /*108c0*/  PRMT R15, R4, 0x7771, RZ ;  /* 0x00007771040f7816 */ /* 0x002fe200000000ff */
[----:B------:R0:W-:Y:S01]  /*108d0*/  @P4 STG.E.U8 desc[UR20][R2.64], R17 ;  /* 0x0000001102004986 */ /* 0x0001e2000c101114 */
[C---:B------:R-:W-:Y:S01]  /*108e0*/  LOP3.LUT R9, R18.reuse, 0x2c, RZ, 0xfc, !PT ;  /* 0x0000002c12097812 */ /* 0x040fe200078efcff */
[----:B------:R-:W-:Y:S01]  /*108f0*/  IMAD R0, R29, 0x2, R14 ;  /* 0x000000021d007824 */ /* 0x000fe200078e020e */
[----:B------:R-:W-:Y:S01]  /*10900*/  LOP3.LUT R16, R18, 0x2a, RZ, 0xfc, !PT ;  /* 0x0000002a12107812 */ /* 0x000fe200078efcff */
[----:B------:R1:W-:Y:S01]  /*10910*/  @P6 STG.E.U8 desc[UR20][R10.64], R15 ;  /* 0x0000000f0a006986 */ /* 0x0003e2000c101114 */
[----:B------:R-:W-:Y:S02]  /*10920*/  IADD3 R8, P6, PT, R14, R21, RZ ;  /* 0x000000150e087210 */ /* 0x000fe40007fde0ff */
[----:B------:R-:W-:-:S02]  /*10930*/  ISETP.LT.AND P4, PT, R9, UR15, !P0 ;  /* 0x0000000f09007c0c */ /* 0x000fc4000c781270 */
[----:B------:R-:W-:Y:S02]  /*10940*/  LEA.HI.X.SX32 R9, R14, R23, 0x1, P6 ;  /* 0x000000170e097211 */ /* 0x000fe400030f0eff */
[----:B------:R-:W-:Y:S01]  /*10950*/  IADD3 R12, P6, PT, R0, R21, RZ ;  /* 0x00000015000c7210 */ /* 0x000fe20007fde0ff */
[C---:B0-----:R-:W-:Y:S01]  /*10960*/  IMAD R3, R29.reuse, 0x2, R0 ;  /* 0x000000021d037824 */ /* 0x041fe200078e0200 */
[----:B------:R-:W-:Y:S02]  /*10970*/  PRMT R19, R4, 0x7772, RZ ;  /* 0x0000777204137816 */ /* 0x000fe400000000ff */
[----:B------:R-:W-:Y:S01]  /*10980*/  LEA.HI.X.SX32 R13, R0, R23, 0x1, P6 ;  /* 0x00000017000d7211 */ /* 0x000fe200030f0eff */
[----:B------:R-:W-:Y:S01]  /*10990*/  IMAD R0, R29, 0x2, R3 ;  /* 0x000000021d007824 */ /* 0x000fe200078e0203 */
[----:B------:R-:W-:Y:S01]  /*109a0*/  IADD3 R2, P6, PT, R3, R21, RZ ;  /* 0x0000001503027210 */ /* 0x000fe20007fde0ff */
[----:B------:R0:W-:Y:S01]  /*109b0*/  @P3 STG.E.U8 desc[UR20][R8.64], R19 ;  /* 0x0000001308003986 */ /* 0x0001e2000c101114 */
[----:B------:R-:W-:-:S02]  /*109c0*/  PRMT R17, R4, 0x7773, RZ ;  /* 0x0000777304117816 */ /* 0x000fc400000000ff */
[----:B------:R-:W-:Y:S02]  /*109d0*/  ISETP.LT.AND P5, PT, R16, UR15, !P0 ;  /* 0x0000000f10007c0c */ /* 0x000fe4000c7a1270 */
[----:B------:R-:W-:Y:S01]  /*109e0*/  LEA.HI.X.SX32 R3, R3, R23, 0x1, P6 ;  /* 0x0000001703037211 */ /* 0x000fe200030f0eff */
[----:B------:R-:W-:Y:S01]  /*109f0*/  @P2 STG.E.U8 desc[UR20][R12.64], R17 ;  /* 0x000000110c002986 */ /* 0x000fe2000c101114 */
[----:B------:R-:W-:Y:S02]  /*10a00*/  LOP3.LUT R4, R18, 0x30, RZ, 0xfc, !PT ;  /* 0x0000003012047812 */ /* 0x000fe400078efcff */
[----:B-1----:R-:W-:Y:S02]  /*10a10*/  IADD3 R10, P6, PT, R0, R21, RZ ;  /* 0x00000015000a7210 */ /* 0x002fe40007fde0ff */
[----:B------:R-:W-:Y:S02]  /*10a20*/  PRMT R15, R5, 0x7770, RZ ;  /* 0x00007770050f7816 */ /* 0x000fe400000000ff */
[----:B------:R-:W-:-:S02]  /*10a30*/  ISETP.LT.AND P2, PT, R4, UR15, !P0 ;  /* 0x0000000f04007c0c */ /* 0x000fc4000c741270 */
[----:B------:R-:W-:Y:S01]  /*10a40*/  LEA.HI.X.SX32 R11, R0, R23, 0x1, P6 ;  /* 0x00000017000b7211 */ /* 0x000fe200030f0eff */
[----:B------:R-:W-:Y:S01]  /*10a50*/  IMAD R0, R29, 0x2, R0 ;  /* 0x000000021d007824 */ /* 0x000fe200078e0200 */
[C---:B------:R-:W-:Y:S01]  /*10a60*/  LOP3.LUT R4, R18.reuse, 0x32, RZ, 0xfc, !PT ;  /* 0x0000003212047812 */ /* 0x040fe200078efcff */
[----:B------:R1:W-:Y:S01]  /*10a70*/  @P1 STG.E.U8 desc[UR20][R2.64], R15 ;  /* 0x0000000f02001986 */ /* 0x0003e2000c101114 */
[----:B0-----:R-:W-:Y:S02]  /*10a80*/  PRMT R19, R5, 0x7771, RZ ;  /* 0x0000777105137816 */ /* 0x001fe400000000ff */
[----:B------:R-:W-:Y:S02]  /*10a90*/  LOP3.LUT R16, R18, 0x2e, RZ, 0xfc, !PT ;  /* 0x0000002e12107812 */ /* 0x000fe400078efcff */
[----:B------:R-:W-:Y:S01]  /*10aa0*/  ISETP.LT.AND P1, PT, R4, UR15, !P0 ;  /* 0x0000000f04007c0c */ /* 0x000fe2000c721270 */
[----:B------:R-:W-:Y:S01]  /*10ab0*/  IMAD R4, R29, 0x2, R0 ;  /* 0x000000021d047824 */ /* 0x000fe200078e0200 */
[----:B------:R-:W-:Y:S01]  /*10ac0*/  LOP3.LUT R9, R18, 0x34, RZ, 0xfc, !PT ;  /* 0x0000003412097812 */ /* 0x000fe200078efcff */
[----:B------:R0:W-:Y:S01]  /*10ad0*/  @P5 STG.E.U8 desc[UR20][R10.64], R19 ;  /* 0x000000130a005986 */ /* 0x0001e2000c101114 */
[----:B------:R-:W-:-:S02]  /*10ae0*/  IADD3 R8, P6, PT, R0, R21, RZ ;  /* 0x0000001500087210 */ /* 0x000fc40007fde0ff */
[----:B------:R-:W-:Y:S02]  /*10af0*/  ISETP.LT.AND P3, PT, R16, UR15, !P0 ;  /* 0x0000000f10007c0c */ /* 0x000fe4000c761270 */
[----:B------:R-:W-:Y:S02]  /*10b00*/  ISETP.LT.AND P5, PT, R9, UR15, !P0 ;  /* 0x0000000f09007c0c */ /* 0x000fe4000c7a1270 */
[----:B------:R-:W-:Y:S01]  /*10b10*/  LEA.HI.X.SX32 R9, R0, R23, 0x1, P6 ;  /* 0x0000001700097211 */ /* 0x000fe200030f0eff */
[----:B------:R-:W-:Y:S01]  /*10b20*/  IMAD R0, R29, 0x2, R4 ;  /* 0x000000021d007824 */ /* 0x000fe200078e0204 */
[C---:B-1----:R-:W-:Y:S02]  /*10b30*/  IADD3 R2, P6, PT, R4.reuse, R21, RZ ;  /* 0x0000001504027210 */ /* 0x042fe40007fde0ff */
[----:B------:R-:W-:Y:S01]  /*10b40*/  PRMT R17, R5, 0x7772, RZ ;  /* 0x0000777205117816 */ /* 0x000fe200000000ff */
[----:B0-----:R-:W-:Y:S01]  /*10b50*/  IMAD R11, R29, 0x2, R0 ;  /* 0x000000021d0b7824 */ /* 0x001fe200078e0200 */
[----:B------:R-:W-:-:S02]  /*10b60*/  LEA.HI.X.SX32 R3, R4, R23, 0x1, P6 ;  /* 0x0000001704037211 */ /* 0x000fc400030f0eff */
[----:B------:R-:W-:Y:S01]  /*10b70*/  PRMT R15, R5, 0x7773, RZ ;  /* 0x00007773050f7816 */ /* 0x000fe200000000ff */
[----:B------:R0:W-:Y:S01]  /*10b80*/  @P4 STG.E.U8 desc[UR20][R8.64], R17 ;  /* 0x0000001108004986 */ /* 0x0001e2000c101114 */
[----:B------:R-:W-:Y:S02]  /*10b90*/  IADD3 R4, P6, PT, R0, R21, RZ ;  /* 0x0000001500047210 */ /* 0x000fe40007fde0ff */
[----:B------:R-:W-:Y:S01]  /*10ba0*/  LOP3.LUT R10, R18, 0x38, RZ, 0xfc, !PT ;  /* 0x00000038120a7812 */ /* 0x000fe200078efcff */
[----:B------:R1:W-:Y:S01]  /*10bb0*/  @P3 STG.E.U8 desc[UR20][R2.64], R15 ;  /* 0x0000000f02003986 */ /* 0x0003e2000c101114 */
[----:B------:R-:W-:Y:S01]  /*10bc0*/  LEA.HI.X.SX32 R5, R0, R23, 0x1, P6 ;  /* 0x0000001700057211 */ /* 0x000fe200030f0eff */
[----:B------:R-:W-:Y:S01]  /*10bd0*/  IMAD R0, R29, 0x2, R11 ;  /* 0x000000021d007824 */ /* 0x000fe200078e020b */
[----:B------:R-:W-:Y:S02]  /*10be0*/  ISETP.LT.AND P3, PT, R10, UR15, !P0 ;  /* 0x0000000f0a007c0c */ /* 0x000fe4000c761270 */
[----:B------:R-:W-:-:S02]  /*10bf0*/  IADD3 R10, P6, PT, R11, R21, RZ ;  /* 0x000000150b0a7210 */ /* 0x000fc40007fde0ff */
[----:B------:R-:W-:Y:S01]  /*10c00*/  LOP3.LUT R12, R18, 0x36, RZ, 0xfc, !PT ;  /* 0x00000036120c7812 */ /* 0x000fe200078efcff */
[----:B0-----:R-:W-:Y:S01]  /*10c10*/  IMAD R9, R29, 0x2, R0 ;  /* 0x000000021d097824 */ /* 0x001fe200078e0200 */
[----:B------:R-:W-:Y:S02]  /*10c20*/  LEA.HI.X.SX32 R11, R11, R23, 0x1, P6 ;  /* 0x000000170b0b7211 */ /* 0x000fe400030f0eff */
[----:B------:R-:W-:Y:S01]  /*10c30*/  ISETP.LT.AND P4, PT, R12, UR15, !P0 ;  /* 0x0000000f0c007c0c */ /* 0x000fe2000c781270 */
[----:B------:R-:W-:Y:S01]  /*10c40*/  IMAD R12, R29, 0x2, R9 ;  /* 0x000000021d0c7824 */ /* 0x000fe200078e0209 */
[----:B-1----:R-:W-:Y:S02]  /*10c50*/  IADD3 R2, P6, PT, R0, R21, RZ ;  /* 0x0000001500027210 */ /* 0x002fe40007fde0ff */
[C---:B------:R-:W-:Y:S02]  /*10c60*/  PRMT R13, R6.reuse, 0x7770, RZ ;  /* 0x00007770060d7816 */ /* 0x040fe400000000ff */
[----:B------:R-:W-:-:S02]  /*10c70*/  PRMT R17, R6, 0x7771, RZ ;  /* 0x0000777106117816 */ /* 0x000fc400000000ff */
[----:B------:R-:W-:Y:S01]  /*10c80*/  LOP3.LUT R8, R18, 0x3a, RZ, 0xfc, !PT ;  /* 0x0000003a12087812 */ /* 0x000fe200078efcff */
[----:B------:R0:W-:Y:S01]  /*10c90*/  @P2 STG.E.U8 desc[UR20][R4.64], R13 ;  /* 0x0000000d04002986 */ /* 0x0001e2000c101114 */
[----:B------:R-:W-:Y:S01]  /*10ca0*/  LEA.HI.X.SX32 R3, R0, R23, 0x1, P6 ;  /* 0x0000001700037211 */ /* 0x000fe200030f0eff */
[C---:B------:R-:W-:Y:S01]  /*10cb0*/  IMAD R0, R29.reuse, 0x2, R12 ;  /* 0x000000021d007824 */ /* 0x040fe200078e020c */
[----:B------:R-:W-:Y:S01]  /*10cc0*/  ISETP.LT.AND P2, PT, R8, UR15, !P0 ;  /* 0x0000000f08007c0c */ /* 0x000fe2000c741270 */
[----:B------:R1:W-:Y:S01]  /*10cd0*/  @P1 STG.E.U8 desc[UR20][R10.64], R17 ;  /* 0x000000110a001986 */ /* 0x0003e2000c101114 */
[----:B------:R-:W-:Y:S01]  /*10ce0*/  IADD3 R8, P6, PT, R12, R21, RZ ;  /* 0x000000150c087210 */ /* 0x000fe20007fde0ff */
[C---:B------:R-:W-:Y:S01]  /*10cf0*/  IMAD R15, R29.reuse, 0x2, R0 ;  /* 0x000000021d0f7824 */ /* 0x040fe200078e0200 */
[C---:B------:R-:W-:Y:S02]  /*10d00*/  LOP3.LUT R19, R18.reuse, 0x3c, RZ, 0xfc, !PT ;  /* 0x0000003c12137812 */ /* 0x040fe400078efcff */
[----:B------:R-:W-:Y:S01]  /*10d10*/  LOP3.LUT R18, R18, 0x3e, RZ, 0xfc, !PT ;  /* 0x0000003e12127812 */ /* 0x000fe200078efcff */
[----:B------:R-:W-:Y:S01]  /*10d20*/  IMAD R16, R29, 0x2, R15 ;  /* 0x000000021d107824 */ /* 0x000fe200078e020f */
[----:B------:R-:W-:-:S02]  /*10d30*/  PRMT R25, R6, 0x7772, RZ ;  /* 0x0000777206197816 */ /* 0x000fc400000000ff */
[----:B0-----:R-:W-:Y:S02]  /*10d40*/  IADD3 R4, P1, PT, R9, R21, RZ ;  /* 0x0000001509047210 */ /* 0x001fe40007f3e0ff */
[----:B-1----:R-:W-:Y:S01]  /*10d50*/  PRMT R17, R7, 0x7773, RZ ;  /* 0x0000777307117816 */ /* 0x002fe200000000ff */
[----:B------:R0:W-:Y:S01]  /*10d60*/  @P5 STG.E.U8 desc[UR20][R2.64], R25 ;  /* 0x0000001902005986 */ /* 0x0001e2000c101114 */
[-C--:B------:R-:W-:Y:S02]  /*10d70*/  LEA.HI.X.SX32 R5, R9, R23.reuse, 0x1, P1 ;  /* 0x0000001709057211 */ /* 0x080fe400008f0eff */
[----:B------:R-:W-:Y:S02]  /*10d80*/  LEA.HI.X.SX32 R9, R12, R23, 0x1, P6 ;  /* 0x000000170c097211 */ /* 0x000fe400030f0eff */
[-C--:B------:R-:W-:Y:S02]  /*10d90*/  IADD3 R12, P6, PT, R0, R21.reuse, RZ ;  /* 0x00000015000c7210 */ /* 0x080fe40007fde0ff */
[----:B------:R-:W-:-:S02]  /*10da0*/  IADD3 R10, P1, PT, R15, R21, RZ ;  /* 0x000000150f0a7210 */ /* 0x000fc40007f3e0ff */
[-C--:B------:R-:W-:Y:S02]  /*10db0*/  LEA.HI.X.SX32 R13, R0, R23.reuse, 0x1, P6 ;  /* 0x00000017000d7211 */ /* 0x080fe400030f0eff */
[----:B------:R-:W-:Y:S02]  /*10dc0*/  LEA.HI.X.SX32 R11, R15, R23, 0x1, P1 ;  /* 0x000000170f0b7211 */ /* 0x000fe400008f0eff */
[----:B------:R-:W-:Y:S02]  /*10dd0*/  IADD3 R14, P6, PT, R16, R21, RZ ;  /* 0x00000015100e7210 */ /* 0x000fe40007fde0ff */
[----:B------:R-:W-:Y:S02]  /*10de0*/  ISETP.LT.AND P1, PT, R19, UR15, !P0 ;  /* 0x0000000f13007c0c */ /* 0x000fe4000c721270 */
[----:B------:R-:W-:Y:S02]  /*10df0*/  ISETP.LT.AND P0, PT, R18, UR15, !P0 ;  /* 0x0000000f12007c0c */ /* 0x000fe4000c701270 */
[----:B------:R-:W-:-:S02]  /*10e00*/  LEA.HI.X.SX32 R15, R16, R23, 0x1, P6 ;  /* 0x00000017100f7211 */ /* 0x000fc400030f0eff */
[----:B------:R-:W-:Y:S02]  /*10e10*/  PRMT R23, R6, 0x7773, RZ ;  /* 0x0000777306177816 */ /* 0x000fe400000000ff */
[C---:B------:R-:W-:Y:S02]  /*10e20*/  PRMT R19, R7.reuse, 0x7772, RZ ;  /* 0x0000777207137816 */ /* 0x040fe400000000ff */
[C---:B------:R-:W-:Y:S01]  /*10e30*/  PRMT R21, R7.reuse, 0x7771, RZ ;  /* 0x0000777107157816 */ /* 0x040fe200000000ff */
[----:B------:R0:W-:Y:S01]  /*10e40*/  @P4 STG.E.U8 desc[UR20][R4.64], R23 ;  /* 0x0000001704004986 */ /* 0x0001e2000c101114 */
[----:B------:R-:W-:-:S05]  /*10e50*/  PRMT R7, R7, 0x7770, RZ ;  /* 0x0000777007077816 */ /* 0x000fca00000000ff */
[----:B------:R0:W-:Y:S04]  /*10e60*/  @P3 STG.E.U8 desc[UR20][R8.64], R7 ;  /* 0x0000000708003986 */ /* 0x0001e8000c101114 */
[----:B------:R0:W-:Y:S04]  /*10e70*/  @P2 STG.E.U8 desc[UR20][R12.64], R21 ;  /* 0x000000150c002986 */ /* 0x0001e8000c101114 */
[----:B------:R0:W-:Y:S04]  /*10e80*/  @P1 STG.E.U8 desc[UR20][R10.64], R19 ;  /* 0x000000130a001986 */ /* 0x0001e8000c101114 */
[----:B------:R0:W-:Y:S01]  /*10e90*/  @P0 STG.E.U8 desc[UR20][R14.64], R17 ;  /* 0x000000110e000986 */ /* 0x0001e2000c101114 */
[----:B------:R-:W-:Y:S06]  /*10ea0*/  BAR.SYNC.DEFER_BLOCKING 0x0 ;  /* 0x0000000000007b1d */ /* 0x000fec0000010000 */
[----:B------:R-:W-:Y:S05]  /*10eb0*/  BRA.U UP0, `(.L_x_13) ;  /* 0x0000000100a07547 */ /* 0x000fea000b800000 */
[----:B------:R-:W1:Y:S01]  /*10ec0*/  S2UR UR5, SR_CgaCtaId ;  /* 0x00000000000579c3 */ /* 0x000e620000008800 */
[----:B------:R-:W-:Y:S01]  /*10ed0*/  NOP ;  /* 0x0000000000007918 */ /* 0x000fe20000000000 */
[----:B------:R-:W-:Y:S01]  /*10ee0*/  UMOV UR4, 0x50 ;  /* 0x0000005000047882 */ /* 0x000fe20000000000 */
[----:B------:R-:W-:Y:S02]  /*10ef0*/  IMAD.U32 R0, RZ, RZ, UR8 ;  /* 0x00000008ff007e24 */ /* 0x000fe4000f8e00ff */
[----:B0-----:R-:W-:Y:S02]  /*10f00*/  IMAD.MOV.U32 R3, RZ, RZ, 0x3 ;  /* 0x00000003ff037424 */ /* 0x001fe400078e00ff */
[----:B------:R-:W-:Y:S01]  /*10f10*/  IMAD.MOV.U32 R7, RZ, RZ, 0x1 ;  /* 0x00000001ff077424 */ /* 0x000fe200078e00ff */
[----:B------:R-:W-:-:S04]  /*10f20*/  LOP3.LUT R0, R0, 0xffff, RZ, 0xc0, !PT ;  /* 0x0000ffff00007812 */ /* 0x000fc800078ec0ff */
[----:B------:R-:W-:-:S05]  /*10f30*/  SHF.R.U32.HI R0, RZ, 0x5, R0 ;  /* 0x00000005ff007819 */ /* 0x000fca0000011600 */
[----:B------:R-:W-:Y:S01]  /*10f40*/  VIADD R2, R0, 0x10 ;  /* 0x0000001000027836 */ /* 0x000fe20000000000 */
[----:B------:R-:W-:Y:S01]  /*10f50*/  SHF.L.U32 R0, R3, R0, RZ ;  /* 0x0000000003007219 */ /* 0x000fe200000006ff */
[----:B-1----:R-:W-:-:S03]  /*10f60*/  ULEA UR6, UR5, UR4, 0x18 ;  /* 0x0000000405067291 */ /* 0x002fc6000f8ec0ff */
[----:B------:R-:W-:-:S04]  /*10f70*/  SHF.L.U32 R3, R7, R2, RZ ;  /* 0x0000000207037219 */ /* 0x000fc800000006ff */
[----:B------:R-:W-:Y:S02]  /*10f80*/  LOP3.LUT R0, R3, R0, RZ, 0xfc, !PT ;  /* 0x0000000003007212 */ /* 0x000fe400078efcff */
[----:B------:R-:W0:Y:S02]  /*10f90*/  LDS R5, [UR6] ;  /* 0x00000006ff057984 */ /* 0x000e240008000800 */
[C---:B------:R-:W-:Y:S02]  /*10fa0*/  LOP3.LUT R2, R0.reuse, 0xffff, RZ, 0xc0, !PT ;  /* 0x0000ffff00027812 */ /* 0x040fe400078ec0ff */
[----:B0-----:R-:W-:-:S04]  /*10fb0*/  LOP3.LUT R3, R0, 0xffff, R5, 0x80, !PT ;  /* 0x0000ffff00037812 */ /* 0x001fc800078e8005 */
[----:B------:R-:W-:-:S13]  /*10fc0*/  ISETP.NE.AND P0, PT, R3, R2, PT ;  /* 0x000000020300720c */ /* 0x000fda0003f05270 */
[----:B------:R-:W-:Y:S05]  /*10fd0*/  @P0 BRA `(.L_x_14) ;  /* 0x0000000000500947 */ /* 0x000fea0003800000 */
[----:B------:R-:W-:Y:S02]  /*10fe0*/  SHF.R.U32.HI R5, RZ, 0x10, R5 ;  /* 0x00000010ff057819 */ /* 0x000fe40000011605 */
[----:B------:R-:W-:-:S04]  /*10ff0*/  SHF.R.U32.HI R2, RZ, 0x10, R0 ;  /* 0x00000010ff027819 */ /* 0x000fc80000011600 */
[----:B------:R-:W-:-:S04]  /*11000*/  LOP3.LUT R5, R5, R2, RZ, 0xc0, !PT ;  /* 0x0000000205057212 */ /* 0x000fc800078ec0ff */
[----:B------:R-:W-:-:S13]  /*11010*/  ISETP.NE.AND P0, PT, R5, R2, PT ;  /* 0x000000020500720c */ /* 0x000fda0003f05270 */
[----:B------:R-:W-:Y:S05]  /*11020*/  @P0 BRA `(.L_x_15) ;  /* 0x0000000000300947 */ /* 0x000fea0003800000 */
[----:B------:R-:W-:Y:S01]  /*11030*/  R2UR UR4, R0 ;  /* 0x00000000000472ca */ /* 0x000fe200000e0000 */
[----:B------:R-:W-:Y:S01]  /*11040*/  VOTEU.ANY UR5, UPT, PT ;  /* 0x0000000000057886 */ /* 0x000fe200038e0100 */
[----:B------:R-:W0:Y:S01]  /*11050*/  S2R R0, SR_LANEID ;  /* 0x0000000000007919 */ /* 0x000e220000000000 */
[----:B------:R-:W-:-:S10]  /*11060*/  UFLO.U32 UR5, UR5 ;  /* 0x00000005000572bd */ /* 0x000fd400080e0000 */
[----:B------:R-:W-:-:S06]  /*11070*/  ULOP3.LUT UR4, URZ, UR4, URZ, 0x33, !UPT ;  /* 0x00000004ff047292 */ /* 0x000fcc000f8e33ff */
[----:B------:R-:W-:-:S04]  /*11080*/  IMAD.U32 R2, RZ, RZ, UR4 ;  /* 0x00000004ff027e24 */ /* 0x000fc8000f8e00ff */
[----:B------:R-:W1:Y:S02]  /*11090*/  REDUX UR7, R2 ;  /* 0x00000000020773c4 */ /* 0x000e640000000000 */
[----:B------:R2:W-:Y:S01]  /*110a0*/  UTCATOMSWS.AND URZ, UR4 ;  /* 0x0000000400ff79e3 */ /* 0x0005e20008000000 */
[----:B0-----:R-:W-:Y:S01]  /*110b0*/  ISETP.EQ.U32.AND P0, PT, R0, UR5, PT ;  /* 0x0000000500007c0c */ /* 0x001fe2000bf02070 */
[----:B-1----:R-:W-:-:S12]  /*110c0*/  IMAD.U32 R0, RZ, RZ, UR7 ;  /* 0x00000007ff007e24 */ /* 0x002fd8000f8e00ff */
[----:B------:R2:W-:Y:S01]  /*110d0*/  @P0 ATOMS.AND RZ, [UR6], R0 ;  /* 0x00000000ffff098c */ /* 0x0005e2000a800006 */
[----:B------:R-:W-:Y:S05]  /*110e0*/  BRA `(.L_x_13) ;  /* 0x0000000000147947 */ /* 0x000fea0003800000 */
.L_x_15:
[----:B------:R-:W-:-:S07]  /*110f0*/  MOV R2, 0x11110 ;  /* 0x0001111000027802 */ /* 0x000fce0000000f00 */
[----:B------:R-:W-:Y:S05]  /*11100*/  CALL.REL.NOINC `($__internal_0_$__cuda_sm10x_tcgen05_guardrail_trap_col_being_dealloced_not_returned_by_alloc) ;  /* 0x00000000002c7944 */ /* 0x000fea0003c00000 */
[----:B------:R-:W-:Y:S05]  /*11110*/  BRA `(.L_x_13) ;  /* 0x0000000000087947 */ /* 0x000fea0003800000 */
.L_x_14:
[----:B------:R-:W-:-:S07]  /*11120*/  MOV R2, 0x11140 ;  /* 0x0001114000027802 */ /* 0x000fce0000000f00 */
[----:B------:R-:W-:Y:S05]  /*11130*/  CALL.REL.NOINC `($__internal_2_$__cuda_sm10x_tcgen05_guardrail_trap_unallocated_columns_being_dealloced) ;  /* 0x0000000000387944 */ /* 0x000fea0003c00000 */
.L_x_13:
[----:B------:R-:W-:Y:S01]  /*11140*/  NOP ;  /* 0x0000000000007918 */ /* 0x000fe20000000000 */
[----:B--2---:R-:W-:Y:S05]  /*11150*/  EXIT ;  /* 0x000000000000794d */ /* 0x004fea0003800000 */
.L_x_8:
[----:B------:R-:W0:Y:S02]  /*11160*/  SYNCS.PHASECHK.TRANS64.TRYWAIT P3, [UR6], R101 ;  /* 0x00000065ff0075a7 */ /* 0x000e240008061106 */
[----:B0-----:R-:W-:Y:S05]  /*11170*/  @!P3 BRA `(.L_x_8) ;  /* 0xfffffffc00f8b947 */ /* 0x001fea000383ffff */
[----:B------:R-:W-:Y:S05]  /*11180*/  BRA `(.L_x_16) ;  /* 0xffffffa000dc7947 */ /* 0x000fea000383ffff */
.L_x_12:
[----:B------:R-:W1:Y:S02]  /*11190*/  SYNCS.PHASECHK.TRANS64.TRYWAIT P0, [UR6], R2 ;  /* 0x00000002ff0075a7 */ /* 0x000e640008001106 */
[----:B-1----:R-:W-:Y:S05]  /*111a0*/  @!P0 BRA `(.L_x_12) ;  /* 0xfffffffc00f88947 */ /* 0x002fea000383ffff */
[----:B------:R-:W-:Y:S05]  /*111b0*/  BRA `(.L_x_11) ;  /* 0xffffffe400c47947 */ /* 0x000fea000383ffff */
        .weak           $__internal_0_$__cuda_sm10x_tcgen05_guardrail_trap_col_being_dealloced_not_returned_by_alloc
        .type           $__internal_0_$__cuda_sm10x_tcgen05_guardrail_trap_col_being_dealloced_not_returned_by_alloc,@function
        .size           $__internal_0_$__cuda_sm10x_tcgen05_guardrail_trap_col_being_dealloced_not_returned_by_alloc,($__internal_1_$__cuda_sm10x_tcgen05_guardrail_trap_phase_invalid_during_alloc - $__internal_0_$__cuda_sm10x_tcgen05_guardrail_trap_col_being_dealloced_not_returned_by_alloc)
$__internal_0_$__cuda_sm10x_tcgen05_guardrail_trap_col_being_dealloced_not_returned_by_alloc:
[----:B------:R-:W-:Y:S05]  /*111c0*/  BPT.TRAP 0x1 ;  /* 0x000000040000795c */ /* 0x000fea0000300000 */
[----:B------:R-:W-:-:S04]  /*111d0*/  IMAD.MOV.U32 R3, RZ, RZ, 0x0 ;  /* 0x00000000ff037424 */ /* 0x000fc800078e00ff */
[----:B------:R-:W-:Y:S05]  /*111e0*/  RET.REL.NODEC R2 `(matmul_kernel) ;  /* 0xfffffeec02847950 */ /* 0x000fea0003c3ffff */
        .weak           $__internal_1_$__cuda_sm10x_tcgen05_guardrail_trap_phase_invalid_during_alloc
        .type           $__internal_1_$__cuda_sm10x_tcgen05_guardrail_trap_phase_invalid_during_alloc,@function
        .size           $__internal_1_$__cuda_sm10x_tcgen05_guardrail_trap_phase_invalid_during_alloc,($__internal_2_$__cuda_sm10x_tcgen05_guardrail_trap_unallocated_columns_being_dealloced - $__internal_1_$__cuda_sm10x_tcgen05_guardrail_trap_phase_invalid_during_alloc)
$__internal_1_$__cuda_sm10x_tcgen05_guardrail_trap_phase_invalid_during_alloc:
[----:B------:R-:W-:Y:S05]  /*111f0*/  BPT.TRAP 0x1 ;  /* 0x000000040000795c */ /* 0x000fea0000300000 */
[----:B------:R-:W-:-:S04]  /*11200*/  IMAD.MOV.U32 R3, RZ, RZ, 0x0 ;  /* 0x00000000ff037424 */ /* 0x000fc800078e00ff */
[----:B------:R-:W-:Y:S05]  /*11210*/  RET.REL.NODEC R2 `(matmul_kernel) ;  /* 0xfffffeec02787950 */ /* 0x000fea0003c3ffff */
        .weak           $__internal_2_$__cuda_sm10x_tcgen05_guardrail_trap_unallocated_columns_being_dealloced
        .type           $__internal_2_$__cuda_sm10x_tcgen05_guardrail_trap_unallocated_columns_being_dealloced,@function
        .size           $__internal_2_$__cuda_sm10x_tcgen05_guardrail_trap_unallocated_columns_being_dealloced,(.L_x_20 - $__internal_2_$__cuda_sm10x_tcgen05_guardrail_trap_unallocated_columns_being_dealloced)
$__internal_2_$__cuda_sm10x_tcgen05_guardrail_trap_unallocated_columns_being_dealloced:
[----:B------:R-:W-:Y:S05]  /*11220*/  BPT.TRAP 0x1 ;  /* 0x000000040000795c */ /* 0x000fea0000300000 */
[----:B------:R-:W-:-:S04]  /*11230*/  IMAD.MOV.U32 R3, RZ, RZ, 0x0 ;  /* 0x00000000ff037424 */ /* 0x000fc800078e00ff */
[----:B------:R-:W-:Y:S05]  /*11240*/  RET.REL.NODEC R2 `(matmul_kernel) ;  /* 0xfffffeec026c7950 */ /* 0x000fea0003c3ffff */
.L_x_17:
[----:B------:R-:W-:-:S00]  /*11250*/  BRA `(.L_x_17) ;  /* 0xfffffffc00fc7947 */ /* 0x000fc0000383ffff */
[----:B------:R-:W-:-:S00]  /*11260*/  NOP ;  /* 0x0000000000007918 */ /* 0x000fc00000000000 */
        /* <DEDUP_REMOVED lines=9> */
.L_x_20:


//--------------------- .nv.shared.matmul_kernel  --------------------------
	.section	.nv.shared.matmul_kernel,"aw",@nobits
	.sectionflags	@""
	.align	16
	.zero		1024


//--------------------- .nv.shared.reserved.0     --------------------------
	.section	.nv.shared.reserved.0,"aw",@nobits
	.align	8
	.weak		__nv_reservedSMEM_offset_0_alias
	.size		__nv_reservedSMEM_offset_0_alias, 0, 64
	.other		__nv_reservedSMEM_offset_0_alias,@"STO_CUDA_RESERVED_SHARED STV_DEFAULT"
__nv_reservedSMEM_offset_0_alias:
	.zero		0
.nv.shared.reserved.0:
	.zero		64
	.weak		__nv_reservedSMEM_allocation_phase
	.type		__nv_reservedSMEM_allocation_phase,@object
	.size		__nv_reservedSMEM_allocation_phase,(.L_0 - __nv_reservedSMEM_allocation_phase)
__nv_reservedSMEM_allocation_phase:
	.zero		1
.L_0:
	.zero		7
	.weak		__nv_reservedSMEM_devtool_atexit_pc
	.type		__nv_reservedSMEM_devtool_atexit_pc,@object
	.size		__nv_reservedSMEM_devtool_atexit_pc,(__nv_reservedSMEM_allocation_mask - __nv_reservedSMEM_devtool_atexit_pc)
__nv_reservedSMEM_devtool_atexit_pc:
	.zero		8
	.weak		__nv_reservedSMEM_allocation_mask
	.type		__nv_reservedSMEM_allocation_mask,@object
	.size		__nv_reservedSMEM_allocation_mask,(.L_2 - __nv_reservedSMEM_allocation_mask)
__nv_reservedSMEM_allocation_mask:
	.zero		4
.L_2:


//--------------------- .nv.constant0.matmul_kernel --------------------------
	.section	.nv.constant0.matmul_kernel,"a",@progbits
	.sectionflags	@""
	.align	4
.nv.constant0.matmul_kernel:
	.zero		976


//--------------------- SYMBOLS --------------------------

	.type		.nv.reservedSmem.offset0,@object
	.size		.nv.reservedSmem.offset0,0x4
	.type		.nv.reservedSmem.cap,@object
	.size		.nv.reservedSmem.cap,0x4
